	.target	sm_103a

	.elftype	@"ET_EXEC"


//--------------------- .note.nv.tkinfo           --------------------------
	.section	.note.nv.tkinfo,"",@"SHT_NOTE"
	.sectionflags	@"SHF_NOTE_NV_TKINFO"
	.tkinfo
        /*0018*/ 	.word	0x00000002
        /*0030*/ 	.string	""
        /*0030*/ 	.string	"ptxas"
        /*0030*/ 	.string	"Cuda compilation tools, release 13.0, V13.0.88"
        /*0030*/ 	.string	"Build cuda_13.0.r13.0/compiler.36424714_0"
        /*0030*/ 	.string	"-arch sm_103a -m 64 "



//--------------------- .note.nv.cuinfo           --------------------------
	.section	.note.nv.cuinfo,"",@"SHT_NOTE"
	.sectionflags	@"SHF_NOTE_NV_CUINFO"
        /*0018*/ 	.short	0x0002
        /*001a*/ 	.short	0x0067
        /*001c*/ 	.short	0x0082
	.zero		2


//--------------------- .nv.info                  --------------------------
	.section	.nv.info,"",@"SHT_CUDA_INFO"
	.align	4


	//----- nvinfo : EIATTR_REGCOUNT
	.align		4
        /*0000*/ 	.byte	0x04, 0x2f
        /*0002*/ 	.short	(.L_12 - .L_11)
	.align		4
.L_11:
        /*0004*/ 	.word	index@(_ZN7cutlass13device_kernelIN5flash11enable_sm90INS1_16FlashAttnFwdSm90INS1_25CollectiveMainloopFwdSm90ILi2EN4cute5tupleIJNS5_1CILi1EEES8_S8_EEENS6_IJNS7_ILi128EEENS7_ILi96EEENS7_ILi64EEEEEELi256ENS_10bfloat16_tEfNS_4arch4Sm90ELb1ELb0ELb1ELb1ELb1ELb1ELb1ELb1ELb0ELb1ELb0ELb0EEENS1_21CollectiveEpilogueFwdINS6_IJSA_NS7_ILi256EEESB_EEES9_SE_SG_Li256ELb1ELb1ELb0ELb0EEENS1_36VarlenDynamicPersistentTileSchedulerILi128ELi96ELi256ELi128ELb0ELb1ELb1ELb1ELb1ELb1EEEEEEEEEvNT_6ParamsE)
        /*0008*/ 	.word	0x00000004


	//----- nvinfo : EIATTR_FRAME_SIZE
	.align		4
.L_12:
        /*000c*/ 	.byte	0x04, 0x11
        /*000e*/ 	.short	(.L_14 - .L_13)
	.align		4
.L_13:
        /*0010*/ 	.word	index@(_ZN7cutlass13device_kernelIN5flash11enable_sm90INS1_16FlashAttnFwdSm90INS1_25CollectiveMainloopFwdSm90ILi2EN4cute5tupleIJNS5_1CILi1EEES8_S8_EEENS6_IJNS7_ILi128EEENS7_ILi96EEENS7_ILi64EEEEEELi256ENS_10bfloat16_tEfNS_4arch4Sm90ELb1ELb0ELb1ELb1ELb1ELb1ELb1ELb1ELb0ELb1ELb0ELb0EEENS1_21CollectiveEpilogueFwdINS6_IJSA_NS7_ILi256EEESB_EEES9_SE_SG_Li256ELb1ELb1ELb0ELb0EEENS1_36VarlenDynamicPersistentTileSchedulerILi128ELi96ELi256ELi128ELb0ELb1ELb1ELb1ELb1ELb1EEEEEEEEEvNT_6ParamsE)
        /*0014*/ 	.word	0x00000000


	//----- nvinfo : EIATTR_REGCOUNT
	.align		4
.L_14:
        /*0018*/ 	.byte	0x04, 0x2f
        /*001a*/ 	.short	(.L_16 - .L_15)
	.align		4
.L_15:
        /*001c*/ 	.word	index@(_ZN7cutlass13device_kernelIN5flash11enable_sm90INS1_16FlashAttnFwdSm90INS1_25CollectiveMainloopFwdSm90ILi2EN4cute5tupleIJNS5_1CILi1EEES8_S8_EEENS6_IJNS7_ILi128EEENS7_ILi96EEENS7_ILi64EEEEEELi256ENS_10bfloat16_tEfNS_4arch4Sm90ELb1ELb0ELb1ELb1ELb1ELb0ELb1ELb1ELb0ELb1ELb0ELb0EEENS1_21CollectiveEpilogueFwdINS6_IJSA_NS7_ILi256EEESB_EEES9_SE_SG_Li256ELb1ELb1ELb0ELb0EEENS1_36VarlenDynamicPersistentTileSchedulerILi128ELi96ELi256ELi128ELb0ELb1ELb1ELb1ELb1ELb1EEEEEEEEEvNT_6ParamsE)
        /*0020*/ 	.word	0x00000004


	//----- nvinfo : EIATTR_FRAME_SIZE
	.align		4
.L_16:
        /*0024*/ 	.byte	0x04, 0x11
        /*0026*/ 	.short	(.L_18 - .L_17)
	.align		4
.L_17:
        /*0028*/ 	.word	index@(_ZN7cutlass13device_kernelIN5flash11enable_sm90INS1_16FlashAttnFwdSm90INS1_25CollectiveMainloopFwdSm90ILi2EN4cute5tupleIJNS5_1CILi1EEES8_S8_EEENS6_IJNS7_ILi128EEENS7_ILi96EEENS7_ILi64EEEEEELi256ENS_10bfloat16_tEfNS_4arch4Sm90ELb1ELb0ELb1ELb1ELb1ELb0ELb1ELb1ELb0ELb1ELb0ELb0EEENS1_21CollectiveEpilogueFwdINS6_IJSA_NS7_ILi256EEESB_EEES9_SE_SG_Li256ELb1ELb1ELb0ELb0EEENS1_36VarlenDynamicPersistentTileSchedulerILi128ELi96ELi256ELi128ELb0ELb1ELb1ELb1ELb1ELb1EEEEEEEEEvNT_6ParamsE)
        /*002c*/ 	.word	0x00000000


	//----- nvinfo : EIATTR_REGCOUNT
	.align		4
.L_18:
        /*0030*/ 	.byte	0x04, 0x2f
        /*0032*/ 	.short	(.L_20 - .L_19)
	.align		4
.L_19:
        /*0034*/ 	.word	index@(_ZN7cutlass13device_kernelIN5flash11enable_sm90INS1_16FlashAttnFwdSm90INS1_25CollectiveMainloopFwdSm90ILi2EN4cute5tupleIJNS5_1CILi1EEES8_S8_EEENS6_IJNS7_ILi128EEENS7_ILi96EEENS7_ILi64EEEEEELi256ENS_10bfloat16_tEfNS_4arch4Sm90ELb1ELb0ELb1ELb1ELb1ELb1ELb0ELb1ELb0ELb1ELb0ELb0EEENS1_21CollectiveEpilogueFwdINS6_IJSA_NS7_ILi256EEESB_EEES9_SE_SG_Li256ELb1ELb1ELb0ELb0EEENS1_36VarlenDynamicPersistentTileSchedulerILi128ELi96ELi256ELi128ELb0ELb1ELb1ELb1ELb1ELb1EEEEEEEEEvNT_6ParamsE)
        /*0038*/ 	.word	0x00000004


	//----- nvinfo : EIATTR_FRAME_SIZE
	.align		4
.L_20:
        /*003c*/ 	.byte	0x04, 0x11
        /*003e*/ 	.short	(.L_22 - .L_21)
	.align		4
.L_21:
        /*0040*/ 	.word	index@(_ZN7cutlass13device_kernelIN5flash11enable_sm90INS1_16FlashAttnFwdSm90INS1_25CollectiveMainloopFwdSm90ILi2EN4cute5tupleIJNS5_1CILi1EEES8_S8_EEENS6_IJNS7_ILi128EEENS7_ILi96EEENS7_ILi64EEEEEELi256ENS_10bfloat16_tEfNS_4arch4Sm90ELb1ELb0ELb1ELb1ELb1ELb1ELb0ELb1ELb0ELb1ELb0ELb0EEENS1_21CollectiveEpilogueFwdINS6_IJSA_NS7_ILi256EEESB_EEES9_SE_SG_Li256ELb1ELb1ELb0ELb0EEENS1_36VarlenDynamicPersistentTileSchedulerILi128ELi96ELi256ELi128ELb0ELb1ELb1ELb1ELb1ELb1EEEEEEEEEvNT_6ParamsE)
        /*0044*/ 	.word	0x00000000


	//----- nvinfo : EIATTR_REGCOUNT
	.align		4
.L_22:
        /*0048*/ 	.byte	0x04, 0x2f
        /*004a*/ 	.short	(.L_24 - .L_23)
	.align		4
.L_23:
        /*004c*/ 	.word	index@(_ZN7cutlass13device_kernelIN5flash11enable_sm90INS1_16FlashAttnFwdSm90INS1_25CollectiveMainloopFwdSm90ILi2EN4cute5tupleIJNS5_1CILi1EEES8_S8_EEENS6_IJNS7_ILi128EEENS7_ILi96EEENS7_ILi64EEEEEELi256ENS_10bfloat16_tEfNS_4arch4Sm90ELb1ELb0ELb1ELb1ELb1ELb0ELb0ELb1ELb0ELb1ELb0ELb0EEENS1_21CollectiveEpilogueFwdINS6_IJSA_NS7_ILi256EEESB_EEES9_SE_SG_Li256ELb1ELb1ELb0ELb0EEENS1_36VarlenDynamicPersistentTileSchedulerILi128ELi96ELi256ELi128ELb0ELb1ELb1ELb1ELb1ELb1EEEEEEEEEvNT_6ParamsE)
        /*0050*/ 	.word	0x00000004


	//----- nvinfo : EIATTR_FRAME_SIZE
	.align		4
.L_24:
        /*0054*/ 	.byte	0x04, 0x11
        /*0056*/ 	.short	(.L_26 - .L_25)
	.align		4
.L_25:
        /*0058*/ 	.word	index@(_ZN7cutlass13device_kernelIN5flash11enable_sm90INS1_16FlashAttnFwdSm90INS1_25CollectiveMainloopFwdSm90ILi2EN4cute5tupleIJNS5_1CILi1EEES8_S8_EEENS6_IJNS7_ILi128EEENS7_ILi96EEENS7_ILi64EEEEEELi256ENS_10bfloat16_tEfNS_4arch4Sm90ELb1ELb0ELb1ELb1ELb1ELb0ELb0ELb1ELb0ELb1ELb0ELb0EEENS1_21CollectiveEpilogueFwdINS6_IJSA_NS7_ILi256EEESB_EEES9_SE_SG_Li256ELb1ELb1ELb0ELb0EEENS1_36VarlenDynamicPersistentTileSchedulerILi128ELi96ELi256ELi128ELb0ELb1ELb1ELb1ELb1ELb1EEEEEEEEEvNT_6ParamsE)
        /*005c*/ 	.word	0x00000000


	//----- nvinfo : EIATTR_REGCOUNT
	.align		4
.L_26:
        /*0060*/ 	.byte	0x04, 0x2f
        /*0062*/ 	.short	(.L_28 - .L_27)
	.align		4
.L_27:
        /*0064*/ 	.word	index@(_ZN7cutlass13device_kernelIN5flash11enable_sm90INS1_16FlashAttnFwdSm90INS1_25CollectiveMainloopFwdSm90ILi2EN4cute5tupleIJNS5_1CILi1EEES8_S8_EEENS6_IJNS7_ILi128EEENS7_ILi96EEENS7_ILi64EEEEEELi256ENS_10bfloat16_tEfNS_4arch4Sm90ELb1ELb0ELb1ELb0ELb1ELb0ELb1ELb1ELb0ELb1ELb0ELb0EEENS1_21CollectiveEpilogueFwdINS6_IJSA_NS7_ILi256EEESB_EEES9_SE_SG_Li256ELb0ELb1ELb0ELb0EEENS1_30DynamicPersistentTileSchedulerILi256ELi128ELb0ELb1ELb1EEEEEEEEEvNT_6ParamsE)
        /*0068*/ 	.word	0x00000004


	//----- nvinfo : EIATTR_FRAME_SIZE
	.align		4
.L_28:
        /*006c*/ 	.byte	0x04, 0x11
        /*006e*/ 	.short	(.L_30 - .L_29)
	.align		4
.L_29:
        /*0070*/ 	.word	index@(_ZN7cutlass13device_kernelIN5flash11enable_sm90INS1_16FlashAttnFwdSm90INS1_25CollectiveMainloopFwdSm90ILi2EN4cute5tupleIJNS5_1CILi1EEES8_S8_EEENS6_IJNS7_ILi128EEENS7_ILi96EEENS7_ILi64EEEEEELi256ENS_10bfloat16_tEfNS_4arch4Sm90ELb1ELb0ELb1ELb0ELb1ELb0ELb1ELb1ELb0ELb1ELb0ELb0EEENS1_21CollectiveEpilogueFwdINS6_IJSA_NS7_ILi256EEESB_EEES9_SE_SG_Li256ELb0ELb1ELb0ELb0EEENS1_30DynamicPersistentTileSchedulerILi256ELi128ELb0ELb1ELb1EEEEEEEEEvNT_6ParamsE)
        /*0074*/ 	.word	0x00000000


	//----- nvinfo : EIATTR_REGCOUNT
	.align		4
.L_30:
        /*0078*/ 	.byte	0x04, 0x2f
        /*007a*/ 	.short	(.L_32 - .L_31)
	.align		4
.L_31:
        /*007c*/ 	.word	index@(_ZN7cutlass13device_kernelIN5flash11enable_sm90INS1_16FlashAttnFwdSm90INS1_25CollectiveMainloopFwdSm90ILi2EN4cute5tupleIJNS5_1CILi1EEES8_S8_EEENS6_IJNS7_ILi128EEENS7_ILi96EEENS7_ILi64EEEEEELi256ENS_10bfloat16_tEfNS_4arch4Sm90ELb1ELb0ELb1ELb0ELb1ELb0ELb0ELb1ELb0ELb1ELb0ELb0EEENS1_21CollectiveEpilogueFwdINS6_IJSA_NS7_ILi256EEESB_EEES9_SE_SG_Li256ELb0ELb1ELb0ELb0EEENS1_30DynamicPersistentTileSchedulerILi256ELi128ELb0ELb1ELb1EEEEEEEEEvNT_6ParamsE)
        /*0080*/ 	.word	0x00000004


	//----- nvinfo : EIATTR_FRAME_SIZE
	.align		4
.L_32:
        /*0084*/ 	.byte	0x04, 0x11
        /*0086*/ 	.short	(.L_34 - .L_33)
	.align		4
.L_33:
        /*0088*/ 	.word	index@(_ZN7cutlass13device_kernelIN5flash11enable_sm90INS1_16FlashAttnFwdSm90INS1_25CollectiveMainloopFwdSm90ILi2EN4cute5tupleIJNS5_1CILi1EEES8_S8_EEENS6_IJNS7_ILi128EEENS7_ILi96EEENS7_ILi64EEEEEELi256ENS_10bfloat16_tEfNS_4arch4Sm90ELb1ELb0ELb1ELb0ELb1ELb0ELb0ELb1ELb0ELb1ELb0ELb0EEENS1_21CollectiveEpilogueFwdINS6_IJSA_NS7_ILi256EEESB_EEES9_SE_SG_Li256ELb0ELb1ELb0ELb0EEENS1_30DynamicPersistentTileSchedulerILi256ELi128ELb0ELb1ELb1EEEEEEEEEvNT_6ParamsE)
        /*008c*/ 	.word	0x00000000


	//----- nvinfo : EIATTR_REGCOUNT
	.align		4
.L_34:
        /*0090*/ 	.byte	0x04, 0x2f
        /*0092*/ 	.short	(.L_36 - .L_35)
	.align		4
.L_35:
        /*0094*/ 	.word	index@(_ZN7cutlass13device_kernelIN5flash11enable_sm90INS1_16FlashAttnFwdSm90INS1_25CollectiveMainloopFwdSm90ILi2EN4cute5tupleIJNS5_1CILi1EEES8_S8_EEENS6_IJNS7_ILi128EEENS7_ILi96EEENS7_ILi64EEEEEELi256ENS_10bfloat16_tEfNS_4arch4Sm90ELb0ELb1ELb1ELb1ELb1ELb1ELb1ELb1ELb0ELb1ELb0ELb0EEENS1_21CollectiveEpilogueFwdINS6_IJSA_NS7_ILi256EEESB_EEES9_SE_SG_Li256ELb1ELb1ELb0ELb0EEENS1_36VarlenDynamicPersistentTileSchedulerILi128ELi96ELi256ELi128ELb0ELb1ELb1ELb1ELb0ELb1EEEEEEEEEvNT_6ParamsE)
        /*0098*/ 	.word	0x00000004


	//----- nvinfo : EIATTR_FRAME_SIZE
	.align		4
.L_36:
        /*009c*/ 	.byte	0x04, 0x11
        /*009e*/ 	.short	(.L_38 - .L_37)
	.align		4
.L_37:
        /*00a0*/ 	.word	index@(_ZN7cutlass13device_kernelIN5flash11enable_sm90INS1_16FlashAttnFwdSm90INS1_25CollectiveMainloopFwdSm90ILi2EN4cute5tupleIJNS5_1CILi1EEES8_S8_EEENS6_IJNS7_ILi128EEENS7_ILi96EEENS7_ILi64EEEEEELi256ENS_10bfloat16_tEfNS_4arch4Sm90ELb0ELb1ELb1ELb1ELb1ELb1ELb1ELb1ELb0ELb1ELb0ELb0EEENS1_21CollectiveEpilogueFwdINS6_IJSA_NS7_ILi256EEESB_EEES9_SE_SG_Li256ELb1ELb1ELb0ELb0EEENS1_36VarlenDynamicPersistentTileSchedulerILi128ELi96ELi256ELi128ELb0ELb1ELb1ELb1ELb0ELb1EEEEEEEEEvNT_6ParamsE)
        /*00a4*/ 	.word	0x00000000


	//----- nvinfo : EIATTR_REGCOUNT
	.align		4
.L_38:
        /*00a8*/ 	.byte	0x04, 0x2f
        /*00aa*/ 	.short	(.L_40 - .L_39)
	.align		4
.L_39:
        /*00ac*/ 	.word	index@(_ZN7cutlass13device_kernelIN5flash11enable_sm90INS1_16FlashAttnFwdSm90INS1_25CollectiveMainloopFwdSm90ILi2EN4cute5tupleIJNS5_1CILi1EEES8_S8_EEENS6_IJNS7_ILi128EEENS7_ILi96EEENS7_ILi64EEEEEELi256ENS_10bfloat16_tEfNS_4arch4Sm90ELb0ELb1ELb1ELb1ELb1ELb0ELb1ELb1ELb0ELb1ELb0ELb0EEENS1_21CollectiveEpilogueFwdINS6_IJSA_NS7_ILi256EEESB_EEES9_SE_SG_Li256ELb1ELb1ELb0ELb0EEENS1_36VarlenDynamicPersistentTileSchedulerILi128ELi96ELi256ELi128ELb0ELb1ELb1ELb1ELb0ELb1EEEEEEEEEvNT_6ParamsE)
        /*00b0*/ 	.word	0x00000004


	//----- nvinfo : EIATTR_FRAME_SIZE
	.align		4
.L_40:
        /*00b4*/ 	.byte	0x04, 0x11
        /*00b6*/ 	.short	(.L_42 - .L_41)
	.align		4
.L_41:
        /*00b8*/ 	.word	index@(_ZN7cutlass13device_kernelIN5flash11enable_sm90INS1_16FlashAttnFwdSm90INS1_25CollectiveMainloopFwdSm90ILi2EN4cute5tupleIJNS5_1CILi1EEES8_S8_EEENS6_IJNS7_ILi128EEENS7_ILi96EEENS7_ILi64EEEEEELi256ENS_10bfloat16_tEfNS_4arch4Sm90ELb0ELb1ELb1ELb1ELb1ELb0ELb1ELb1ELb0ELb1ELb0ELb0EEENS1_21CollectiveEpilogueFwdINS6_IJSA_NS7_ILi256EEESB_EEES9_SE_SG_Li256ELb1ELb1ELb0ELb0EEENS1_36VarlenDynamicPersistentTileSchedulerILi128ELi96ELi256ELi128ELb0ELb1ELb1ELb1ELb0ELb1EEEEEEEEEvNT_6ParamsE)
        /*00bc*/ 	.word	0x00000000


	//----- nvinfo : EIATTR_REGCOUNT
	.align		4
.L_42:
        /*00c0*/ 	.byte	0x04, 0x2f
        /*00c2*/ 	.short	(.L_44 - .L_43)
	.align		4
.L_43:
        /*00c4*/ 	.word	index@(_ZN7cutlass13device_kernelIN5flash11enable_sm90INS1_16FlashAttnFwdSm90INS1_25CollectiveMainloopFwdSm90ILi2EN4cute5tupleIJNS5_1CILi1EEES8_S8_EEENS6_IJNS7_ILi128EEENS7_ILi96EEENS7_ILi64EEEEEELi256ENS_10bfloat16_tEfNS_4arch4Sm90ELb0ELb1ELb1ELb1ELb1ELb1ELb0ELb1ELb0ELb1ELb0ELb0EEENS1_21CollectiveEpilogueFwdINS6_IJSA_NS7_ILi256EEESB_EEES9_SE_SG_Li256ELb1ELb1ELb0ELb0EEENS1_36VarlenDynamicPersistentTileSchedulerILi128ELi96ELi256ELi128ELb0ELb1ELb1ELb1ELb0ELb1EEEEEEEEEvNT_6ParamsE)
        /*00c8*/ 	.word	0x00000004


	//----- nvinfo : EIATTR_FRAME_SIZE
	.align		4
.L_44:
        /*00cc*/ 	.byte	0x04, 0x11
        /*00ce*/ 	.short	(.L_46 - .L_45)
	.align		4
.L_45:
        /*00d0*/ 	.word	index@(_ZN7cutlass13device_kernelIN5flash11enable_sm90INS1_16FlashAttnFwdSm90INS1_25CollectiveMainloopFwdSm90ILi2EN4cute5tupleIJNS5_1CILi1EEES8_S8_EEENS6_IJNS7_ILi128EEENS7_ILi96EEENS7_ILi64EEEEEELi256ENS_10bfloat16_tEfNS_4arch4Sm90ELb0ELb1ELb1ELb1ELb1ELb1ELb0ELb1ELb0ELb1ELb0ELb0EEENS1_21CollectiveEpilogueFwdINS6_IJSA_NS7_ILi256EEESB_EEES9_SE_SG_Li256ELb1ELb1ELb0ELb0EEENS1_36VarlenDynamicPersistentTileSchedulerILi128ELi96ELi256ELi128ELb0ELb1ELb1ELb1ELb0ELb1EEEEEEEEEvNT_6ParamsE)
        /*00d4*/ 	.word	0x00000000


	//----- nvinfo : EIATTR_REGCOUNT
	.align		4
.L_46:
        /*00d8*/ 	.byte	0x04, 0x2f
        /*00da*/ 	.short	(.L_48 - .L_47)
	.align		4
.L_47:
        /*00dc*/ 	.word	index@(_ZN7cutlass13device_kernelIN5flash11enable_sm90INS1_16FlashAttnFwdSm90INS1_25CollectiveMainloopFwdSm90ILi2EN4cute5tupleIJNS5_1CILi1EEES8_S8_EEENS6_IJNS7_ILi128EEENS7_ILi96EEENS7_ILi64EEEEEELi256ENS_10bfloat16_tEfNS_4arch4Sm90ELb0ELb1ELb1ELb1ELb1ELb0ELb0ELb1ELb0ELb1ELb0ELb0EEENS1_21CollectiveEpilogueFwdINS6_IJSA_NS7_ILi256EEESB_EEES9_SE_SG_Li256ELb1ELb1ELb0ELb0EEENS1_36VarlenDynamicPersistentTileSchedulerILi128ELi96ELi256ELi128ELb0ELb1ELb1ELb1ELb0ELb1EEEEEEEEEvNT_6ParamsE)
        /*00e0*/ 	.word	0x00000004


	//----- nvinfo : EIATTR_FRAME_SIZE
	.align		4
.L_48:
        /*00e4*/ 	.byte	0x04, 0x11
        /*00e6*/ 	.short	(.L_50 - .L_49)
	.align		4
.L_49:
        /*00e8*/ 	.word	index@(_ZN7cutlass13device_kernelIN5flash11enable_sm90INS1_16FlashAttnFwdSm90INS1_25CollectiveMainloopFwdSm90ILi2EN4cute5tupleIJNS5_1CILi1EEES8_S8_EEENS6_IJNS7_ILi128EEENS7_ILi96EEENS7_ILi64EEEEEELi256ENS_10bfloat16_tEfNS_4arch4Sm90ELb0ELb1ELb1ELb1ELb1ELb0ELb0ELb1ELb0ELb1ELb0ELb0EEENS1_21CollectiveEpilogueFwdINS6_IJSA_NS7_ILi256EEESB_EEES9_SE_SG_Li256ELb1ELb1ELb0ELb0EEENS1_36VarlenDynamicPersistentTileSchedulerILi128ELi96ELi256ELi128ELb0ELb1ELb1ELb1ELb0ELb1EEEEEEEEEvNT_6ParamsE)
        /*00ec*/ 	.word	0x00000000


	//----- nvinfo : EIATTR_REGCOUNT
	.align		4
.L_50:
        /*00f0*/ 	.byte	0x04, 0x2f
        /*00f2*/ 	.short	(.L_52 - .L_51)
	.align		4
.L_51:
        /*00f4*/ 	.word	index@(_ZN7cutlass13device_kernelIN5flash11enable_sm90INS1_16FlashAttnFwdSm90INS1_25CollectiveMainloopFwdSm90ILi2EN4cute5tupleIJNS5_1CILi1EEES8_S8_EEENS6_IJNS7_ILi128EEENS7_ILi96EEENS7_ILi64EEEEEELi256ENS_10bfloat16_tEfNS_4arch4Sm90ELb0ELb1ELb1ELb0ELb1ELb0ELb1ELb1ELb0ELb1ELb0ELb0EEENS1_21CollectiveEpilogueFwdINS6_IJSA_NS7_ILi256EEESB_EEES9_SE_SG_Li256ELb0ELb1ELb0ELb0EEENS1_30DynamicPersistentTileSchedulerILi256ELi128ELb0ELb1ELb1EEEEEEEEEvNT_6ParamsE)
        /*00f8*/ 	.word	0x00000004


	//----- nvinfo : EIATTR_FRAME_SIZE
	.align		4
.L_52:
        /*00fc*/ 	.byte	0x04, 0x11
        /*00fe*/ 	.short	(.L_54 - .L_53)
	.align		4
.L_53:
        /*0100*/ 	.word	index@(_ZN7cutlass13device_kernelIN5flash11enable_sm90INS1_16FlashAttnFwdSm90INS1_25CollectiveMainloopFwdSm90ILi2EN4cute5tupleIJNS5_1CILi1EEES8_S8_EEENS6_IJNS7_ILi128EEENS7_ILi96EEENS7_ILi64EEEEEELi256ENS_10bfloat16_tEfNS_4arch4Sm90ELb0ELb1ELb1ELb0ELb1ELb0ELb1ELb1ELb0ELb1ELb0ELb0EEENS1_21CollectiveEpilogueFwdINS6_IJSA_NS7_ILi256EEESB_EEES9_SE_SG_Li256ELb0ELb1ELb0ELb0EEENS1_30DynamicPersistentTileSchedulerILi256ELi128ELb0ELb1ELb1EEEEEEEEEvNT_6ParamsE)
        /*0104*/ 	.word	0x00000000


	//----- nvinfo : EIATTR_REGCOUNT
	.align		4
.L_54:
        /*0108*/ 	.byte	0x04, 0x2f
        /*010a*/ 	.short	(.L_56 - .L_55)
	.align		4
.L_55:
        /*010c*/ 	.word	index@(_ZN7cutlass13device_kernelIN5flash11enable_sm90INS1_16FlashAttnFwdSm90INS1_25CollectiveMainloopFwdSm90ILi2EN4cute5tupleIJNS5_1CILi1EEES8_S8_EEENS6_IJNS7_ILi128EEENS7_ILi96EEENS7_ILi64EEEEEELi256ENS_10bfloat16_tEfNS_4arch4Sm90ELb0ELb1ELb1ELb0ELb1ELb0ELb0ELb1ELb0ELb1ELb0ELb0EEENS1_21CollectiveEpilogueFwdINS6_IJSA_NS7_ILi256EEESB_EEES9_SE_SG_Li256ELb0ELb1ELb0ELb0EEENS1_30DynamicPersistentTileSchedulerILi256ELi128ELb0ELb1ELb1EEEEEEEEEvNT_6ParamsE)
        /*0110*/ 	.word	0x00000004


	//----- nvinfo : EIATTR_FRAME_SIZE
	.align		4
.L_56:
        /*0114*/ 	.byte	0x04, 0x11
        /*0116*/ 	.short	(.L_58 - .L_57)
	.align		4
.L_57:
        /*0118*/ 	.word	index@(_ZN7cutlass13device_kernelIN5flash11enable_sm90INS1_16FlashAttnFwdSm90INS1_25CollectiveMainloopFwdSm90ILi2EN4cute5tupleIJNS5_1CILi1EEES8_S8_EEENS6_IJNS7_ILi128EEENS7_ILi96EEENS7_ILi64EEEEEELi256ENS_10bfloat16_tEfNS_4arch4Sm90ELb0ELb1ELb1ELb0ELb1ELb0ELb0ELb1ELb0ELb1ELb0ELb0EEENS1_21CollectiveEpilogueFwdINS6_IJSA_NS7_ILi256EEESB_EEES9_SE_SG_Li256ELb0ELb1ELb0ELb0EEENS1_30DynamicPersistentTileSchedulerILi256ELi128ELb0ELb1ELb1EEEEEEEEEvNT_6ParamsE)
        /*011c*/ 	.word	0x00000000


	//----- nvinfo : EIATTR_REGCOUNT
	.align		4
.L_58:
        /*0120*/ 	.byte	0x04, 0x2f
        /*0122*/ 	.short	(.L_60 - .L_59)
	.align		4
.L_59:
        /*0124*/ 	.word	index@(_ZN7cutlass13device_kernelIN5flash11enable_sm90INS1_16FlashAttnFwdSm90INS1_25CollectiveMainloopFwdSm90ILi2EN4cute5tupleIJNS5_1CILi1EEES8_S8_EEENS6_IJNS7_ILi128EEENS7_ILi96EEENS7_ILi64EEEEEELi256ENS_10bfloat16_tEfNS_4arch4Sm90ELb0ELb0ELb1ELb1ELb1ELb1ELb1ELb1ELb0ELb1ELb0ELb0EEENS1_21CollectiveEpilogueFwdINS6_IJSA_NS7_ILi256EEESB_EEES9_SE_SG_Li256ELb1ELb1ELb0ELb0EEENS1_36VarlenDynamicPersistentTileSchedulerILi128ELi96ELi256ELi128ELb0ELb1ELb1ELb0ELb1ELb1EEEEEEEEEvNT_6ParamsE)
        /*0128*/ 	.word	0x00000004


	//----- nvinfo : EIATTR_FRAME_SIZE
	.align		4
.L_60:
        /*012c*/ 	.byte	0x04, 0x11
        /*012e*/ 	.short	(.L_62 - .L_61)
	.align		4
.L_61:
        /*0130*/ 	.word	index@(_ZN7cutlass13device_kernelIN5flash11enable_sm90INS1_16FlashAttnFwdSm90INS1_25CollectiveMainloopFwdSm90ILi2EN4cute5tupleIJNS5_1CILi1EEES8_S8_EEENS6_IJNS7_ILi128EEENS7_ILi96EEENS7_ILi64EEEEEELi256ENS_10bfloat16_tEfNS_4arch4Sm90ELb0ELb0ELb1ELb1ELb1ELb1ELb1ELb1ELb0ELb1ELb0ELb0EEENS1_21CollectiveEpilogueFwdINS6_IJSA_NS7_ILi256EEESB_EEES9_SE_SG_Li256ELb1ELb1ELb0ELb0EEENS1_36VarlenDynamicPersistentTileSchedulerILi128ELi96ELi256ELi128ELb0ELb1ELb1ELb0ELb1ELb1EEEEEEEEEvNT_6ParamsE)
        /*0134*/ 	.word	0x00000000


	//----- nvinfo : EIATTR_REGCOUNT
	.align		4
.L_62:
        /*0138*/ 	.byte	0x04, 0x2f
        /*013a*/ 	.short	(.L_64 - .L_63)
	.align		4
.L_63:
        /*013c*/ 	.word	index@(_ZN7cutlass13device_kernelIN5flash11enable_sm90INS1_16FlashAttnFwdSm90INS1_25CollectiveMainloopFwdSm90ILi2EN4cute5tupleIJNS5_1CILi1EEES8_S8_EEENS6_IJNS7_ILi128EEENS7_ILi96EEENS7_ILi64EEEEEELi256ENS_10bfloat16_tEfNS_4arch4Sm90ELb0ELb0ELb1ELb1ELb1ELb0ELb1ELb1ELb0ELb1ELb0ELb0EEENS1_21CollectiveEpilogueFwdINS6_IJSA_NS7_ILi256EEESB_EEES9_SE_SG_Li256ELb1ELb1ELb0ELb0EEENS1_36VarlenDynamicPersistentTileSchedulerILi128ELi96ELi256ELi128ELb0ELb1ELb1ELb0ELb1ELb1EEEEEEEEEvNT_6ParamsE)
        /*0140*/ 	.word	0x00000004


	//----- nvinfo : EIATTR_FRAME_SIZE
	.align		4
.L_64:
        /*0144*/ 	.byte	0x04, 0x11
        /*0146*/ 	.short	(.L_66 - .L_65)
	.align		4
.L_65:
        /*0148*/ 	.word	index@(_ZN7cutlass13device_kernelIN5flash11enable_sm90INS1_16FlashAttnFwdSm90INS1_25CollectiveMainloopFwdSm90ILi2EN4cute5tupleIJNS5_1CILi1EEES8_S8_EEENS6_IJNS7_ILi128EEENS7_ILi96EEENS7_ILi64EEEEEELi256ENS_10bfloat16_tEfNS_4arch4Sm90ELb0ELb0ELb1ELb1ELb1ELb0ELb1ELb1ELb0ELb1ELb0ELb0EEENS1_21CollectiveEpilogueFwdINS6_IJSA_NS7_ILi256EEESB_EEES9_SE_SG_Li256ELb1ELb1ELb0ELb0EEENS1_36VarlenDynamicPersistentTileSchedulerILi128ELi96ELi256ELi128ELb0ELb1ELb1ELb0ELb1ELb1EEEEEEEEEvNT_6ParamsE)
        /*014c*/ 	.word	0x00000000


	//----- nvinfo : EIATTR_REGCOUNT
	.align		4
.L_66:
        /*0150*/ 	.byte	0x04, 0x2f
        /*0152*/ 	.short	(.L_68 - .L_67)
	.align		4
.L_67:
        /*0154*/ 	.word	index@(_ZN7cutlass13device_kernelIN5flash11enable_sm90INS1_16FlashAttnFwdSm90INS1_25CollectiveMainloopFwdSm90ILi2EN4cute5tupleIJNS5_1CILi1EEES8_S8_EEENS6_IJNS7_ILi128EEENS7_ILi96EEENS7_ILi64EEEEEELi256ENS_10bfloat16_tEfNS_4arch4Sm90ELb0ELb0ELb1ELb1ELb1ELb1ELb0ELb1ELb0ELb1ELb0ELb0EEENS1_21CollectiveEpilogueFwdINS6_IJSA_NS7_ILi256EEESB_EEES9_SE_SG_Li256ELb1ELb1ELb0ELb0EEENS1_36VarlenDynamicPersistentTileSchedulerILi128ELi96ELi256ELi128ELb0ELb1ELb1ELb0ELb1ELb1EEEEEEEEEvNT_6ParamsE)
        /*0158*/ 	.word	0x00000004


	//----- nvinfo : EIATTR_FRAME_SIZE
	.align		4
.L_68:
        /*015c*/ 	.byte	0x04, 0x11
        /*015e*/ 	.short	(.L_70 - .L_69)
	.align		4
.L_69:
        /*0160*/ 	.word	index@(_ZN7cutlass13device_kernelIN5flash11enable_sm90INS1_16FlashAttnFwdSm90INS1_25CollectiveMainloopFwdSm90ILi2EN4cute5tupleIJNS5_1CILi1EEES8_S8_EEENS6_IJNS7_ILi128EEENS7_ILi96EEENS7_ILi64EEEEEELi256ENS_10bfloat16_tEfNS_4arch4Sm90ELb0ELb0ELb1ELb1ELb1ELb1ELb0ELb1ELb0ELb1ELb0ELb0EEENS1_21CollectiveEpilogueFwdINS6_IJSA_NS7_ILi256EEESB_EEES9_SE_SG_Li256ELb1ELb1ELb0ELb0EEENS1_36VarlenDynamicPersistentTileSchedulerILi128ELi96ELi256ELi128ELb0ELb1ELb1ELb0ELb1ELb1EEEEEEEEEvNT_6ParamsE)
        /*0164*/ 	.word	0x00000000


	//----- nvinfo : EIATTR_REGCOUNT
	.align		4
.L_70:
        /*0168*/ 	.byte	0x04, 0x2f
        /*016a*/ 	.short	(.L_72 - .L_71)
	.align		4
.L_71:
        /*016c*/ 	.word	index@(_ZN7cutlass13device_kernelIN5flash11enable_sm90INS1_16FlashAttnFwdSm90INS1_25CollectiveMainloopFwdSm90ILi2EN4cute5tupleIJNS5_1CILi1EEES8_S8_EEENS6_IJNS7_ILi128EEENS7_ILi96EEENS7_ILi64EEEEEELi256ENS_10bfloat16_tEfNS_4arch4Sm90ELb0ELb0ELb1ELb1ELb1ELb0ELb0ELb1ELb0ELb1ELb0ELb0EEENS1_21CollectiveEpilogueFwdINS6_IJSA_NS7_ILi256EEESB_EEES9_SE_SG_Li256ELb1ELb1ELb0ELb0EEENS1_36VarlenDynamicPersistentTileSchedulerILi128ELi96ELi256ELi128ELb0ELb1ELb1ELb0ELb1ELb1EEEEEEEEEvNT_6ParamsE)
        /*0170*/ 	.word	0x00000004


	//----- nvinfo : EIATTR_FRAME_SIZE
	.align		4
.L_72:
        /*0174*/ 	.byte	0x04, 0x11
        /*0176*/ 	.short	(.L_74 - .L_73)
	.align		4
.L_73:
        /*0178*/ 	.word	index@(_ZN7cutlass13device_kernelIN5flash11enable_sm90INS1_16FlashAttnFwdSm90INS1_25CollectiveMainloopFwdSm90ILi2EN4cute5tupleIJNS5_1CILi1EEES8_S8_EEENS6_IJNS7_ILi128EEENS7_ILi96EEENS7_ILi64EEEEEELi256ENS_10bfloat16_tEfNS_4arch4Sm90ELb0ELb0ELb1ELb1ELb1ELb0ELb0ELb1ELb0ELb1ELb0ELb0EEENS1_21CollectiveEpilogueFwdINS6_IJSA_NS7_ILi256EEESB_EEES9_SE_SG_Li256ELb1ELb1ELb0ELb0EEENS1_36VarlenDynamicPersistentTileSchedulerILi128ELi96ELi256ELi128ELb0ELb1ELb1ELb0ELb1ELb1EEEEEEEEEvNT_6ParamsE)
        /*017c*/ 	.word	0x00000000


	//----- nvinfo : EIATTR_REGCOUNT
	.align		4
.L_74:
        /*0180*/ 	.byte	0x04, 0x2f
        /*0182*/ 	.short	(.L_76 - .L_75)
	.align		4
.L_75:
        /*0184*/ 	.word	index@(_ZN7cutlass13device_kernelIN5flash11enable_sm90INS1_16FlashAttnFwdSm90INS1_25CollectiveMainloopFwdSm90ILi2EN4cute5tupleIJNS5_1CILi1EEES8_S8_EEENS6_IJNS7_ILi128EEENS7_ILi96EEENS7_ILi64EEEEEELi256ENS_10bfloat16_tEfNS_4arch4Sm90ELb0ELb0ELb1ELb0ELb1ELb0ELb1ELb1ELb0ELb1ELb0ELb0EEENS1_21CollectiveEpilogueFwdINS6_IJSA_NS7_ILi256EEESB_EEES9_SE_SG_Li256ELb0ELb1ELb0ELb0EEENS1_29StaticPersistentTileSchedulerILb0EEEEEEEEEvNT_6ParamsE)
        /*0188*/ 	.word	0x00000004


	//----- nvinfo : EIATTR_FRAME_SIZE
	.align		4
.L_76:
        /*018c*/ 	.byte	0x04, 0x11
        /*018e*/ 	.short	(.L_78 - .L_77)
	.align		4
.L_77:
        /*0190*/ 	.word	index@(_ZN7cutlass13device_kernelIN5flash11enable_sm90INS1_16FlashAttnFwdSm90INS1_25CollectiveMainloopFwdSm90ILi2EN4cute5tupleIJNS5_1CILi1EEES8_S8_EEENS6_IJNS7_ILi128EEENS7_ILi96EEENS7_ILi64EEEEEELi256ENS_10bfloat16_tEfNS_4arch4Sm90ELb0ELb0ELb1ELb0ELb1ELb0ELb1ELb1ELb0ELb1ELb0ELb0EEENS1_21CollectiveEpilogueFwdINS6_IJSA_NS7_ILi256EEESB_EEES9_SE_SG_Li256ELb0ELb1ELb0ELb0EEENS1_29StaticPersistentTileSchedulerILb0EEEEEEEEEvNT_6ParamsE)
        /*0194*/ 	.word	0x00000000


	//----- nvinfo : EIATTR_REGCOUNT
	.align		4
.L_78:
        /*0198*/ 	.byte	0x04, 0x2f
        /*019a*/ 	.short	(.L_80 - .L_79)
	.align		4
.L_79:
        /*019c*/ 	.word	index@(_ZN7cutlass13device_kernelIN5flash11enable_sm90INS1_16FlashAttnFwdSm90INS1_25CollectiveMainloopFwdSm90ILi2EN4cute5tupleIJNS5_1CILi1EEES8_S8_EEENS6_IJNS7_ILi128EEENS7_ILi96EEENS7_ILi64EEEEEELi256ENS_10bfloat16_tEfNS_4arch4Sm90ELb0ELb0ELb1ELb0ELb1ELb0ELb0ELb1ELb0ELb1ELb0ELb0EEENS1_21CollectiveEpilogueFwdINS6_IJSA_NS7_ILi256EEESB_EEES9_SE_SG_Li256ELb0ELb1ELb0ELb0EEENS1_29StaticPersistentTileSchedulerILb0EEEEEEEEEvNT_6ParamsE)
        /*01a0*/ 	.word	0x00000004


	//----- nvinfo : EIATTR_FRAME_SIZE
	.align		4
.L_80:
        /*01a4*/ 	.byte	0x04, 0x11
        /*01a6*/ 	.short	(.L_82 - .L_81)
	.align		4
.L_81:
        /*01a8*/ 	.word	index@(_ZN7cutlass13device_kernelIN5flash11enable_sm90INS1_16FlashAttnFwdSm90INS1_25CollectiveMainloopFwdSm90ILi2EN4cute5tupleIJNS5_1CILi1EEES8_S8_EEENS6_IJNS7_ILi128EEENS7_ILi96EEENS7_ILi64EEEEEELi256ENS_10bfloat16_tEfNS_4arch4Sm90ELb0ELb0ELb1ELb0ELb1ELb0ELb0ELb1ELb0ELb1ELb0ELb0EEENS1_21CollectiveEpilogueFwdINS6_IJSA_NS7_ILi256EEESB_EEES9_SE_SG_Li256ELb0ELb1ELb0ELb0EEENS1_29StaticPersistentTileSchedulerILb0EEEEEEEEEvNT_6ParamsE)
        /*01ac*/ 	.word	0x00000000


	//----- nvinfo : EIATTR_REGCOUNT
	.align		4
.L_82:
        /*01b0*/ 	.byte	0x04, 0x2f
        /*01b2*/ 	.short	(.L_84 - .L_83)
	.align		4
.L_83:
        /*01b4*/ 	.word	index@(_ZN7cutlass13device_kernelIN5flash11enable_sm90INS1_16FlashAttnFwdSm90INS1_25CollectiveMainloopFwdSm90ILi2EN4cute5tupleIJNS5_1CILi1EEES8_S8_EEENS6_IJNS7_ILi64EEESA_SA_EEELi512ENS_10bfloat16_tEfNS_4arch4Sm90ELb1ELb0ELb1ELb1ELb1ELb1ELb1ELb0ELb0ELb1ELb0ELb0EEENS1_21CollectiveEpilogueFwdINS6_IJSA_NS7_ILi512EEESA_EEES9_SC_SE_Li256ELb1ELb1ELb0ELb0EEENS1_36VarlenDynamicPersistentTileSchedulerILi64ELi64ELi256ELi128ELb0ELb1ELb1ELb1ELb1ELb1EEEEEEEEEvNT_6ParamsE)
        /*01b8*/ 	.word	0x00000004


	//----- nvinfo : EIATTR_FRAME_SIZE
	.align		4
.L_84:
        /*01bc*/ 	.byte	0x04, 0x11
        /*01be*/ 	.short	(.L_86 - .L_85)
	.align		4
.L_85:
        /*01c0*/ 	.word	index@(_ZN7cutlass13device_kernelIN5flash11enable_sm90INS1_16FlashAttnFwdSm90INS1_25CollectiveMainloopFwdSm90ILi2EN4cute5tupleIJNS5_1CILi1EEES8_S8_EEENS6_IJNS7_ILi64EEESA_SA_EEELi512ENS_10bfloat16_tEfNS_4arch4Sm90ELb1ELb0ELb1ELb1ELb1ELb1ELb1ELb0ELb0ELb1ELb0ELb0EEENS1_21CollectiveEpilogueFwdINS6_IJSA_NS7_ILi512EEESA_EEES9_SC_SE_Li256ELb1ELb1ELb0ELb0EEENS1_36VarlenDynamicPersistentTileSchedulerILi64ELi64ELi256ELi128ELb0ELb1ELb1ELb1ELb1ELb1EEEEEEEEEvNT_6ParamsE)
        /*01c4*/ 	.word	0x00000000


	//----- nvinfo : EIATTR_REGCOUNT
	.align		4
.L_86:
        /*01c8*/ 	.byte	0x04, 0x2f
        /*01ca*/ 	.short	(.L_88 - .L_87)
	.align		4
.L_87:
        /*01cc*/ 	.word	index@(_ZN7cutlass13device_kernelIN5flash11enable_sm90INS1_16FlashAttnFwdSm90INS1_25CollectiveMainloopFwdSm90ILi2EN4cute5tupleIJNS5_1CILi1EEES8_S8_EEENS6_IJNS7_ILi64EEESA_SA_EEELi512ENS_10bfloat16_tEfNS_4arch4Sm90ELb1ELb0ELb1ELb1ELb1ELb0ELb1ELb0ELb0ELb1ELb0ELb0EEENS1_21CollectiveEpilogueFwdINS6_IJSA_NS7_ILi512EEESA_EEES9_SC_SE_Li256ELb1ELb1ELb0ELb0EEENS1_36VarlenDynamicPersistentTileSchedulerILi64ELi64ELi256ELi128ELb0ELb1ELb1ELb1ELb1ELb1EEEEEEEEEvNT_6ParamsE)
        /*01d0*/ 	.word	0x00000004


	//----- nvinfo : EIATTR_FRAME_SIZE
	.align		4
.L_88:
        /*01d4*/ 	.byte	0x04, 0x11
        /*01d6*/ 	.short	(.L_90 - .L_89)
	.align		4
.L_89:
        /*01d8*/ 	.word	index@(_ZN7cutlass13device_kernelIN5flash11enable_sm90INS1_16FlashAttnFwdSm90INS1_25CollectiveMainloopFwdSm90ILi2EN4cute5tupleIJNS5_1CILi1EEES8_S8_EEENS6_IJNS7_ILi64EEESA_SA_EEELi512ENS_10bfloat16_tEfNS_4arch4Sm90ELb1ELb0ELb1ELb1ELb1ELb0ELb1ELb0ELb0ELb1ELb0ELb0EEENS1_21CollectiveEpilogueFwdINS6_IJSA_NS7_ILi512EEESA_EEES9_SC_SE_Li256ELb1ELb1ELb0ELb0EEENS1_36VarlenDynamicPersistentTileSchedulerILi64ELi64ELi256ELi128ELb0ELb1ELb1ELb1ELb1ELb1EEEEEEEEEvNT_6ParamsE)
        /*01dc*/ 	.word	0x00000000


	//----- nvinfo : EIATTR_REGCOUNT
	.align		4
.L_90:
        /*01e0*/ 	.byte	0x04, 0x2f
        /*01e2*/ 	.short	(.L_92 - .L_91)
	.align		4
.L_91:
        /*01e4*/ 	.word	index@(_ZN7cutlass13device_kernelIN5flash11enable_sm90INS1_16FlashAttnFwdSm90INS1_25CollectiveMainloopFwdSm90ILi2EN4cute5tupleIJNS5_1CILi1EEES8_S8_EEENS6_IJNS7_ILi64EEESA_SA_EEELi512ENS_10bfloat16_tEfNS_4arch4Sm90ELb1ELb0ELb1ELb1ELb1ELb1ELb0ELb0ELb0ELb1ELb0ELb0EEENS1_21CollectiveEpilogueFwdINS6_IJSA_NS7_ILi512EEESA_EEES9_SC_SE_Li256ELb1ELb1ELb0ELb0EEENS1_36VarlenDynamicPersistentTileSchedulerILi64ELi64ELi256ELi128ELb0ELb1ELb1ELb1ELb1ELb1EEEEEEEEEvNT_6ParamsE)
        /*01e8*/ 	.word	0x00000004


	//----- nvinfo : EIATTR_FRAME_SIZE
	.align		4
.L_92:
        /*01ec*/ 	.byte	0x04, 0x11
        /*01ee*/ 	.short	(.L_94 - .L_93)
	.align		4
.L_93:
        /*01f0*/ 	.word	index@(_ZN7cutlass13device_kernelIN5flash11enable_sm90INS1_16FlashAttnFwdSm90INS1_25CollectiveMainloopFwdSm90ILi2EN4cute5tupleIJNS5_1CILi1EEES8_S8_EEENS6_IJNS7_ILi64EEESA_SA_EEELi512ENS_10bfloat16_tEfNS_4arch4Sm90ELb1ELb0ELb1ELb1ELb1ELb1ELb0ELb0ELb0ELb1ELb0ELb0EEENS1_21CollectiveEpilogueFwdINS6_IJSA_NS7_ILi512EEESA_EEES9_SC_SE_Li256ELb1ELb1ELb0ELb0EEENS1_36VarlenDynamicPersistentTileSchedulerILi64ELi64ELi256ELi128ELb0ELb1ELb1ELb1ELb1ELb1EEEEEEEEEvNT_6ParamsE)
        /*01f4*/ 	.word	0x00000000


	//----- nvinfo : EIATTR_REGCOUNT
	.align		4
.L_94:
        /*01f8*/ 	.byte	0x04, 0x2f
        /*01fa*/ 	.short	(.L_96 - .L_95)
	.align		4
.L_95:
        /*01fc*/ 	.word	index@(_ZN7cutlass13device_kernelIN5flash11enable_sm90INS1_16FlashAttnFwdSm90INS1_25CollectiveMainloopFwdSm90ILi2EN4cute5tupleIJNS5_1CILi1EEES8_S8_EEENS6_IJNS7_ILi64EEESA_SA_EEELi512ENS_10bfloat16_tEfNS_4arch4Sm90ELb1ELb0ELb1ELb1ELb1ELb0ELb0ELb0ELb0ELb1ELb0ELb0EEENS1_21CollectiveEpilogueFwdINS6_IJSA_NS7_ILi512EEESA_EEES9_SC_SE_Li256ELb1ELb1ELb0ELb0EEENS1_36VarlenDynamicPersistentTileSchedulerILi64ELi64ELi256ELi128ELb0ELb1ELb1ELb1ELb1ELb1EEEEEEEEEvNT_6ParamsE)
        /*0200*/ 	.word	0x00000004


	//----- nvinfo : EIATTR_FRAME_SIZE
	.align		4
.L_96:
        /*0204*/ 	.byte	0x04, 0x11
        /*0206*/ 	.short	(.L_98 - .L_97)
	.align		4
.L_97:
        /*0208*/ 	.word	index@(_ZN7cutlass13device_kernelIN5flash11enable_sm90INS1_16FlashAttnFwdSm90INS1_25CollectiveMainloopFwdSm90ILi2EN4cute5tupleIJNS5_1CILi1EEES8_S8_EEENS6_IJNS7_ILi64EEESA_SA_EEELi512ENS_10bfloat16_tEfNS_4arch4Sm90ELb1ELb0ELb1ELb1ELb1ELb0ELb0ELb0ELb0ELb1ELb0ELb0EEENS1_21CollectiveEpilogueFwdINS6_IJSA_NS7_ILi512EEESA_EEES9_SC_SE_Li256ELb1ELb1ELb0ELb0EEENS1_36VarlenDynamicPersistentTileSchedulerILi64ELi64ELi256ELi128ELb0ELb1ELb1ELb1ELb1ELb1EEEEEEEEEvNT_6ParamsE)
        /*020c*/ 	.word	0x00000000


	//----- nvinfo : EIATTR_REGCOUNT
	.align		4
.L_98:
        /*0210*/ 	.byte	0x04, 0x2f
        /*0212*/ 	.short	(.L_100 - .L_99)
	.align		4
.L_99:
        /*0214*/ 	.word	index@(_ZN7cutlass13device_kernelIN5flash11enable_sm90INS1_16FlashAttnFwdSm90INS1_25CollectiveMainloopFwdSm90ILi2EN4cute5tupleIJNS5_1CILi1EEES8_S8_EEENS6_IJNS7_ILi64EEESA_SA_EEELi512ENS_10bfloat16_tEfNS_4arch4Sm90ELb1ELb0ELb1ELb0ELb1ELb0ELb1ELb0ELb0ELb1ELb0ELb0EEENS1_21CollectiveEpilogueFwdINS6_IJSA_NS7_ILi512EEESA_EEES9_SC_SE_Li256ELb0ELb1ELb0ELb0EEENS1_30DynamicPersistentTileSchedulerILi256ELi128ELb0ELb1ELb1EEEEEEEEEvNT_6ParamsE)
        /*0218*/ 	.word	0x00000004


	//----- nvinfo : EIATTR_FRAME_SIZE
	.align		4
.L_100:
        /*021c*/ 	.byte	0x04, 0x11
        /*021e*/ 	.short	(.L_102 - .L_101)
	.align		4
.L_101:
        /*0220*/ 	.word	index@(_ZN7cutlass13device_kernelIN5flash11enable_sm90INS1_16FlashAttnFwdSm90INS1_25CollectiveMainloopFwdSm90ILi2EN4cute5tupleIJNS5_1CILi1EEES8_S8_EEENS6_IJNS7_ILi64EEESA_SA_EEELi512ENS_10bfloat16_tEfNS_4arch4Sm90ELb1ELb0ELb1ELb0ELb1ELb0ELb1ELb0ELb0ELb1ELb0ELb0EEENS1_21CollectiveEpilogueFwdINS6_IJSA_NS7_ILi512EEESA_EEES9_SC_SE_Li256ELb0ELb1ELb0ELb0EEENS1_30DynamicPersistentTileSchedulerILi256ELi128ELb0ELb1ELb1EEEEEEEEEvNT_6ParamsE)
        /*0224*/ 	.word	0x00000000


	//----- nvinfo : EIATTR_REGCOUNT
	.align		4
.L_102:
        /*0228*/ 	.byte	0x04, 0x2f
        /*022a*/ 	.short	(.L_104 - .L_103)
	.align		4
.L_103:
        /*022c*/ 	.word	index@(_ZN7cutlass13device_kernelIN5flash11enable_sm90INS1_16FlashAttnFwdSm90INS1_25CollectiveMainloopFwdSm90ILi2EN4cute5tupleIJNS5_1CILi1EEES8_S8_EEENS6_IJNS7_ILi64EEESA_SA_EEELi512ENS_10bfloat16_tEfNS_4arch4Sm90ELb1ELb0ELb1ELb0ELb1ELb0ELb0ELb0ELb0ELb1ELb0ELb0EEENS1_21CollectiveEpilogueFwdINS6_IJSA_NS7_ILi512EEESA_EEES9_SC_SE_Li256ELb0ELb1ELb0ELb0EEENS1_30DynamicPersistentTileSchedulerILi256ELi128ELb0ELb1ELb1EEEEEEEEEvNT_6ParamsE)
        /*0230*/ 	.word	0x00000004


	//----- nvinfo : EIATTR_FRAME_SIZE
	.align		4
.L_104:
        /*0234*/ 	.byte	0x04, 0x11
        /*0236*/ 	.short	(.L_106 - .L_105)
	.align		4
.L_105:
        /*0238*/ 	.word	index@(_ZN7cutlass13device_kernelIN5flash11enable_sm90INS1_16FlashAttnFwdSm90INS1_25CollectiveMainloopFwdSm90ILi2EN4cute5tupleIJNS5_1CILi1EEES8_S8_EEENS6_IJNS7_ILi64EEESA_SA_EEELi512ENS_10bfloat16_tEfNS_4arch4Sm90ELb1ELb0ELb1ELb0ELb1ELb0ELb0ELb0ELb0ELb1ELb0ELb0EEENS1_21CollectiveEpilogueFwdINS6_IJSA_NS7_ILi512EEESA_EEES9_SC_SE_Li256ELb0ELb1ELb0ELb0EEENS1_30DynamicPersistentTileSchedulerILi256ELi128ELb0ELb1ELb1EEEEEEEEEvNT_6ParamsE)
        /*023c*/ 	.word	0x00000000


	//----- nvinfo : EIATTR_REGCOUNT
	.align		4
.L_106:
        /*0240*/ 	.byte	0x04, 0x2f
        /*0242*/ 	.short	(.L_108 - .L_107)
	.align		4
.L_107:
        /*0244*/ 	.word	index@(_ZN7cutlass13device_kernelIN5flash11enable_sm90INS1_16FlashAttnFwdSm90INS1_25CollectiveMainloopFwdSm90ILi2EN4cute5tupleIJNS5_1CILi1EEES8_S8_EEENS6_IJNS7_ILi64EEESA_SA_EEELi512ENS_10bfloat16_tEfNS_4arch4Sm90ELb0ELb1ELb1ELb1ELb1ELb1ELb1ELb0ELb0ELb1ELb0ELb0EEENS1_21CollectiveEpilogueFwdINS6_IJSA_NS7_ILi512EEESA_EEES9_SC_SE_Li256ELb1ELb1ELb0ELb0EEENS1_36VarlenDynamicPersistentTileSchedulerILi64ELi64ELi256ELi128ELb0ELb1ELb1ELb1ELb0ELb1EEEEEEEEEvNT_6ParamsE)
        /*0248*/ 	.word	0x00000004


	//----- nvinfo : EIATTR_FRAME_SIZE
	.align		4
.L_108:
        /*024c*/ 	.byte	0x04, 0x11
        /*024e*/ 	.short	(.L_110 - .L_109)
	.align		4
.L_109:
        /*0250*/ 	.word	index@(_ZN7cutlass13device_kernelIN5flash11enable_sm90INS1_16FlashAttnFwdSm90INS1_25CollectiveMainloopFwdSm90ILi2EN4cute5tupleIJNS5_1CILi1EEES8_S8_EEENS6_IJNS7_ILi64EEESA_SA_EEELi512ENS_10bfloat16_tEfNS_4arch4Sm90ELb0ELb1ELb1ELb1ELb1ELb1ELb1ELb0ELb0ELb1ELb0ELb0EEENS1_21CollectiveEpilogueFwdINS6_IJSA_NS7_ILi512EEESA_EEES9_SC_SE_Li256ELb1ELb1ELb0ELb0EEENS1_36VarlenDynamicPersistentTileSchedulerILi64ELi64ELi256ELi128ELb0ELb1ELb1ELb1ELb0ELb1EEEEEEEEEvNT_6ParamsE)
        /*0254*/ 	.word	0x00000000


	//----- nvinfo : EIATTR_REGCOUNT
	.align		4
.L_110:
        /*0258*/ 	.byte	0x04, 0x2f
        /*025a*/ 	.short	(.L_112 - .L_111)
	.align		4
.L_111:
        /*025c*/ 	.word	index@(_ZN7cutlass13device_kernelIN5flash11enable_sm90INS1_16FlashAttnFwdSm90INS1_25CollectiveMainloopFwdSm90ILi2EN4cute5tupleIJNS5_1CILi1EEES8_S8_EEENS6_IJNS7_ILi64EEESA_SA_EEELi512ENS_10bfloat16_tEfNS_4arch4Sm90ELb0ELb1ELb1ELb1ELb1ELb0ELb1ELb0ELb0ELb1ELb0ELb0EEENS1_21CollectiveEpilogueFwdINS6_IJSA_NS7_ILi512EEESA_EEES9_SC_SE_Li256ELb1ELb1ELb0ELb0EEENS1_36VarlenDynamicPersistentTileSchedulerILi64ELi64ELi256ELi128ELb0ELb1ELb1ELb1ELb0ELb1EEEEEEEEEvNT_6ParamsE)
        /*0260*/ 	.word	0x00000004


	//----- nvinfo : EIATTR_FRAME_SIZE
	.align		4
.L_112:
        /*0264*/ 	.byte	0x04, 0x11
        /*0266*/ 	.short	(.L_114 - .L_113)
	.align		4
.L_113:
        /*0268*/ 	.word	index@(_ZN7cutlass13device_kernelIN5flash11enable_sm90INS1_16FlashAttnFwdSm90INS1_25CollectiveMainloopFwdSm90ILi2EN4cute5tupleIJNS5_1CILi1EEES8_S8_EEENS6_IJNS7_ILi64EEESA_SA_EEELi512ENS_10bfloat16_tEfNS_4arch4Sm90ELb0ELb1ELb1ELb1ELb1ELb0ELb1ELb0ELb0ELb1ELb0ELb0EEENS1_21CollectiveEpilogueFwdINS6_IJSA_NS7_ILi512EEESA_EEES9_SC_SE_Li256ELb1ELb1ELb0ELb0EEENS1_36VarlenDynamicPersistentTileSchedulerILi64ELi64ELi256ELi128ELb0ELb1ELb1ELb1ELb0ELb1EEEEEEEEEvNT_6ParamsE)
        /*026c*/ 	.word	0x00000000


	//----- nvinfo : EIATTR_REGCOUNT
	.align		4
.L_114:
        /*0270*/ 	.byte	0x04, 0x2f
        /*0272*/ 	.short	(.L_116 - .L_115)
	.align		4
.L_115:
        /*0274*/ 	.word	index@(_ZN7cutlass13device_kernelIN5flash11enable_sm90INS1_16FlashAttnFwdSm90INS1_25CollectiveMainloopFwdSm90ILi2EN4cute5tupleIJNS5_1CILi1EEES8_S8_EEENS6_IJNS7_ILi64EEESA_SA_EEELi512ENS_10bfloat16_tEfNS_4arch4Sm90ELb0ELb1ELb1ELb1ELb1ELb1ELb0ELb0ELb0ELb1ELb0ELb0EEENS1_21CollectiveEpilogueFwdINS6_IJSA_NS7_ILi512EEESA_EEES9_SC_SE_Li256ELb1ELb1ELb0ELb0EEENS1_36VarlenDynamicPersistentTileSchedulerILi64ELi64ELi256ELi128ELb0ELb1ELb1ELb1ELb0ELb1EEEEEEEEEvNT_6ParamsE)
        /*0278*/ 	.word	0x00000004


	//----- nvinfo : EIATTR_FRAME_SIZE
	.align		4
.L_116:
        /*027c*/ 	.byte	0x04, 0x11
        /*027e*/ 	.short	(.L_118 - .L_117)
	.align		4
.L_117:
        /*0280*/ 	.word	index@(_ZN7cutlass13device_kernelIN5flash11enable_sm90INS1_16FlashAttnFwdSm90INS1_25CollectiveMainloopFwdSm90ILi2EN4cute5tupleIJNS5_1CILi1EEES8_S8_EEENS6_IJNS7_ILi64EEESA_SA_EEELi512ENS_10bfloat16_tEfNS_4arch4Sm90ELb0ELb1ELb1ELb1ELb1ELb1ELb0ELb0ELb0ELb1ELb0ELb0EEENS1_21CollectiveEpilogueFwdINS6_IJSA_NS7_ILi512EEESA_EEES9_SC_SE_Li256ELb1ELb1ELb0ELb0EEENS1_36VarlenDynamicPersistentTileSchedulerILi64ELi64ELi256ELi128ELb0ELb1ELb1ELb1ELb0ELb1EEEEEEEEEvNT_6ParamsE)
        /*0284*/ 	.word	0x00000000


	//----- nvinfo : EIATTR_REGCOUNT
	.align		4
.L_118:
        /*0288*/ 	.byte	0x04, 0x2f
        /*028a*/ 	.short	(.L_120 - .L_119)
	.align		4
.L_119:
        /*028c*/ 	.word	index@(_ZN7cutlass13device_kernelIN5flash11enable_sm90INS1_16FlashAttnFwdSm90INS1_25CollectiveMainloopFwdSm90ILi2EN4cute5tupleIJNS5_1CILi1EEES8_S8_EEENS6_IJNS7_ILi64EEESA_SA_EEELi512ENS_10bfloat16_tEfNS_4arch4Sm90ELb0ELb1ELb1ELb1ELb1ELb0ELb0ELb0ELb0ELb1ELb0ELb0EEENS1_21CollectiveEpilogueFwdINS6_IJSA_NS7_ILi512EEESA_EEES9_SC_SE_Li256ELb1ELb1ELb0ELb0EEENS1_36VarlenDynamicPersistentTileSchedulerILi64ELi64ELi256ELi128ELb0ELb1ELb1ELb1ELb0ELb1EEEEEEEEEvNT_6ParamsE)
        /*0290*/ 	.word	0x00000004


	//----- nvinfo : EIATTR_FRAME_SIZE
	.align		4
.L_120:
        /*0294*/ 	.byte	0x04, 0x11
        /*0296*/ 	.short	(.L_122 - .L_121)
	.align		4
.L_121:
        /*0298*/ 	.word	index@(_ZN7cutlass13device_kernelIN5flash11enable_sm90INS1_16FlashAttnFwdSm90INS1_25CollectiveMainloopFwdSm90ILi2EN4cute5tupleIJNS5_1CILi1EEES8_S8_EEENS6_IJNS7_ILi64EEESA_SA_EEELi512ENS_10bfloat16_tEfNS_4arch4Sm90ELb0ELb1ELb1ELb1ELb1ELb0ELb0ELb0ELb0ELb1ELb0ELb0EEENS1_21CollectiveEpilogueFwdINS6_IJSA_NS7_ILi512EEESA_EEES9_SC_SE_Li256ELb1ELb1ELb0ELb0EEENS1_36VarlenDynamicPersistentTileSchedulerILi64ELi64ELi256ELi128ELb0ELb1ELb1ELb1ELb0ELb1EEEEEEEEEvNT_6ParamsE)
        /*029c*/ 	.word	0x00000000


	//----- nvinfo : EIATTR_REGCOUNT
	.align		4
.L_122:
        /*02a0*/ 	.byte	0x04, 0x2f
        /*02a2*/ 	.short	(.L_124 - .L_123)
	.align		4
.L_123:
        /*02a4*/ 	.word	index@(_ZN7cutlass13device_kernelIN5flash11enable_sm90INS1_16FlashAttnFwdSm90INS1_25CollectiveMainloopFwdSm90ILi2EN4cute5tupleIJNS5_1CILi1EEES8_S8_EEENS6_IJNS7_ILi64EEESA_SA_EEELi512ENS_10bfloat16_tEfNS_4arch4Sm90ELb0ELb1ELb1ELb0ELb1ELb0ELb1ELb0ELb0ELb1ELb0ELb0EEENS1_21CollectiveEpilogueFwdINS6_IJSA_NS7_ILi512EEESA_EEES9_SC_SE_Li256ELb0ELb1ELb0ELb0EEENS1_30DynamicPersistentTileSchedulerILi256ELi128ELb0ELb1ELb1EEEEEEEEEvNT_6ParamsE)
        /*02a8*/ 	.word	0x00000004


	//----- nvinfo : EIATTR_FRAME_SIZE
	.align		4
.L_124:
        /*02ac*/ 	.byte	0x04, 0x11
        /*02ae*/ 	.short	(.L_126 - .L_125)
	.align		4
.L_125:
        /*02b0*/ 	.word	index@(_ZN7cutlass13device_kernelIN5flash11enable_sm90INS1_16FlashAttnFwdSm90INS1_25CollectiveMainloopFwdSm90ILi2EN4cute5tupleIJNS5_1CILi1EEES8_S8_EEENS6_IJNS7_ILi64EEESA_SA_EEELi512ENS_10bfloat16_tEfNS_4arch4Sm90ELb0ELb1ELb1ELb0ELb1ELb0ELb1ELb0ELb0ELb1ELb0ELb0EEENS1_21CollectiveEpilogueFwdINS6_IJSA_NS7_ILi512EEESA_EEES9_SC_SE_Li256ELb0ELb1ELb0ELb0EEENS1_30DynamicPersistentTileSchedulerILi256ELi128ELb0ELb1ELb1EEEEEEEEEvNT_6ParamsE)
        /*02b4*/ 	.word	0x00000000


	//----- nvinfo : EIATTR_REGCOUNT
	.align		4
.L_126:
        /*02b8*/ 	.byte	0x04, 0x2f
        /*02ba*/ 	.short	(.L_128 - .L_127)
	.align		4
.L_127:
        /*02bc*/ 	.word	index@(_ZN7cutlass13device_kernelIN5flash11enable_sm90INS1_16FlashAttnFwdSm90INS1_25CollectiveMainloopFwdSm90ILi2EN4cute5tupleIJNS5_1CILi1EEES8_S8_EEENS6_IJNS7_ILi64EEESA_SA_EEELi512ENS_10bfloat16_tEfNS_4arch4Sm90ELb0ELb1ELb1ELb0ELb1ELb0ELb0ELb0ELb0ELb1ELb0ELb0EEENS1_21CollectiveEpilogueFwdINS6_IJSA_NS7_ILi512EEESA_EEES9_SC_SE_Li256ELb0ELb1ELb0ELb0EEENS1_30DynamicPersistentTileSchedulerILi256ELi128ELb0ELb1ELb1EEEEEEEEEvNT_6ParamsE)
        /*02c0*/ 	.word	0x00000004


	//----- nvinfo : EIATTR_FRAME_SIZE
	.align		4
.L_128:
        /*02c4*/ 	.byte	0x04, 0x11
        /*02c6*/ 	.short	(.L_130 - .L_129)
	.align		4
.L_129:
        /*02c8*/ 	.word	index@(_ZN7cutlass13device_kernelIN5flash11enable_sm90INS1_16FlashAttnFwdSm90INS1_25CollectiveMainloopFwdSm90ILi2EN4cute5tupleIJNS5_1CILi1EEES8_S8_EEENS6_IJNS7_ILi64EEESA_SA_EEELi512ENS_10bfloat16_tEfNS_4arch4Sm90ELb0ELb1ELb1ELb0ELb1ELb0ELb0ELb0ELb0ELb1ELb0ELb0EEENS1_21CollectiveEpilogueFwdINS6_IJSA_NS7_ILi512EEESA_EEES9_SC_SE_Li256ELb0ELb1ELb0ELb0EEENS1_30DynamicPersistentTileSchedulerILi256ELi128ELb0ELb1ELb1EEEEEEEEEvNT_6ParamsE)
        /*02cc*/ 	.word	0x00000000


	//----- nvinfo : EIATTR_REGCOUNT
	.align		4
.L_130:
        /*02d0*/ 	.byte	0x04, 0x2f
        /*02d2*/ 	.short	(.L_132 - .L_131)
	.align		4
.L_131:
        /*02d4*/ 	.word	index@(_ZN7cutlass13device_kernelIN5flash11enable_sm90INS1_16FlashAttnFwdSm90INS1_25CollectiveMainloopFwdSm90ILi2EN4cute5tupleIJNS5_1CILi1EEES8_S8_EEENS6_IJNS7_ILi64EEESA_SA_EEELi512ENS_10bfloat16_tEfNS_4arch4Sm90ELb0ELb0ELb1ELb1ELb1ELb1ELb1ELb0ELb0ELb1ELb0ELb0EEENS1_21CollectiveEpilogueFwdINS6_IJSA_NS7_ILi512EEESA_EEES9_SC_SE_Li256ELb1ELb1ELb0ELb0EEENS1_36VarlenDynamicPersistentTileSchedulerILi64ELi64ELi256ELi128ELb0ELb1ELb1ELb0ELb1ELb1EEEEEEEEEvNT_6ParamsE)
        /*02d8*/ 	.word	0x00000004


	//----- nvinfo : EIATTR_FRAME_SIZE
	.align		4
.L_132:
        /*02dc*/ 	.byte	0x04, 0x11
        /*02de*/ 	.short	(.L_134 - .L_133)
	.align		4
.L_133:
        /*02e0*/ 	.word	index@(_ZN7cutlass13device_kernelIN5flash11enable_sm90INS1_16FlashAttnFwdSm90INS1_25CollectiveMainloopFwdSm90ILi2EN4cute5tupleIJNS5_1CILi1EEES8_S8_EEENS6_IJNS7_ILi64EEESA_SA_EEELi512ENS_10bfloat16_tEfNS_4arch4Sm90ELb0ELb0ELb1ELb1ELb1ELb1ELb1ELb0ELb0ELb1ELb0ELb0EEENS1_21CollectiveEpilogueFwdINS6_IJSA_NS7_ILi512EEESA_EEES9_SC_SE_Li256ELb1ELb1ELb0ELb0EEENS1_36VarlenDynamicPersistentTileSchedulerILi64ELi64ELi256ELi128ELb0ELb1ELb1ELb0ELb1ELb1EEEEEEEEEvNT_6ParamsE)
        /*02e4*/ 	.word	0x00000000


	//----- nvinfo : EIATTR_REGCOUNT
	.align		4
.L_134:
        /*02e8*/ 	.byte	0x04, 0x2f
        /*02ea*/ 	.short	(.L_136 - .L_135)
	.align		4
.L_135:
        /*02ec*/ 	.word	index@(_ZN7cutlass13device_kernelIN5flash11enable_sm90INS1_16FlashAttnFwdSm90INS1_25CollectiveMainloopFwdSm90ILi2EN4cute5tupleIJNS5_1CILi1EEES8_S8_EEENS6_IJNS7_ILi64EEESA_SA_EEELi512ENS_10bfloat16_tEfNS_4arch4Sm90ELb0ELb0ELb1ELb1ELb1ELb0ELb1ELb0ELb0ELb1ELb0ELb0EEENS1_21CollectiveEpilogueFwdINS6_IJSA_NS7_ILi512EEESA_EEES9_SC_SE_Li256ELb1ELb1ELb0ELb0EEENS1_36VarlenDynamicPersistentTileSchedulerILi64ELi64ELi256ELi128ELb0ELb1ELb1ELb0ELb1ELb1EEEEEEEEEvNT_6ParamsE)
        /*02f0*/ 	.word	0x00000004


	//----- nvinfo : EIATTR_FRAME_SIZE
	.align		4
.L_136:
        /*02f4*/ 	.byte	0x04, 0x11
        /*02f6*/ 	.short	(.L_138 - .L_137)
	.align		4
.L_137:
        /*02f8*/ 	.word	index@(_ZN7cutlass13device_kernelIN5flash11enable_sm90INS1_16FlashAttnFwdSm90INS1_25CollectiveMainloopFwdSm90ILi2EN4cute5tupleIJNS5_1CILi1EEES8_S8_EEENS6_IJNS7_ILi64EEESA_SA_EEELi512ENS_10bfloat16_tEfNS_4arch4Sm90ELb0ELb0ELb1ELb1ELb1ELb0ELb1ELb0ELb0ELb1ELb0ELb0EEENS1_21CollectiveEpilogueFwdINS6_IJSA_NS7_ILi512EEESA_EEES9_SC_SE_Li256ELb1ELb1ELb0ELb0EEENS1_36VarlenDynamicPersistentTileSchedulerILi64ELi64ELi256ELi128ELb0ELb1ELb1ELb0ELb1ELb1EEEEEEEEEvNT_6ParamsE)
        /*02fc*/ 	.word	0x00000000


	//----- nvinfo : EIATTR_REGCOUNT
	.align		4
.L_138:
        /*0300*/ 	.byte	0x04, 0x2f
        /*0302*/ 	.short	(.L_140 - .L_139)
	.align		4
.L_139:
        /*0304*/ 	.word	index@(_ZN7cutlass13device_kernelIN5flash11enable_sm90INS1_16FlashAttnFwdSm90INS1_25CollectiveMainloopFwdSm90ILi2EN4cute5tupleIJNS5_1CILi1EEES8_S8_EEENS6_IJNS7_ILi64EEESA_SA_EEELi512ENS_10bfloat16_tEfNS_4arch4Sm90ELb0ELb0ELb1ELb1ELb1ELb1ELb0ELb0ELb0ELb1ELb0ELb0EEENS1_21CollectiveEpilogueFwdINS6_IJSA_NS7_ILi512EEESA_EEES9_SC_SE_Li256ELb1ELb1ELb0ELb0EEENS1_36VarlenDynamicPersistentTileSchedulerILi64ELi64ELi256ELi128ELb0ELb1ELb1ELb0ELb1ELb1EEEEEEEEEvNT_6ParamsE)
        /*0308*/ 	.word	0x00000004


	//----- nvinfo : EIATTR_FRAME_SIZE
	.align		4
.L_140:
        /*030c*/ 	.byte	0x04, 0x11
        /*030e*/ 	.short	(.L_142 - .L_141)
	.align		4
.L_141:
        /*0310*/ 	.word	index@(_ZN7cutlass13device_kernelIN5flash11enable_sm90INS1_16FlashAttnFwdSm90INS1_25CollectiveMainloopFwdSm90ILi2EN4cute5tupleIJNS5_1CILi1EEES8_S8_EEENS6_IJNS7_ILi64EEESA_SA_EEELi512ENS_10bfloat16_tEfNS_4arch4Sm90ELb0ELb0ELb1ELb1ELb1ELb1ELb0ELb0ELb0ELb1ELb0ELb0EEENS1_21CollectiveEpilogueFwdINS6_IJSA_NS7_ILi512EEESA_EEES9_SC_SE_Li256ELb1ELb1ELb0ELb0EEENS1_36VarlenDynamicPersistentTileSchedulerILi64ELi64ELi256ELi128ELb0ELb1ELb1ELb0ELb1ELb1EEEEEEEEEvNT_6ParamsE)
        /*0314*/ 	.word	0x00000000


	//----- nvinfo : EIATTR_REGCOUNT
	.align		4
.L_142:
        /*0318*/ 	.byte	0x04, 0x2f
        /*031a*/ 	.short	(.L_144 - .L_143)
	.align		4
.L_143:
        /*031c*/ 	.word	index@(_ZN7cutlass13device_kernelIN5flash11enable_sm90INS1_16FlashAttnFwdSm90INS1_25CollectiveMainloopFwdSm90ILi2EN4cute5tupleIJNS5_1CILi1EEES8_S8_EEENS6_IJNS7_ILi64EEESA_SA_EEELi512ENS_10bfloat16_tEfNS_4arch4Sm90ELb0ELb0ELb1ELb1ELb1ELb0ELb0ELb0ELb0ELb1ELb0ELb0EEENS1_21CollectiveEpilogueFwdINS6_IJSA_NS7_ILi512EEESA_EEES9_SC_SE_Li256ELb1ELb1ELb0ELb0EEENS1_36VarlenDynamicPersistentTileSchedulerILi64ELi64ELi256ELi128ELb0ELb1ELb1ELb0ELb1ELb1EEEEEEEEEvNT_6ParamsE)
        /*0320*/ 	.word	0x00000004


	//----- nvinfo : EIATTR_FRAME_SIZE
	.align		4
.L_144:
        /*0324*/ 	.byte	0x04, 0x11
        /*0326*/ 	.short	(.L_146 - .L_145)
	.align		4
.L_145:
        /*0328*/ 	.word	index@(_ZN7cutlass13device_kernelIN5flash11enable_sm90INS1_16FlashAttnFwdSm90INS1_25CollectiveMainloopFwdSm90ILi2EN4cute5tupleIJNS5_1CILi1EEES8_S8_EEENS6_IJNS7_ILi64EEESA_SA_EEELi512ENS_10bfloat16_tEfNS_4arch4Sm90ELb0ELb0ELb1ELb1ELb1ELb0ELb0ELb0ELb0ELb1ELb0ELb0EEENS1_21CollectiveEpilogueFwdINS6_IJSA_NS7_ILi512EEESA_EEES9_SC_SE_Li256ELb1ELb1ELb0ELb0EEENS1_36VarlenDynamicPersistentTileSchedulerILi64ELi64ELi256ELi128ELb0ELb1ELb1ELb0ELb1ELb1EEEEEEEEEvNT_6ParamsE)
        /*032c*/ 	.word	0x00000000


	//----- nvinfo : EIATTR_REGCOUNT
	.align		4
.L_146:
        /*0330*/ 	.byte	0x04, 0x2f
        /*0332*/ 	.short	(.L_148 - .L_147)
	.align		4
.L_147:
        /*0334*/ 	.word	index@(_ZN7cutlass13device_kernelIN5flash11enable_sm90INS1_16FlashAttnFwdSm90INS1_25CollectiveMainloopFwdSm90ILi2EN4cute5tupleIJNS5_1CILi1EEES8_S8_EEENS6_IJNS7_ILi64EEESA_SA_EEELi512ENS_10bfloat16_tEfNS_4arch4Sm90ELb0ELb0ELb1ELb0ELb1ELb0ELb1ELb0ELb0ELb1ELb0ELb0EEENS1_21CollectiveEpilogueFwdINS6_IJSA_NS7_ILi512EEESA_EEES9_SC_SE_Li256ELb0ELb1ELb0ELb0EEENS1_29StaticPersistentTileSchedulerILb0EEEEEEEEEvNT_6ParamsE)
        /*0338*/ 	.word	0x00000004


	//----- nvinfo : EIATTR_FRAME_SIZE
	.align		4
.L_148:
        /*033c*/ 	.byte	0x04, 0x11
        /*033e*/ 	.short	(.L_150 - .L_149)
	.align		4
.L_149:
        /*0340*/ 	.word	index@(_ZN7cutlass13device_kernelIN5flash11enable_sm90INS1_16FlashAttnFwdSm90INS1_25CollectiveMainloopFwdSm90ILi2EN4cute5tupleIJNS5_1CILi1EEES8_S8_EEENS6_IJNS7_ILi64EEESA_SA_EEELi512ENS_10bfloat16_tEfNS_4arch4Sm90ELb0ELb0ELb1ELb0ELb1ELb0ELb1ELb0ELb0ELb1ELb0ELb0EEENS1_21CollectiveEpilogueFwdINS6_IJSA_NS7_ILi512EEESA_EEES9_SC_SE_Li256ELb0ELb1ELb0ELb0EEENS1_29StaticPersistentTileSchedulerILb0EEEEEEEEEvNT_6ParamsE)
        /*0344*/ 	.word	0x00000000


	//----- nvinfo : EIATTR_REGCOUNT
	.align		4
.L_150:
        /*0348*/ 	.byte	0x04, 0x2f
        /*034a*/ 	.short	(.L_152 - .L_151)
	.align		4
.L_151:
        /*034c*/ 	.word	index@(_ZN7cutlass13device_kernelIN5flash11enable_sm90INS1_16FlashAttnFwdSm90INS1_25CollectiveMainloopFwdSm90ILi2EN4cute5tupleIJNS5_1CILi1EEES8_S8_EEENS6_IJNS7_ILi64EEESA_SA_EEELi512ENS_10bfloat16_tEfNS_4arch4Sm90ELb0ELb0ELb1ELb0ELb1ELb0ELb0ELb0ELb0ELb1ELb0ELb0EEENS1_21CollectiveEpilogueFwdINS6_IJSA_NS7_ILi512EEESA_EEES9_SC_SE_Li256ELb0ELb1ELb0ELb0EEENS1_29StaticPersistentTileSchedulerILb0EEEEEEEEEvNT_6ParamsE)
        /*0350*/ 	.word	0x00000004


	//----- nvinfo : EIATTR_FRAME_SIZE
	.align		4
.L_152:
        /*0354*/ 	.byte	0x04, 0x11
        /*0356*/ 	.short	(.L_154 - .L_153)
	.align		4
.L_153:
        /*0358*/ 	.word	index@(_ZN7cutlass13device_kernelIN5flash11enable_sm90INS1_16FlashAttnFwdSm90INS1_25CollectiveMainloopFwdSm90ILi2EN4cute5tupleIJNS5_1CILi1EEES8_S8_EEENS6_IJNS7_ILi64EEESA_SA_EEELi512ENS_10bfloat16_tEfNS_4arch4Sm90ELb0ELb0ELb1ELb0ELb1ELb0ELb0ELb0ELb0ELb1ELb0ELb0EEENS1_21CollectiveEpilogueFwdINS6_IJSA_NS7_ILi512EEESA_EEES9_SC_SE_Li256ELb0ELb1ELb0ELb0EEENS1_29StaticPersistentTileSchedulerILb0EEEEEEEEEvNT_6ParamsE)
        /*035c*/ 	.word	0x00000000


	//----- nvinfo : EIATTR_REGCOUNT
	.align		4
.L_154:
        /*0360*/ 	.byte	0x04, 0x2f
        /*0362*/ 	.short	(.L_156 - .L_155)
	.align		4
.L_155:
        /*0364*/ 	.word	index@(_ZN7cutlass13device_kernelIN5flash11enable_sm90INS1_16FlashAttnFwdSm90INS1_25CollectiveMainloopFwdSm90ILi2EN4cute5tupleIJNS5_1CILi1EEES8_S8_EEENS6_IJNS7_ILi128EEENS7_ILi96EEENS7_ILi192EEEEEELi128ENS_10bfloat16_tEfNS_4arch4Sm90ELb1ELb0ELb1ELb1ELb1ELb1ELb0ELb1ELb1ELb1ELb0ELb0EEENS1_21CollectiveEpilogueFwdINS6_IJSA_SA_SB_EEES9_SE_SG_Li256ELb1ELb1ELb0ELb0EEENS1_36VarlenDynamicPersistentTileSchedulerILi128ELi96ELi256ELi128ELb0ELb1ELb1ELb1ELb1ELb1EEEEEEEEEvNT_6ParamsE)
        /*0368*/ 	.word	0x00000004


	//----- nvinfo : EIATTR_FRAME_SIZE
	.align		4
.L_156:
        /*036c*/ 	.byte	0x04, 0x11
        /*036e*/ 	.short	(.L_158 - .L_157)
	.align		4
.L_157:
        /*0370*/ 	.word	index@(_ZN7cutlass13device_kernelIN5flash11enable_sm90INS1_16FlashAttnFwdSm90INS1_25CollectiveMainloopFwdSm90ILi2EN4cute5tupleIJNS5_1CILi1EEES8_S8_EEENS6_IJNS7_ILi128EEENS7_ILi96EEENS7_ILi192EEEEEELi128ENS_10bfloat16_tEfNS_4arch4Sm90ELb1ELb0ELb1ELb1ELb1ELb1ELb0ELb1ELb1ELb1ELb0ELb0EEENS1_21CollectiveEpilogueFwdINS6_IJSA_SA_SB_EEES9_SE_SG_Li256ELb1ELb1ELb0ELb0EEENS1_36VarlenDynamicPersistentTileSchedulerILi128ELi96ELi256ELi128ELb0ELb1ELb1ELb1ELb1ELb1EEEEEEEEEvNT_6ParamsE)
        /*0374*/ 	.word	0x00000000


	//----- nvinfo : EIATTR_REGCOUNT
	.align		4
.L_158:
        /*0378*/ 	.byte	0x04, 0x2f
        /*037a*/ 	.short	(.L_160 - .L_159)
	.align		4
.L_159:
        /*037c*/ 	.word	index@(_ZN7cutlass13device_kernelIN5flash11enable_sm90INS1_16FlashAttnFwdSm90INS1_25CollectiveMainloopFwdSm90ILi2EN4cute5tupleIJNS5_1CILi1EEES8_S8_EEENS6_IJNS7_ILi128EEENS7_ILi96EEENS7_ILi192EEEEEELi128ENS_10bfloat16_tEfNS_4arch4Sm90ELb1ELb0ELb1ELb1ELb1ELb0ELb0ELb1ELb1ELb1ELb0ELb0EEENS1_21CollectiveEpilogueFwdINS6_IJSA_SA_SB_EEES9_SE_SG_Li256ELb1ELb1ELb0ELb0EEENS1_36VarlenDynamicPersistentTileSchedulerILi128ELi96ELi256ELi128ELb0ELb1ELb1ELb1ELb1ELb1EEEEEEEEEvNT_6ParamsE)
        /*0380*/ 	.word	0x00000004


	//----- nvinfo : EIATTR_FRAME_SIZE
	.align		4
.L_160:
        /*0384*/ 	.byte	0x04, 0x11
        /*0386*/ 	.short	(.L_162 - .L_161)
	.align		4
.L_161:
        /*0388*/ 	.word	index@(_ZN7cutlass13device_kernelIN5flash11enable_sm90INS1_16FlashAttnFwdSm90INS1_25CollectiveMainloopFwdSm90ILi2EN4cute5tupleIJNS5_1CILi1EEES8_S8_EEENS6_IJNS7_ILi128EEENS7_ILi96EEENS7_ILi192EEEEEELi128ENS_10bfloat16_tEfNS_4arch4Sm90ELb1ELb0ELb1ELb1ELb1ELb0ELb0ELb1ELb1ELb1ELb0ELb0EEENS1_21CollectiveEpilogueFwdINS6_IJSA_SA_SB_EEES9_SE_SG_Li256ELb1ELb1ELb0ELb0EEENS1_36VarlenDynamicPersistentTileSchedulerILi128ELi96ELi256ELi128ELb0ELb1ELb1ELb1ELb1ELb1EEEEEEEEEvNT_6ParamsE)
        /*038c*/ 	.word	0x00000000


	//----- nvinfo : EIATTR_REGCOUNT
	.align		4
.L_162:
        /*0390*/ 	.byte	0x04, 0x2f
        /*0392*/ 	.short	(.L_164 - .L_163)
	.align		4
.L_163:
        /*0394*/ 	.word	index@(_ZN7cutlass13device_kernelIN5flash11enable_sm90INS1_16FlashAttnFwdSm90INS1_25CollectiveMainloopFwdSm90ILi2EN4cute5tupleIJNS5_1CILi1EEES8_S8_EEENS6_IJNS7_ILi128EEENS7_ILi96EEENS7_ILi192EEEEEELi128ENS_10bfloat16_tEfNS_4arch4Sm90ELb1ELb0ELb1ELb0ELb1ELb0ELb0ELb1ELb1ELb1ELb0ELb0EEENS1_21CollectiveEpilogueFwdINS6_IJSA_SA_SB_EEES9_SE_SG_Li256ELb0ELb1ELb0ELb0EEENS1_30DynamicPersistentTileSchedulerILi256ELi128ELb0ELb1ELb1EEEEEEEEEvNT_6ParamsE)
        /*0398*/ 	.word	0x00000004


	//----- nvinfo : EIATTR_FRAME_SIZE
	.align		4
.L_164:
        /*039c*/ 	.byte	0x04, 0x11
        /*039e*/ 	.short	(.L_166 - .L_165)
	.align		4
.L_165:
        /*03a0*/ 	.word	index@(_ZN7cutlass13device_kernelIN5flash11enable_sm90INS1_16FlashAttnFwdSm90INS1_25CollectiveMainloopFwdSm90ILi2EN4cute5tupleIJNS5_1CILi1EEES8_S8_EEENS6_IJNS7_ILi128EEENS7_ILi96EEENS7_ILi192EEEEEELi128ENS_10bfloat16_tEfNS_4arch4Sm90ELb1ELb0ELb1ELb0ELb1ELb0ELb0ELb1ELb1ELb1ELb0ELb0EEENS1_21CollectiveEpilogueFwdINS6_IJSA_SA_SB_EEES9_SE_SG_Li256ELb0ELb1ELb0ELb0EEENS1_30DynamicPersistentTileSchedulerILi256ELi128ELb0ELb1ELb1EEEEEEEEEvNT_6ParamsE)
        /*03a4*/ 	.word	0x00000000


	//----- nvinfo : EIATTR_REGCOUNT
	.align		4
.L_166:
        /*03a8*/ 	.byte	0x04, 0x2f
        /*03aa*/ 	.short	(.L_168 - .L_167)
	.align		4
.L_167:
        /*03ac*/ 	.word	index@(_ZN7cutlass13device_kernelIN5flash11enable_sm90INS1_16FlashAttnFwdSm90INS1_25CollectiveMainloopFwdSm90ILi2EN4cute5tupleIJNS5_1CILi1EEES8_S8_EEENS6_IJNS7_ILi128EEENS7_ILi96EEENS7_ILi192EEEEEELi128ENS_10bfloat16_tEfNS_4arch4Sm90ELb0ELb1ELb1ELb1ELb1ELb1ELb0ELb1ELb1ELb1ELb0ELb0EEENS1_21CollectiveEpilogueFwdINS6_IJSA_SA_SB_EEES9_SE_SG_Li256ELb1ELb1ELb0ELb0EEENS1_36VarlenDynamicPersistentTileSchedulerILi128ELi96ELi256ELi128ELb0ELb1ELb1ELb1ELb0ELb1EEEEEEEEEvNT_6ParamsE)
        /*03b0*/ 	.word	0x00000004


	//----- nvinfo : EIATTR_FRAME_SIZE
	.align		4
.L_168:
        /*03b4*/ 	.byte	0x04, 0x11
        /*03b6*/ 	.short	(.L_170 - .L_169)
	.align		4
.L_169:
        /*03b8*/ 	.word	index@(_ZN7cutlass13device_kernelIN5flash11enable_sm90INS1_16FlashAttnFwdSm90INS1_25CollectiveMainloopFwdSm90ILi2EN4cute5tupleIJNS5_1CILi1EEES8_S8_EEENS6_IJNS7_ILi128EEENS7_ILi96EEENS7_ILi192EEEEEELi128ENS_10bfloat16_tEfNS_4arch4Sm90ELb0ELb1ELb1ELb1ELb1ELb1ELb0ELb1ELb1ELb1ELb0ELb0EEENS1_21CollectiveEpilogueFwdINS6_IJSA_SA_SB_EEES9_SE_SG_Li256ELb1ELb1ELb0ELb0EEENS1_36VarlenDynamicPersistentTileSchedulerILi128ELi96ELi256ELi128ELb0ELb1ELb1ELb1ELb0ELb1EEEEEEEEEvNT_6ParamsE)
        /*03bc*/ 	.word	0x00000000


	//----- nvinfo : EIATTR_REGCOUNT
	.align		4
.L_170:
        /*03c0*/ 	.byte	0x04, 0x2f
        /*03c2*/ 	.short	(.L_172 - .L_171)
	.align		4
.L_171:
        /*03c4*/ 	.word	index@(_ZN7cutlass13device_kernelIN5flash11enable_sm90INS1_16FlashAttnFwdSm90INS1_25CollectiveMainloopFwdSm90ILi2EN4cute5tupleIJNS5_1CILi1EEES8_S8_EEENS6_IJNS7_ILi128EEENS7_ILi96EEENS7_ILi192EEEEEELi128ENS_10bfloat16_tEfNS_4arch4Sm90ELb0ELb1ELb1ELb1ELb1ELb0ELb0ELb1ELb1ELb1ELb0ELb0EEENS1_21CollectiveEpilogueFwdINS6_IJSA_SA_SB_EEES9_SE_SG_Li256ELb1ELb1ELb0ELb0EEENS1_36VarlenDynamicPersistentTileSchedulerILi128ELi96ELi256ELi128ELb0ELb1ELb1ELb1ELb0ELb1EEEEEEEEEvNT_6ParamsE)
        /*03c8*/ 	.word	0x00000004


	//----- nvinfo : EIATTR_FRAME_SIZE
	.align		4
.L_172:
        /*03cc*/ 	.byte	0x04, 0x11
        /*03ce*/ 	.short	(.L_174 - .L_173)
	.align		4
.L_173:
        /*03d0*/ 	.word	index@(_ZN7cutlass13device_kernelIN5flash11enable_sm90INS1_16FlashAttnFwdSm90INS1_25CollectiveMainloopFwdSm90ILi2EN4cute5tupleIJNS5_1CILi1EEES8_S8_EEENS6_IJNS7_ILi128EEENS7_ILi96EEENS7_ILi192EEEEEELi128ENS_10bfloat16_tEfNS_4arch4Sm90ELb0ELb1ELb1ELb1ELb1ELb0ELb0ELb1ELb1ELb1ELb0ELb0EEENS1_21CollectiveEpilogueFwdINS6_IJSA_SA_SB_EEES9_SE_SG_Li256ELb1ELb1ELb0ELb0EEENS1_36VarlenDynamicPersistentTileSchedulerILi128ELi96ELi256ELi128ELb0ELb1ELb1ELb1ELb0ELb1EEEEEEEEEvNT_6ParamsE)
        /*03d4*/ 	.word	0x00000000


	//----- nvinfo : EIATTR_REGCOUNT
	.align		4
.L_174:
        /*03d8*/ 	.byte	0x04, 0x2f
        /*03da*/ 	.short	(.L_176 - .L_175)
	.align		4
.L_175:
        /*03dc*/ 	.word	index@(_ZN7cutlass13device_kernelIN5flash11enable_sm90INS1_16FlashAttnFwdSm90INS1_25CollectiveMainloopFwdSm90ILi2EN4cute5tupleIJNS5_1CILi1EEES8_S8_EEENS6_IJNS7_ILi128EEENS7_ILi96EEENS7_ILi192EEEEEELi128ENS_10bfloat16_tEfNS_4arch4Sm90ELb0ELb1ELb1ELb0ELb1ELb0ELb0ELb1ELb1ELb1ELb0ELb0EEENS1_21CollectiveEpilogueFwdINS6_IJSA_SA_SB_EEES9_SE_SG_Li256ELb0ELb1ELb0ELb0EEENS1_30DynamicPersistentTileSchedulerILi256ELi128ELb0ELb1ELb1EEEEEEEEEvNT_6ParamsE)
        /*03e0*/ 	.word	0x00000004


	//----- nvinfo : EIATTR_FRAME_SIZE
	.align		4
.L_176:
        /*03e4*/ 	.byte	0x04, 0x11
        /*03e6*/ 	.short	(.L_178 - .L_177)
	.align		4
.L_177:
        /*03e8*/ 	.word	index@(_ZN7cutlass13device_kernelIN5flash11enable_sm90INS1_16FlashAttnFwdSm90INS1_25CollectiveMainloopFwdSm90ILi2EN4cute5tupleIJNS5_1CILi1EEES8_S8_EEENS6_IJNS7_ILi128EEENS7_ILi96EEENS7_ILi192EEEEEELi128ENS_10bfloat16_tEfNS_4arch4Sm90ELb0ELb1ELb1ELb0ELb1ELb0ELb0ELb1ELb1ELb1ELb0ELb0EEENS1_21CollectiveEpilogueFwdINS6_IJSA_SA_SB_EEES9_SE_SG_Li256ELb0ELb1ELb0ELb0EEENS1_30DynamicPersistentTileSchedulerILi256ELi128ELb0ELb1ELb1EEEEEEEEEvNT_6ParamsE)
        /*03ec*/ 	.word	0x00000000


	//----- nvinfo : EIATTR_REGCOUNT
	.align		4
.L_178:
        /*03f0*/ 	.byte	0x04, 0x2f
        /*03f2*/ 	.short	(.L_180 - .L_179)
	.align		4
.L_179:
        /*03f4*/ 	.word	index@(_ZN7cutlass13device_kernelIN5flash11enable_sm90INS1_16FlashAttnFwdSm90INS1_25CollectiveMainloopFwdSm90ILi2EN4cute5tupleIJNS5_1CILi1EEES8_S8_EEENS6_IJNS7_ILi128EEENS7_ILi96EEENS7_ILi192EEEEEELi128ENS_10bfloat16_tEfNS_4arch4Sm90ELb0ELb0ELb1ELb1ELb1ELb1ELb0ELb1ELb1ELb1ELb0ELb0EEENS1_21CollectiveEpilogueFwdINS6_IJSA_SA_SB_EEES9_SE_SG_Li256ELb1ELb1ELb0ELb0EEENS1_36VarlenDynamicPersistentTileSchedulerILi128ELi96ELi256ELi128ELb0ELb1ELb1ELb0ELb1ELb1EEEEEEEEEvNT_6ParamsE)
        /*03f8*/ 	.word	0x00000004


	//----- nvinfo : EIATTR_FRAME_SIZE
	.align		4
.L_180:
        /*03fc*/ 	.byte	0x04, 0x11
        /*03fe*/ 	.short	(.L_182 - .L_181)
	.align		4
.L_181:
        /*0400*/ 	.word	index@(_ZN7cutlass13device_kernelIN5flash11enable_sm90INS1_16FlashAttnFwdSm90INS1_25CollectiveMainloopFwdSm90ILi2EN4cute5tupleIJNS5_1CILi1EEES8_S8_EEENS6_IJNS7_ILi128EEENS7_ILi96EEENS7_ILi192EEEEEELi128ENS_10bfloat16_tEfNS_4arch4Sm90ELb0ELb0ELb1ELb1ELb1ELb1ELb0ELb1ELb1ELb1ELb0ELb0EEENS1_21CollectiveEpilogueFwdINS6_IJSA_SA_SB_EEES9_SE_SG_Li256ELb1ELb1ELb0ELb0EEENS1_36VarlenDynamicPersistentTileSchedulerILi128ELi96ELi256ELi128ELb0ELb1ELb1ELb0ELb1ELb1EEEEEEEEEvNT_6ParamsE)
        /*0404*/ 	.word	0x00000000


	//----- nvinfo : EIATTR_REGCOUNT
	.align		4
.L_182:
        /*0408*/ 	.byte	0x04, 0x2f
        /*040a*/ 	.short	(.L_184 - .L_183)
	.align		4
.L_183:
        /*040c*/ 	.word	index@(_ZN7cutlass13device_kernelIN5flash11enable_sm90INS1_16FlashAttnFwdSm90INS1_25CollectiveMainloopFwdSm90ILi2EN4cute5tupleIJNS5_1CILi1EEES8_S8_EEENS6_IJNS7_ILi128EEENS7_ILi96EEENS7_ILi192EEEEEELi128ENS_10bfloat16_tEfNS_4arch4Sm90ELb0ELb0ELb1ELb1ELb1ELb0ELb0ELb1ELb1ELb1ELb0ELb0EEENS1_21CollectiveEpilogueFwdINS6_IJSA_SA_SB_EEES9_SE_SG_Li256ELb1ELb1ELb0ELb0EEENS1_36VarlenDynamicPersistentTileSchedulerILi128ELi96ELi256ELi128ELb0ELb1ELb1ELb0ELb1ELb1EEEEEEEEEvNT_6ParamsE)
        /*0410*/ 	.word	0x00000004


	//----- nvinfo : EIATTR_FRAME_SIZE
	.align		4
.L_184:
        /*0414*/ 	.byte	0x04, 0x11
        /*0416*/ 	.short	(.L_186 - .L_185)
	.align		4
.L_185:
        /*0418*/ 	.word	index@(_ZN7cutlass13device_kernelIN5flash11enable_sm90INS1_16FlashAttnFwdSm90INS1_25CollectiveMainloopFwdSm90ILi2EN4cute5tupleIJNS5_1CILi1EEES8_S8_EEENS6_IJNS7_ILi128EEENS7_ILi96EEENS7_ILi192EEEEEELi128ENS_10bfloat16_tEfNS_4arch4Sm90ELb0ELb0ELb1ELb1ELb1ELb0ELb0ELb1ELb1ELb1ELb0ELb0EEENS1_21CollectiveEpilogueFwdINS6_IJSA_SA_SB_EEES9_SE_SG_Li256ELb1ELb1ELb0ELb0EEENS1_36VarlenDynamicPersistentTileSchedulerILi128ELi96ELi256ELi128ELb0ELb1ELb1ELb0ELb1ELb1EEEEEEEEEvNT_6ParamsE)
        /*041c*/ 	.word	0x00000000


	//----- nvinfo : EIATTR_REGCOUNT
	.align		4
.L_186:
        /*0420*/ 	.byte	0x04, 0x2f
        /*0422*/ 	.short	(.L_188 - .L_187)
	.align		4
.L_187:
        /*0424*/ 	.word	index@(_ZN7cutlass13device_kernelIN5flash11enable_sm90INS1_16FlashAttnFwdSm90INS1_25CollectiveMainloopFwdSm90ILi2EN4cute5tupleIJNS5_1CILi1EEES8_S8_EEENS6_IJNS7_ILi128EEENS7_ILi96EEENS7_ILi192EEEEEELi128ENS_10bfloat16_tEfNS_4arch4Sm90ELb0ELb0ELb1ELb0ELb1ELb0ELb0ELb1ELb1ELb1ELb0ELb0EEENS1_21CollectiveEpilogueFwdINS6_IJSA_SA_SB_EEES9_SE_SG_Li256ELb0ELb1ELb0ELb0EEENS1_29StaticPersistentTileSchedulerILb0EEEEEEEEEvNT_6ParamsE)
        /*0428*/ 	.word	0x00000004


	//----- nvinfo : EIATTR_FRAME_SIZE
	.align		4
.L_188:
        /*042c*/ 	.byte	0x04, 0x11
        /*042e*/ 	.short	(.L_190 - .L_189)
	.align		4
.L_189:
        /*0430*/ 	.word	index@(_ZN7cutlass13device_kernelIN5flash11enable_sm90INS1_16FlashAttnFwdSm90INS1_25CollectiveMainloopFwdSm90ILi2EN4cute5tupleIJNS5_1CILi1EEES8_S8_EEENS6_IJNS7_ILi128EEENS7_ILi96EEENS7_ILi192EEEEEELi128ENS_10bfloat16_tEfNS_4arch4Sm90ELb0ELb0ELb1ELb0ELb1ELb0ELb0ELb1ELb1ELb1ELb0ELb0EEENS1_21CollectiveEpilogueFwdINS6_IJSA_SA_SB_EEES9_SE_SG_Li256ELb0ELb1ELb0ELb0EEENS1_29StaticPersistentTileSchedulerILb0EEEEEEEEEvNT_6ParamsE)
        /*0434*/ 	.word	0x00000000


	//----- nvinfo : EIATTR_MIN_STACK_SIZE
	.align		4
.L_190:
        /*0438*/ 	.byte	0x04, 0x12
        /*043a*/ 	.short	(.L_192 - .L_191)
	.align		4
.L_191:
        /*043c*/ 	.word	index@(_ZN7cutlass13device_kernelIN5flash11enable_sm90INS1_16FlashAttnFwdSm90INS1_25CollectiveMainloopFwdSm90ILi2EN4cute5tupleIJNS5_1CILi1EEES8_S8_EEENS6_IJNS7_ILi128EEENS7_ILi96EEENS7_ILi192EEEEEELi128ENS_10bfloat16_tEfNS_4arch4Sm90ELb0ELb0ELb1ELb0ELb1ELb0ELb0ELb1ELb1ELb1ELb0ELb0EEENS1_21CollectiveEpilogueFwdINS6_IJSA_SA_SB_EEES9_SE_SG_Li256ELb0ELb1ELb0ELb0EEENS1_29StaticPersistentTileSchedulerILb0EEEEEEEEEvNT_6ParamsE)
        /*0440*/ 	.word	0x00000000


	//----- nvinfo : EIATTR_MIN_STACK_SIZE
	.align		4
.L_192:
        /*0444*/ 	.byte	0x04, 0x12
        /*0446*/ 	.short	(.L_194 - .L_193)
	.align		4
.L_193:
        /*0448*/ 	.word	index@(_ZN7cutlass13device_kernelIN5flash11enable_sm90INS1_16FlashAttnFwdSm90INS1_25CollectiveMainloopFwdSm90ILi2EN4cute5tupleIJNS5_1CILi1EEES8_S8_EEENS6_IJNS7_ILi128EEENS7_ILi96EEENS7_ILi192EEEEEELi128ENS_10bfloat16_tEfNS_4arch4Sm90ELb0ELb0ELb1ELb1ELb1ELb0ELb0ELb1ELb1ELb1ELb0ELb0EEENS1_21CollectiveEpilogueFwdINS6_IJSA_SA_SB_EEES9_SE_SG_Li256ELb1ELb1ELb0ELb0EEENS1_36VarlenDynamicPersistentTileSchedulerILi128ELi96ELi256ELi128ELb0ELb1ELb1ELb0ELb1ELb1EEEEEEEEEvNT_6ParamsE)
        /*044c*/ 	.word	0x00000000


	//----- nvinfo : EIATTR_MIN_STACK_SIZE
	.align		4
.L_194:
        /*0450*/ 	.byte	0x04, 0x12
        /*0452*/ 	.short	(.L_196 - .L_195)
	.align		4
.L_195:
        /*0454*/ 	.word	index@(_ZN7cutlass13device_kernelIN5flash11enable_sm90INS1_16FlashAttnFwdSm90INS1_25CollectiveMainloopFwdSm90ILi2EN4cute5tupleIJNS5_1CILi1EEES8_S8_EEENS6_IJNS7_ILi128EEENS7_ILi96EEENS7_ILi192EEEEEELi128ENS_10bfloat16_tEfNS_4arch4Sm90ELb0ELb0ELb1ELb1ELb1ELb1ELb0ELb1ELb1ELb1ELb0ELb0EEENS1_21CollectiveEpilogueFwdINS6_IJSA_SA_SB_EEES9_SE_SG_Li256ELb1ELb1ELb0ELb0EEENS1_36VarlenDynamicPersistentTileSchedulerILi128ELi96ELi256ELi128ELb0ELb1ELb1ELb0ELb1ELb1EEEEEEEEEvNT_6ParamsE)
        /*0458*/ 	.word	0x00000000


	//----- nvinfo : EIATTR_MIN_STACK_SIZE
	.align		4
.L_196:
        /*045c*/ 	.byte	0x04, 0x12
        /*045e*/ 	.short	(.L_198 - .L_197)
	.align		4
.L_197:
        /*0460*/ 	.word	index@(_ZN7cutlass13device_kernelIN5flash11enable_sm90INS1_16FlashAttnFwdSm90INS1_25CollectiveMainloopFwdSm90ILi2EN4cute5tupleIJNS5_1CILi1EEES8_S8_EEENS6_IJNS7_ILi128EEENS7_ILi96EEENS7_ILi192EEEEEELi128ENS_10bfloat16_tEfNS_4arch4Sm90ELb0ELb1ELb1ELb0ELb1ELb0ELb0ELb1ELb1ELb1ELb0ELb0EEENS1_21CollectiveEpilogueFwdINS6_IJSA_SA_SB_EEES9_SE_SG_Li256ELb0ELb1ELb0ELb0EEENS1_30DynamicPersistentTileSchedulerILi256ELi128ELb0ELb1ELb1EEEEEEEEEvNT_6ParamsE)
        /*0464*/ 	.word	0x00000000


	//----- nvinfo : EIATTR_MIN_STACK_SIZE
	.align		4
.L_198:
        /*0468*/ 	.byte	0x04, 0x12
        /*046a*/ 	.short	(.L_200 - .L_199)
	.align		4
.L_199:
        /*046c*/ 	.word	index@(_ZN7cutlass13device_kernelIN5flash11enable_sm90INS1_16FlashAttnFwdSm90INS1_25CollectiveMainloopFwdSm90ILi2EN4cute5tupleIJNS5_1CILi1EEES8_S8_EEENS6_IJNS7_ILi128EEENS7_ILi96EEENS7_ILi192EEEEEELi128ENS_10bfloat16_tEfNS_4arch4Sm90ELb0ELb1ELb1ELb1ELb1ELb0ELb0ELb1ELb1ELb1ELb0ELb0EEENS1_21CollectiveEpilogueFwdINS6_IJSA_SA_SB_EEES9_SE_SG_Li256ELb1ELb1ELb0ELb0EEENS1_36VarlenDynamicPersistentTileSchedulerILi128ELi96ELi256ELi128ELb0ELb1ELb1ELb1ELb0ELb1EEEEEEEEEvNT_6ParamsE)
        /*0470*/ 	.word	0x00000000


	//----- nvinfo : EIATTR_MIN_STACK_SIZE
	.align		4
.L_200:
        /*0474*/ 	.byte	0x04, 0x12
        /*0476*/ 	.short	(.L_202 - .L_201)
	.align		4
.L_201:
        /*0478*/ 	.word	index@(_ZN7cutlass13device_kernelIN5flash11enable_sm90INS1_16FlashAttnFwdSm90INS1_25CollectiveMainloopFwdSm90ILi2EN4cute5tupleIJNS5_1CILi1EEES8_S8_EEENS6_IJNS7_ILi128EEENS7_ILi96EEENS7_ILi192EEEEEELi128ENS_10bfloat16_tEfNS_4arch4Sm90ELb0ELb1ELb1ELb1ELb1ELb1ELb0ELb1ELb1ELb1ELb0ELb0EEENS1_21CollectiveEpilogueFwdINS6_IJSA_SA_SB_EEES9_SE_SG_Li256ELb1ELb1ELb0ELb0EEENS1_36VarlenDynamicPersistentTileSchedulerILi128ELi96ELi256ELi128ELb0ELb1ELb1ELb1ELb0ELb1EEEEEEEEEvNT_6ParamsE)
        /*047c*/ 	.word	0x00000000


	//----- nvinfo : EIATTR_MIN_STACK_SIZE
	.align		4
.L_202:
        /*0480*/ 	.byte	0x04, 0x12
        /*0482*/ 	.short	(.L_204 - .L_203)
	.align		4
.L_203:
        /*0484*/ 	.word	index@(_ZN7cutlass13device_kernelIN5flash11enable_sm90INS1_16FlashAttnFwdSm90INS1_25CollectiveMainloopFwdSm90ILi2EN4cute5tupleIJNS5_1CILi1EEES8_S8_EEENS6_IJNS7_ILi128EEENS7_ILi96EEENS7_ILi192EEEEEELi128ENS_10bfloat16_tEfNS_4arch4Sm90ELb1ELb0ELb1ELb0ELb1ELb0ELb0ELb1ELb1ELb1ELb0ELb0EEENS1_21CollectiveEpilogueFwdINS6_IJSA_SA_SB_EEES9_SE_SG_Li256ELb0ELb1ELb0ELb0EEENS1_30DynamicPersistentTileSchedulerILi256ELi128ELb0ELb1ELb1EEEEEEEEEvNT_6ParamsE)
        /*0488*/ 	.word	0x00000000


	//----- nvinfo : EIATTR_MIN_STACK_SIZE
	.align		4
.L_204:
        /*048c*/ 	.byte	0x04, 0x12
        /*048e*/ 	.short	(.L_206 - .L_205)
	.align		4
.L_205:
        /*0490*/ 	.word	index@(_ZN7cutlass13device_kernelIN5flash11enable_sm90INS1_16FlashAttnFwdSm90INS1_25CollectiveMainloopFwdSm90ILi2EN4cute5tupleIJNS5_1CILi1EEES8_S8_EEENS6_IJNS7_ILi128EEENS7_ILi96EEENS7_ILi192EEEEEELi128ENS_10bfloat16_tEfNS_4arch4Sm90ELb1ELb0ELb1ELb1ELb1ELb0ELb0ELb1ELb1ELb1ELb0ELb0EEENS1_21CollectiveEpilogueFwdINS6_IJSA_SA_SB_EEES9_SE_SG_Li256ELb1ELb1ELb0ELb0EEENS1_36VarlenDynamicPersistentTileSchedulerILi128ELi96ELi256ELi128ELb0ELb1ELb1ELb1ELb1ELb1EEEEEEEEEvNT_6ParamsE)
        /*0494*/ 	.word	0x00000000


	//----- nvinfo : EIATTR_MIN_STACK_SIZE
	.align		4
.L_206:
        /*0498*/ 	.byte	0x04, 0x12
        /*049a*/ 	.short	(.L_208 - .L_207)
	.align		4
.L_207:
        /*049c*/ 	.word	index@(_ZN7cutlass13device_kernelIN5flash11enable_sm90INS1_16FlashAttnFwdSm90INS1_25CollectiveMainloopFwdSm90ILi2EN4cute5tupleIJNS5_1CILi1EEES8_S8_EEENS6_IJNS7_ILi128EEENS7_ILi96EEENS7_ILi192EEEEEELi128ENS_10bfloat16_tEfNS_4arch4Sm90ELb1ELb0ELb1ELb1ELb1ELb1ELb0ELb1ELb1ELb1ELb0ELb0EEENS1_21CollectiveEpilogueFwdINS6_IJSA_SA_SB_EEES9_SE_SG_Li256ELb1ELb1ELb0ELb0EEENS1_36VarlenDynamicPersistentTileSchedulerILi128ELi96ELi256ELi128ELb0ELb1ELb1ELb1ELb1ELb1EEEEEEEEEvNT_6ParamsE)
        /*04a0*/ 	.word	0x00000000


	//----- nvinfo : EIATTR_MIN_STACK_SIZE
	.align		4
.L_208:
        /*04a4*/ 	.byte	0x04, 0x12
        /*04a6*/ 	.short	(.L_210 - .L_209)
	.align		4
.L_209:
        /*04a8*/ 	.word	index@(_ZN7cutlass13device_kernelIN5flash11enable_sm90INS1_16FlashAttnFwdSm90INS1_25CollectiveMainloopFwdSm90ILi2EN4cute5tupleIJNS5_1CILi1EEES8_S8_EEENS6_IJNS7_ILi64EEESA_SA_EEELi512ENS_10bfloat16_tEfNS_4arch4Sm90ELb0ELb0ELb1ELb0ELb1ELb0ELb0ELb0ELb0ELb1ELb0ELb0EEENS1_21CollectiveEpilogueFwdINS6_IJSA_NS7_ILi512EEESA_EEES9_SC_SE_Li256ELb0ELb1ELb0ELb0EEENS1_29StaticPersistentTileSchedulerILb0EEEEEEEEEvNT_6ParamsE)
        /*04ac*/ 	.word	0x00000000


	//----- nvinfo : EIATTR_MIN_STACK_SIZE
	.align		4
.L_210:
        /*04b0*/ 	.byte	0x04, 0x12
        /*04b2*/ 	.short	(.L_212 - .L_211)
	.align		4
.L_211:
        /*04b4*/ 	.word	index@(_ZN7cutlass13device_kernelIN5flash11enable_sm90INS1_16FlashAttnFwdSm90INS1_25CollectiveMainloopFwdSm90ILi2EN4cute5tupleIJNS5_1CILi1EEES8_S8_EEENS6_IJNS7_ILi64EEESA_SA_EEELi512ENS_10bfloat16_tEfNS_4arch4Sm90ELb0ELb0ELb1ELb0ELb1ELb0ELb1ELb0ELb0ELb1ELb0ELb0EEENS1_21CollectiveEpilogueFwdINS6_IJSA_NS7_ILi512EEESA_EEES9_SC_SE_Li256ELb0ELb1ELb0ELb0EEENS1_29StaticPersistentTileSchedulerILb0EEEEEEEEEvNT_6ParamsE)
        /*04b8*/ 	.word	0x00000000


	//----- nvinfo : EIATTR_MIN_STACK_SIZE
	.align		4
.L_212:
        /*04bc*/ 	.byte	0x04, 0x12
        /*04be*/ 	.short	(.L_214 - .L_213)
	.align		4
.L_213:
        /*04c0*/ 	.word	index@(_ZN7cutlass13device_kernelIN5flash11enable_sm90INS1_16FlashAttnFwdSm90INS1_25CollectiveMainloopFwdSm90ILi2EN4cute5tupleIJNS5_1CILi1EEES8_S8_EEENS6_IJNS7_ILi64EEESA_SA_EEELi512ENS_10bfloat16_tEfNS_4arch4Sm90ELb0ELb0ELb1ELb1ELb1ELb0ELb0ELb0ELb0ELb1ELb0ELb0EEENS1_21CollectiveEpilogueFwdINS6_IJSA_NS7_ILi512EEESA_EEES9_SC_SE_Li256ELb1ELb1ELb0ELb0EEENS1_36VarlenDynamicPersistentTileSchedulerILi64ELi64ELi256ELi128ELb0ELb1ELb1ELb0ELb1ELb1EEEEEEEEEvNT_6ParamsE)
        /*04c4*/ 	.word	0x00000000


	//----- nvinfo : EIATTR_MIN_STACK_SIZE
	.align		4
.L_214:
        /*04c8*/ 	.byte	0x04, 0x12
        /*04ca*/ 	.short	(.L_216 - .L_215)
	.align		4
.L_215:
        /*04cc*/ 	.word	index@(_ZN7cutlass13device_kernelIN5flash11enable_sm90INS1_16FlashAttnFwdSm90INS1_25CollectiveMainloopFwdSm90ILi2EN4cute5tupleIJNS5_1CILi1EEES8_S8_EEENS6_IJNS7_ILi64EEESA_SA_EEELi512ENS_10bfloat16_tEfNS_4arch4Sm90ELb0ELb0ELb1ELb1ELb1ELb1ELb0ELb0ELb0ELb1ELb0ELb0EEENS1_21CollectiveEpilogueFwdINS6_IJSA_NS7_ILi512EEESA_EEES9_SC_SE_Li256ELb1ELb1ELb0ELb0EEENS1_36VarlenDynamicPersistentTileSchedulerILi64ELi64ELi256ELi128ELb0ELb1ELb1ELb0ELb1ELb1EEEEEEEEEvNT_6ParamsE)
        /*04d0*/ 	.word	0x00000000


	//----- nvinfo : EIATTR_MIN_STACK_SIZE
	.align		4
.L_216:
        /*04d4*/ 	.byte	0x04, 0x12
        /*04d6*/ 	.short	(.L_218 - .L_217)
	.align		4
.L_217:
        /*04d8*/ 	.word	index@(_ZN7cutlass13device_kernelIN5flash11enable_sm90INS1_16FlashAttnFwdSm90INS1_25CollectiveMainloopFwdSm90ILi2EN4cute5tupleIJNS5_1CILi1EEES8_S8_EEENS6_IJNS7_ILi64EEESA_SA_EEELi512ENS_10bfloat16_tEfNS_4arch4Sm90ELb0ELb0ELb1ELb1ELb1ELb0ELb1ELb0ELb0ELb1ELb0ELb0EEENS1_21CollectiveEpilogueFwdINS6_IJSA_NS7_ILi512EEESA_EEES9_SC_SE_Li256ELb1ELb1ELb0ELb0EEENS1_36VarlenDynamicPersistentTileSchedulerILi64ELi64ELi256ELi128ELb0ELb1ELb1ELb0ELb1ELb1EEEEEEEEEvNT_6ParamsE)
        /*04dc*/ 	.word	0x00000000


	//----- nvinfo : EIATTR_MIN_STACK_SIZE
	.align		4
.L_218:
        /*04e0*/ 	.byte	0x04, 0x12
        /*04e2*/ 	.short	(.L_220 - .L_219)
	.align		4
.L_219:
        /*04e4*/ 	.word	index@(_ZN7cutlass13device_kernelIN5flash11enable_sm90INS1_16FlashAttnFwdSm90INS1_25CollectiveMainloopFwdSm90ILi2EN4cute5tupleIJNS5_1CILi1EEES8_S8_EEENS6_IJNS7_ILi64EEESA_SA_EEELi512ENS_10bfloat16_tEfNS_4arch4Sm90ELb0ELb0ELb1ELb1ELb1ELb1ELb1ELb0ELb0ELb1ELb0ELb0EEENS1_21CollectiveEpilogueFwdINS6_IJSA_NS7_ILi512EEESA_EEES9_SC_SE_Li256ELb1ELb1ELb0ELb0EEENS1_36VarlenDynamicPersistentTileSchedulerILi64ELi64ELi256ELi128ELb0ELb1ELb1ELb0ELb1ELb1EEEEEEEEEvNT_6ParamsE)
        /*04e8*/ 	.word	0x00000000


	//----- nvinfo : EIATTR_MIN_STACK_SIZE
	.align		4
.L_220:
        /*04ec*/ 	.byte	0x04, 0x12
        /*04ee*/ 	.short	(.L_222 - .L_221)
	.align		4
.L_221:
        /*04f0*/ 	.word	index@(_ZN7cutlass13device_kernelIN5flash11enable_sm90INS1_16FlashAttnFwdSm90INS1_25CollectiveMainloopFwdSm90ILi2EN4cute5tupleIJNS5_1CILi1EEES8_S8_EEENS6_IJNS7_ILi64EEESA_SA_EEELi512ENS_10bfloat16_tEfNS_4arch4Sm90ELb0ELb1ELb1ELb0ELb1ELb0ELb0ELb0ELb0ELb1ELb0ELb0EEENS1_21CollectiveEpilogueFwdINS6_IJSA_NS7_ILi512EEESA_EEES9_SC_SE_Li256ELb0ELb1ELb0ELb0EEENS1_30DynamicPersistentTileSchedulerILi256ELi128ELb0ELb1ELb1EEEEEEEEEvNT_6ParamsE)
        /*04f4*/ 	.word	0x00000000


	//----- nvinfo : EIATTR_MIN_STACK_SIZE
	.align		4
.L_222:
        /*04f8*/ 	.byte	0x04, 0x12
        /*04fa*/ 	.short	(.L_224 - .L_223)
	.align		4
.L_223:
        /*04fc*/ 	.word	index@(_ZN7cutlass13device_kernelIN5flash11enable_sm90INS1_16FlashAttnFwdSm90INS1_25CollectiveMainloopFwdSm90ILi2EN4cute5tupleIJNS5_1CILi1EEES8_S8_EEENS6_IJNS7_ILi64EEESA_SA_EEELi512ENS_10bfloat16_tEfNS_4arch4Sm90ELb0ELb1ELb1ELb0ELb1ELb0ELb1ELb0ELb0ELb1ELb0ELb0EEENS1_21CollectiveEpilogueFwdINS6_IJSA_NS7_ILi512EEESA_EEES9_SC_SE_Li256ELb0ELb1ELb0ELb0EEENS1_30DynamicPersistentTileSchedulerILi256ELi128ELb0ELb1ELb1EEEEEEEEEvNT_6ParamsE)
        /*0500*/ 	.word	0x00000000


	//----- nvinfo : EIATTR_MIN_STACK_SIZE
	.align		4
.L_224:
        /*0504*/ 	.byte	0x04, 0x12
        /*0506*/ 	.short	(.L_226 - .L_225)
	.align		4
.L_225:
        /*0508*/ 	.word	index@(_ZN7cutlass13device_kernelIN5flash11enable_sm90INS1_16FlashAttnFwdSm90INS1_25CollectiveMainloopFwdSm90ILi2EN4cute5tupleIJNS5_1CILi1EEES8_S8_EEENS6_IJNS7_ILi64EEESA_SA_EEELi512ENS_10bfloat16_tEfNS_4arch4Sm90ELb0ELb1ELb1ELb1ELb1ELb0ELb0ELb0ELb0ELb1ELb0ELb0EEENS1_21CollectiveEpilogueFwdINS6_IJSA_NS7_ILi512EEESA_EEES9_SC_SE_Li256ELb1ELb1ELb0ELb0EEENS1_36VarlenDynamicPersistentTileSchedulerILi64ELi64ELi256ELi128ELb0ELb1ELb1ELb1ELb0ELb1EEEEEEEEEvNT_6ParamsE)
        /*050c*/ 	.word	0x00000000


	//----- nvinfo : EIATTR_MIN_STACK_SIZE
	.align		4
.L_226:
        /*0510*/ 	.byte	0x04, 0x12
        /*0512*/ 	.short	(.L_228 - .L_227)
	.align		4
.L_227:
        /*0514*/ 	.word	index@(_ZN7cutlass13device_kernelIN5flash11enable_sm90INS1_16FlashAttnFwdSm90INS1_25CollectiveMainloopFwdSm90ILi2EN4cute5tupleIJNS5_1CILi1EEES8_S8_EEENS6_IJNS7_ILi64EEESA_SA_EEELi512ENS_10bfloat16_tEfNS_4arch4Sm90ELb0ELb1ELb1ELb1ELb1ELb1ELb0ELb0ELb0ELb1ELb0ELb0EEENS1_21CollectiveEpilogueFwdINS6_IJSA_NS7_ILi512EEESA_EEES9_SC_SE_Li256ELb1ELb1ELb0ELb0EEENS1_36VarlenDynamicPersistentTileSchedulerILi64ELi64ELi256ELi128ELb0ELb1ELb1ELb1ELb0ELb1EEEEEEEEEvNT_6ParamsE)
        /*0518*/ 	.word	0x00000000


	//----- nvinfo : EIATTR_MIN_STACK_SIZE
	.align		4
.L_228:
        /*051c*/ 	.byte	0x04, 0x12
        /*051e*/ 	.short	(.L_230 - .L_229)
	.align		4
.L_229:
        /*0520*/ 	.word	index@(_ZN7cutlass13device_kernelIN5flash11enable_sm90INS1_16FlashAttnFwdSm90INS1_25CollectiveMainloopFwdSm90ILi2EN4cute5tupleIJNS5_1CILi1EEES8_S8_EEENS6_IJNS7_ILi64EEESA_SA_EEELi512ENS_10bfloat16_tEfNS_4arch4Sm90ELb0ELb1ELb1ELb1ELb1ELb0ELb1ELb0ELb0ELb1ELb0ELb0EEENS1_21CollectiveEpilogueFwdINS6_IJSA_NS7_ILi512EEESA_EEES9_SC_SE_Li256ELb1ELb1ELb0ELb0EEENS1_36VarlenDynamicPersistentTileSchedulerILi64ELi64ELi256ELi128ELb0ELb1ELb1ELb1ELb0ELb1EEEEEEEEEvNT_6ParamsE)
        /*0524*/ 	.word	0x00000000


	//----- nvinfo : EIATTR_MIN_STACK_SIZE
	.align		4
.L_230:
        /*0528*/ 	.byte	0x04, 0x12
        /*052a*/ 	.short	(.L_232 - .L_231)
	.align		4
.L_231:
        /*052c*/ 	.word	index@(_ZN7cutlass13device_kernelIN5flash11enable_sm90INS1_16FlashAttnFwdSm90INS1_25CollectiveMainloopFwdSm90ILi2EN4cute5tupleIJNS5_1CILi1EEES8_S8_EEENS6_IJNS7_ILi64EEESA_SA_EEELi512ENS_10bfloat16_tEfNS_4arch4Sm90ELb0ELb1ELb1ELb1ELb1ELb1ELb1ELb0ELb0ELb1ELb0ELb0EEENS1_21CollectiveEpilogueFwdINS6_IJSA_NS7_ILi512EEESA_EEES9_SC_SE_Li256ELb1ELb1ELb0ELb0EEENS1_36VarlenDynamicPersistentTileSchedulerILi64ELi64ELi256ELi128ELb0ELb1ELb1ELb1ELb0ELb1EEEEEEEEEvNT_6ParamsE)
        /*0530*/ 	.word	0x00000000


	//----- nvinfo : EIATTR_MIN_STACK_SIZE
	.align		4
.L_232:
        /*0534*/ 	.byte	0x04, 0x12
        /*0536*/ 	.short	(.L_234 - .L_233)
	.align		4
.L_233:
        /*0538*/ 	.word	index@(_ZN7cutlass13device_kernelIN5flash11enable_sm90INS1_16FlashAttnFwdSm90INS1_25CollectiveMainloopFwdSm90ILi2EN4cute5tupleIJNS5_1CILi1EEES8_S8_EEENS6_IJNS7_ILi64EEESA_SA_EEELi512ENS_10bfloat16_tEfNS_4arch4Sm90ELb1ELb0ELb1ELb0ELb1ELb0ELb0ELb0ELb0ELb1ELb0ELb0EEENS1_21CollectiveEpilogueFwdINS6_IJSA_NS7_ILi512EEESA_EEES9_SC_SE_Li256ELb0ELb1ELb0ELb0EEENS1_30DynamicPersistentTileSchedulerILi256ELi128ELb0ELb1ELb1EEEEEEEEEvNT_6ParamsE)
        /*053c*/ 	.word	0x00000000


	//----- nvinfo : EIATTR_MIN_STACK_SIZE
	.align		4
.L_234:
        /*0540*/ 	.byte	0x04, 0x12
        /*0542*/ 	.short	(.L_236 - .L_235)
	.align		4
.L_235:
        /*0544*/ 	.word	index@(_ZN7cutlass13device_kernelIN5flash11enable_sm90INS1_16FlashAttnFwdSm90INS1_25CollectiveMainloopFwdSm90ILi2EN4cute5tupleIJNS5_1CILi1EEES8_S8_EEENS6_IJNS7_ILi64EEESA_SA_EEELi512ENS_10bfloat16_tEfNS_4arch4Sm90ELb1ELb0ELb1ELb0ELb1ELb0ELb1ELb0ELb0ELb1ELb0ELb0EEENS1_21CollectiveEpilogueFwdINS6_IJSA_NS7_ILi512EEESA_EEES9_SC_SE_Li256ELb0ELb1ELb0ELb0EEENS1_30DynamicPersistentTileSchedulerILi256ELi128ELb0ELb1ELb1EEEEEEEEEvNT_6ParamsE)
        /*0548*/ 	.word	0x00000000


	//----- nvinfo : EIATTR_MIN_STACK_SIZE
	.align		4
.L_236:
        /*054c*/ 	.byte	0x04, 0x12
        /*054e*/ 	.short	(.L_238 - .L_237)
	.align		4
.L_237:
        /*0550*/ 	.word	index@(_ZN7cutlass13device_kernelIN5flash11enable_sm90INS1_16FlashAttnFwdSm90INS1_25CollectiveMainloopFwdSm90ILi2EN4cute5tupleIJNS5_1CILi1EEES8_S8_EEENS6_IJNS7_ILi64EEESA_SA_EEELi512ENS_10bfloat16_tEfNS_4arch4Sm90ELb1ELb0ELb1ELb1ELb1ELb0ELb0ELb0ELb0ELb1ELb0ELb0EEENS1_21CollectiveEpilogueFwdINS6_IJSA_NS7_ILi512EEESA_EEES9_SC_SE_Li256ELb1ELb1ELb0ELb0EEENS1_36VarlenDynamicPersistentTileSchedulerILi64ELi64ELi256ELi128ELb0ELb1ELb1ELb1ELb1ELb1EEEEEEEEEvNT_6ParamsE)
        /*0554*/ 	.word	0x00000000


	//----- nvinfo : EIATTR_MIN_STACK_SIZE
	.align		4
.L_238:
        /*0558*/ 	.byte	0x04, 0x12
        /*055a*/ 	.short	(.L_240 - .L_239)
	.align		4
.L_239:
        /*055c*/ 	.word	index@(_ZN7cutlass13device_kernelIN5flash11enable_sm90INS1_16FlashAttnFwdSm90INS1_25CollectiveMainloopFwdSm90ILi2EN4cute5tupleIJNS5_1CILi1EEES8_S8_EEENS6_IJNS7_ILi64EEESA_SA_EEELi512ENS_10bfloat16_tEfNS_4arch4Sm90ELb1ELb0ELb1ELb1ELb1ELb1ELb0ELb0ELb0ELb1ELb0ELb0EEENS1_21CollectiveEpilogueFwdINS6_IJSA_NS7_ILi512EEESA_EEES9_SC_SE_Li256ELb1ELb1ELb0ELb0EEENS1_36VarlenDynamicPersistentTileSchedulerILi64ELi64ELi256ELi128ELb0ELb1ELb1ELb1ELb1ELb1EEEEEEEEEvNT_6ParamsE)
        /*0560*/ 	.word	0x00000000


	//----- nvinfo : EIATTR_MIN_STACK_SIZE
	.align		4
.L_240:
        /*0564*/ 	.byte	0x04, 0x12
        /*0566*/ 	.short	(.L_242 - .L_241)
	.align		4
.L_241:
        /*0568*/ 	.word	index@(_ZN7cutlass13device_kernelIN5flash11enable_sm90INS1_16FlashAttnFwdSm90INS1_25CollectiveMainloopFwdSm90ILi2EN4cute5tupleIJNS5_1CILi1EEES8_S8_EEENS6_IJNS7_ILi64EEESA_SA_EEELi512ENS_10bfloat16_tEfNS_4arch4Sm90ELb1ELb0ELb1ELb1ELb1ELb0ELb1ELb0ELb0ELb1ELb0ELb0EEENS1_21CollectiveEpilogueFwdINS6_IJSA_NS7_ILi512EEESA_EEES9_SC_SE_Li256ELb1ELb1ELb0ELb0EEENS1_36VarlenDynamicPersistentTileSchedulerILi64ELi64ELi256ELi128ELb0ELb1ELb1ELb1ELb1ELb1EEEEEEEEEvNT_6ParamsE)
        /*056c*/ 	.word	0x00000000


	//----- nvinfo : EIATTR_MIN_STACK_SIZE
	.align		4
.L_242:
        /*0570*/ 	.byte	0x04, 0x12
        /*0572*/ 	.short	(.L_244 - .L_243)
	.align		4
.L_243:
        /*0574*/ 	.word	index@(_ZN7cutlass13device_kernelIN5flash11enable_sm90INS1_16FlashAttnFwdSm90INS1_25CollectiveMainloopFwdSm90ILi2EN4cute5tupleIJNS5_1CILi1EEES8_S8_EEENS6_IJNS7_ILi64EEESA_SA_EEELi512ENS_10bfloat16_tEfNS_4arch4Sm90ELb1ELb0ELb1ELb1ELb1ELb1ELb1ELb0ELb0ELb1ELb0ELb0EEENS1_21CollectiveEpilogueFwdINS6_IJSA_NS7_ILi512EEESA_EEES9_SC_SE_Li256ELb1ELb1ELb0ELb0EEENS1_36VarlenDynamicPersistentTileSchedulerILi64ELi64ELi256ELi128ELb0ELb1ELb1ELb1ELb1ELb1EEEEEEEEEvNT_6ParamsE)
        /*0578*/ 	.word	0x00000000


	//----- nvinfo : EIATTR_MIN_STACK_SIZE
	.align		4
.L_244:
        /*057c*/ 	.byte	0x04, 0x12
        /*057e*/ 	.short	(.L_246 - .L_245)
	.align		4
.L_245:
        /*0580*/ 	.word	index@(_ZN7cutlass13device_kernelIN5flash11enable_sm90INS1_16FlashAttnFwdSm90INS1_25CollectiveMainloopFwdSm90ILi2EN4cute5tupleIJNS5_1CILi1EEES8_S8_EEENS6_IJNS7_ILi128EEENS7_ILi96EEENS7_ILi64EEEEEELi256ENS_10bfloat16_tEfNS_4arch4Sm90ELb0ELb0ELb1ELb0ELb1ELb0ELb0ELb1ELb0ELb1ELb0ELb0EEENS1_21CollectiveEpilogueFwdINS6_IJSA_NS7_ILi256EEESB_EEES9_SE_SG_Li256ELb0ELb1ELb0ELb0EEENS1_29StaticPersistentTileSchedulerILb0EEEEEEEEEvNT_6ParamsE)
        /*0584*/ 	.word	0x00000000


	//----- nvinfo : EIATTR_MIN_STACK_SIZE
	.align		4
.L_246:
        /*0588*/ 	.byte	0x04, 0x12
        /*058a*/ 	.short	(.L_248 - .L_247)
	.align		4
.L_247:
        /*058c*/ 	.word	index@(_ZN7cutlass13device_kernelIN5flash11enable_sm90INS1_16FlashAttnFwdSm90INS1_25CollectiveMainloopFwdSm90ILi2EN4cute5tupleIJNS5_1CILi1EEES8_S8_EEENS6_IJNS7_ILi128EEENS7_ILi96EEENS7_ILi64EEEEEELi256ENS_10bfloat16_tEfNS_4arch4Sm90ELb0ELb0ELb1ELb0ELb1ELb0ELb1ELb1ELb0ELb1ELb0ELb0EEENS1_21CollectiveEpilogueFwdINS6_IJSA_NS7_ILi256EEESB_EEES9_SE_SG_Li256ELb0ELb1ELb0ELb0EEENS1_29StaticPersistentTileSchedulerILb0EEEEEEEEEvNT_6ParamsE)
        /*0590*/ 	.word	0x00000000


	//----- nvinfo : EIATTR_MIN_STACK_SIZE
	.align		4
.L_248:
        /*0594*/ 	.byte	0x04, 0x12
        /*0596*/ 	.short	(.L_250 - .L_249)
	.align		4
.L_249:
        /*0598*/ 	.word	index@(_ZN7cutlass13device_kernelIN5flash11enable_sm90INS1_16FlashAttnFwdSm90INS1_25CollectiveMainloopFwdSm90ILi2EN4cute5tupleIJNS5_1CILi1EEES8_S8_EEENS6_IJNS7_ILi128EEENS7_ILi96EEENS7_ILi64EEEEEELi256ENS_10bfloat16_tEfNS_4arch4Sm90ELb0ELb0ELb1ELb1ELb1ELb0ELb0ELb1ELb0ELb1ELb0ELb0EEENS1_21CollectiveEpilogueFwdINS6_IJSA_NS7_ILi256EEESB_EEES9_SE_SG_Li256ELb1ELb1ELb0ELb0EEENS1_36VarlenDynamicPersistentTileSchedulerILi128ELi96ELi256ELi128ELb0ELb1ELb1ELb0ELb1ELb1EEEEEEEEEvNT_6ParamsE)
        /*059c*/ 	.word	0x00000000


	//----- nvinfo : EIATTR_MIN_STACK_SIZE
	.align		4
.L_250:
        /*05a0*/ 	.byte	0x04, 0x12
        /*05a2*/ 	.short	(.L_252 - .L_251)
	.align		4
.L_251:
        /*05a4*/ 	.word	index@(_ZN7cutlass13device_kernelIN5flash11enable_sm90INS1_16FlashAttnFwdSm90INS1_25CollectiveMainloopFwdSm90ILi2EN4cute5tupleIJNS5_1CILi1EEES8_S8_EEENS6_IJNS7_ILi128EEENS7_ILi96EEENS7_ILi64EEEEEELi256ENS_10bfloat16_tEfNS_4arch4Sm90ELb0ELb0ELb1ELb1ELb1ELb1ELb0ELb1ELb0ELb1ELb0ELb0EEENS1_21CollectiveEpilogueFwdINS6_IJSA_NS7_ILi256EEESB_EEES9_SE_SG_Li256ELb1ELb1ELb0ELb0EEENS1_36VarlenDynamicPersistentTileSchedulerILi128ELi96ELi256ELi128ELb0ELb1ELb1ELb0ELb1ELb1EEEEEEEEEvNT_6ParamsE)
        /*05a8*/ 	.word	0x00000000


	//----- nvinfo : EIATTR_MIN_STACK_SIZE
	.align		4
.L_252:
        /*05ac*/ 	.byte	0x04, 0x12
        /*05ae*/ 	.short	(.L_254 - .L_253)
	.align		4
.L_253:
        /*05b0*/ 	.word	index@(_ZN7cutlass13device_kernelIN5flash11enable_sm90INS1_16FlashAttnFwdSm90INS1_25CollectiveMainloopFwdSm90ILi2EN4cute5tupleIJNS5_1CILi1EEES8_S8_EEENS6_IJNS7_ILi128EEENS7_ILi96EEENS7_ILi64EEEEEELi256ENS_10bfloat16_tEfNS_4arch4Sm90ELb0ELb0ELb1ELb1ELb1ELb0ELb1ELb1ELb0ELb1ELb0ELb0EEENS1_21CollectiveEpilogueFwdINS6_IJSA_NS7_ILi256EEESB_EEES9_SE_SG_Li256ELb1ELb1ELb0ELb0EEENS1_36VarlenDynamicPersistentTileSchedulerILi128ELi96ELi256ELi128ELb0ELb1ELb1ELb0ELb1ELb1EEEEEEEEEvNT_6ParamsE)
        /*05b4*/ 	.word	0x00000000


	//----- nvinfo : EIATTR_MIN_STACK_SIZE
	.align		4
.L_254:
        /*05b8*/ 	.byte	0x04, 0x12
        /*05ba*/ 	.short	(.L_256 - .L_255)
	.align		4
.L_255:
        /*05bc*/ 	.word	index@(_ZN7cutlass13device_kernelIN5flash11enable_sm90INS1_16FlashAttnFwdSm90INS1_25CollectiveMainloopFwdSm90ILi2EN4cute5tupleIJNS5_1CILi1EEES8_S8_EEENS6_IJNS7_ILi128EEENS7_ILi96EEENS7_ILi64EEEEEELi256ENS_10bfloat16_tEfNS_4arch4Sm90ELb0ELb0ELb1ELb1ELb1ELb1ELb1ELb1ELb0ELb1ELb0ELb0EEENS1_21CollectiveEpilogueFwdINS6_IJSA_NS7_ILi256EEESB_EEES9_SE_SG_Li256ELb1ELb1ELb0ELb0EEENS1_36VarlenDynamicPersistentTileSchedulerILi128ELi96ELi256ELi128ELb0ELb1ELb1ELb0ELb1ELb1EEEEEEEEEvNT_6ParamsE)
        /*05c0*/ 	.word	0x00000000


	//----- nvinfo : EIATTR_MIN_STACK_SIZE
	.align		4
.L_256:
        /*05c4*/ 	.byte	0x04, 0x12
        /*05c6*/ 	.short	(.L_258 - .L_257)
	.align		4
.L_257:
        /*05c8*/ 	.word	index@(_ZN7cutlass13device_kernelIN5flash11enable_sm90INS1_16FlashAttnFwdSm90INS1_25CollectiveMainloopFwdSm90ILi2EN4cute5tupleIJNS5_1CILi1EEES8_S8_EEENS6_IJNS7_ILi128EEENS7_ILi96EEENS7_ILi64EEEEEELi256ENS_10bfloat16_tEfNS_4arch4Sm90ELb0ELb1ELb1ELb0ELb1ELb0ELb0ELb1ELb0ELb1ELb0ELb0EEENS1_21CollectiveEpilogueFwdINS6_IJSA_NS7_ILi256EEESB_EEES9_SE_SG_Li256ELb0ELb1ELb0ELb0EEENS1_30DynamicPersistentTileSchedulerILi256ELi128ELb0ELb1ELb1EEEEEEEEEvNT_6ParamsE)
        /*05cc*/ 	.word	0x00000000


	//----- nvinfo : EIATTR_MIN_STACK_SIZE
	.align		4
.L_258:
        /*05d0*/ 	.byte	0x04, 0x12
        /*05d2*/ 	.short	(.L_260 - .L_259)
	.align		4
.L_259:
        /*05d4*/ 	.word	index@(_ZN7cutlass13device_kernelIN5flash11enable_sm90INS1_16FlashAttnFwdSm90INS1_25CollectiveMainloopFwdSm90ILi2EN4cute5tupleIJNS5_1CILi1EEES8_S8_EEENS6_IJNS7_ILi128EEENS7_ILi96EEENS7_ILi64EEEEEELi256ENS_10bfloat16_tEfNS_4arch4Sm90ELb0ELb1ELb1ELb0ELb1ELb0ELb1ELb1ELb0ELb1ELb0ELb0EEENS1_21CollectiveEpilogueFwdINS6_IJSA_NS7_ILi256EEESB_EEES9_SE_SG_Li256ELb0ELb1ELb0ELb0EEENS1_30DynamicPersistentTileSchedulerILi256ELi128ELb0ELb1ELb1EEEEEEEEEvNT_6ParamsE)
        /*05d8*/ 	.word	0x00000000


	//----- nvinfo : EIATTR_MIN_STACK_SIZE
	.align		4
.L_260:
        /*05dc*/ 	.byte	0x04, 0x12
        /*05de*/ 	.short	(.L_262 - .L_261)
	.align		4
.L_261:
        /*05e0*/ 	.word	index@(_ZN7cutlass13device_kernelIN5flash11enable_sm90INS1_16FlashAttnFwdSm90INS1_25CollectiveMainloopFwdSm90ILi2EN4cute5tupleIJNS5_1CILi1EEES8_S8_EEENS6_IJNS7_ILi128EEENS7_ILi96EEENS7_ILi64EEEEEELi256ENS_10bfloat16_tEfNS_4arch4Sm90ELb0ELb1ELb1ELb1ELb1ELb0ELb0ELb1ELb0ELb1ELb0ELb0EEENS1_21CollectiveEpilogueFwdINS6_IJSA_NS7_ILi256EEESB_EEES9_SE_SG_Li256ELb1ELb1ELb0ELb0EEENS1_36VarlenDynamicPersistentTileSchedulerILi128ELi96ELi256ELi128ELb0ELb1ELb1ELb1ELb0ELb1EEEEEEEEEvNT_6ParamsE)
        /*05e4*/ 	.word	0x00000000


	//----- nvinfo : EIATTR_MIN_STACK_SIZE
	.align		4
.L_262:
        /*05e8*/ 	.byte	0x04, 0x12
        /*05ea*/ 	.short	(.L_264 - .L_263)
	.align		4
.L_263:
        /*05ec*/ 	.word	index@(_ZN7cutlass13device_kernelIN5flash11enable_sm90INS1_16FlashAttnFwdSm90INS1_25CollectiveMainloopFwdSm90ILi2EN4cute5tupleIJNS5_1CILi1EEES8_S8_EEENS6_IJNS7_ILi128EEENS7_ILi96EEENS7_ILi64EEEEEELi256ENS_10bfloat16_tEfNS_4arch4Sm90ELb0ELb1ELb1ELb1ELb1ELb1ELb0ELb1ELb0ELb1ELb0ELb0EEENS1_21CollectiveEpilogueFwdINS6_IJSA_NS7_ILi256EEESB_EEES9_SE_SG_Li256ELb1ELb1ELb0ELb0EEENS1_36VarlenDynamicPersistentTileSchedulerILi128ELi96ELi256ELi128ELb0ELb1ELb1ELb1ELb0ELb1EEEEEEEEEvNT_6ParamsE)
        /*05f0*/ 	.word	0x00000000


	//----- nvinfo : EIATTR_MIN_STACK_SIZE
	.align		4
.L_264:
        /*05f4*/ 	.byte	0x04, 0x12
        /*05f6*/ 	.short	(.L_266 - .L_265)
	.align		4
.L_265:
        /*05f8*/ 	.word	index@(_ZN7cutlass13device_kernelIN5flash11enable_sm90INS1_16FlashAttnFwdSm90INS1_25CollectiveMainloopFwdSm90ILi2EN4cute5tupleIJNS5_1CILi1EEES8_S8_EEENS6_IJNS7_ILi128EEENS7_ILi96EEENS7_ILi64EEEEEELi256ENS_10bfloat16_tEfNS_4arch4Sm90ELb0ELb1ELb1ELb1ELb1ELb0ELb1ELb1ELb0ELb1ELb0ELb0EEENS1_21CollectiveEpilogueFwdINS6_IJSA_NS7_ILi256EEESB_EEES9_SE_SG_Li256ELb1ELb1ELb0ELb0EEENS1_36VarlenDynamicPersistentTileSchedulerILi128ELi96ELi256ELi128ELb0ELb1ELb1ELb1ELb0ELb1EEEEEEEEEvNT_6ParamsE)
        /*05fc*/ 	.word	0x00000000


	//----- nvinfo : EIATTR_MIN_STACK_SIZE
	.align		4
.L_266:
        /*0600*/ 	.byte	0x04, 0x12
        /*0602*/ 	.short	(.L_268 - .L_267)
	.align		4
.L_267:
        /*0604*/ 	.word	index@(_ZN7cutlass13device_kernelIN5flash11enable_sm90INS1_16FlashAttnFwdSm90INS1_25CollectiveMainloopFwdSm90ILi2EN4cute5tupleIJNS5_1CILi1EEES8_S8_EEENS6_IJNS7_ILi128EEENS7_ILi96EEENS7_ILi64EEEEEELi256ENS_10bfloat16_tEfNS_4arch4Sm90ELb0ELb1ELb1ELb1ELb1ELb1ELb1ELb1ELb0ELb1ELb0ELb0EEENS1_21CollectiveEpilogueFwdINS6_IJSA_NS7_ILi256EEESB_EEES9_SE_SG_Li256ELb1ELb1ELb0ELb0EEENS1_36VarlenDynamicPersistentTileSchedulerILi128ELi96ELi256ELi128ELb0ELb1ELb1ELb1ELb0ELb1EEEEEEEEEvNT_6ParamsE)
        /*0608*/ 	.word	0x00000000


	//----- nvinfo : EIATTR_MIN_STACK_SIZE
	.align		4
.L_268:
        /*060c*/ 	.byte	0x04, 0x12
        /*060e*/ 	.short	(.L_270 - .L_269)
	.align		4
.L_269:
        /*0610*/ 	.word	index@(_ZN7cutlass13device_kernelIN5flash11enable_sm90INS1_16FlashAttnFwdSm90INS1_25CollectiveMainloopFwdSm90ILi2EN4cute5tupleIJNS5_1CILi1EEES8_S8_EEENS6_IJNS7_ILi128EEENS7_ILi96EEENS7_ILi64EEEEEELi256ENS_10bfloat16_tEfNS_4arch4Sm90ELb1ELb0ELb1ELb0ELb1ELb0ELb0ELb1ELb0ELb1ELb0ELb0EEENS1_21CollectiveEpilogueFwdINS6_IJSA_NS7_ILi256EEESB_EEES9_SE_SG_Li256ELb0ELb1ELb0ELb0EEENS1_30DynamicPersistentTileSchedulerILi256ELi128ELb0ELb1ELb1EEEEEEEEEvNT_6ParamsE)
        /*0614*/ 	.word	0x00000000


	//----- nvinfo : EIATTR_MIN_STACK_SIZE
	.align		4
.L_270:
        /*0618*/ 	.byte	0x04, 0x12
        /*061a*/ 	.short	(.L_272 - .L_271)
	.align		4
.L_271:
        /*061c*/ 	.word	index@(_ZN7cutlass13device_kernelIN5flash11enable_sm90INS1_16FlashAttnFwdSm90INS1_25CollectiveMainloopFwdSm90ILi2EN4cute5tupleIJNS5_1CILi1EEES8_S8_EEENS6_IJNS7_ILi128EEENS7_ILi96EEENS7_ILi64EEEEEELi256ENS_10bfloat16_tEfNS_4arch4Sm90ELb1ELb0ELb1ELb0ELb1ELb0ELb1ELb1ELb0ELb1ELb0ELb0EEENS1_21CollectiveEpilogueFwdINS6_IJSA_NS7_ILi256EEESB_EEES9_SE_SG_Li256ELb0ELb1ELb0ELb0EEENS1_30DynamicPersistentTileSchedulerILi256ELi128ELb0ELb1ELb1EEEEEEEEEvNT_6ParamsE)
        /*0620*/ 	.word	0x00000000


	//----- nvinfo : EIATTR_MIN_STACK_SIZE
	.align		4
.L_272:
        /*0624*/ 	.byte	0x04, 0x12
        /*0626*/ 	.short	(.L_274 - .L_273)
	.align		4
.L_273:
        /*0628*/ 	.word	index@(_ZN7cutlass13device_kernelIN5flash11enable_sm90INS1_16FlashAttnFwdSm90INS1_25CollectiveMainloopFwdSm90ILi2EN4cute5tupleIJNS5_1CILi1EEES8_S8_EEENS6_IJNS7_ILi128EEENS7_ILi96EEENS7_ILi64EEEEEELi256ENS_10bfloat16_tEfNS_4arch4Sm90ELb1ELb0ELb1ELb1ELb1ELb0ELb0ELb1ELb0ELb1ELb0ELb0EEENS1_21CollectiveEpilogueFwdINS6_IJSA_NS7_ILi256EEESB_EEES9_SE_SG_Li256ELb1ELb1ELb0ELb0EEENS1_36VarlenDynamicPersistentTileSchedulerILi128ELi96ELi256ELi128ELb0ELb1ELb1ELb1ELb1ELb1EEEEEEEEEvNT_6ParamsE)
        /*062c*/ 	.word	0x00000000


	//----- nvinfo : EIATTR_MIN_STACK_SIZE
	.align		4
.L_274:
        /*0630*/ 	.byte	0x04, 0x12
        /*0632*/ 	.short	(.L_276 - .L_275)
	.align		4
.L_275:
        /*0634*/ 	.word	index@(_ZN7cutlass13device_kernelIN5flash11enable_sm90INS1_16FlashAttnFwdSm90INS1_25CollectiveMainloopFwdSm90ILi2EN4cute5tupleIJNS5_1CILi1EEES8_S8_EEENS6_IJNS7_ILi128EEENS7_ILi96EEENS7_ILi64EEEEEELi256ENS_10bfloat16_tEfNS_4arch4Sm90ELb1ELb0ELb1ELb1ELb1ELb1ELb0ELb1ELb0ELb1ELb0ELb0EEENS1_21CollectiveEpilogueFwdINS6_IJSA_NS7_ILi256EEESB_EEES9_SE_SG_Li256ELb1ELb1ELb0ELb0EEENS1_36VarlenDynamicPersistentTileSchedulerILi128ELi96ELi256ELi128ELb0ELb1ELb1ELb1ELb1ELb1EEEEEEEEEvNT_6ParamsE)
        /*0638*/ 	.word	0x00000000


	//----- nvinfo : EIATTR_MIN_STACK_SIZE
	.align		4
.L_276:
        /*063c*/ 	.byte	0x04, 0x12
        /*063e*/ 	.short	(.L_278 - .L_277)
	.align		4
.L_277:
        /*0640*/ 	.word	index@(_ZN7cutlass13device_kernelIN5flash11enable_sm90INS1_16FlashAttnFwdSm90INS1_25CollectiveMainloopFwdSm90ILi2EN4cute5tupleIJNS5_1CILi1EEES8_S8_EEENS6_IJNS7_ILi128EEENS7_ILi96EEENS7_ILi64EEEEEELi256ENS_10bfloat16_tEfNS_4arch4Sm90ELb1ELb0ELb1ELb1ELb1ELb0ELb1ELb1ELb0ELb1ELb0ELb0EEENS1_21CollectiveEpilogueFwdINS6_IJSA_NS7_ILi256EEESB_EEES9_SE_SG_Li256ELb1ELb1ELb0ELb0EEENS1_36VarlenDynamicPersistentTileSchedulerILi128ELi96ELi256ELi128ELb0ELb1ELb1ELb1ELb1ELb1EEEEEEEEEvNT_6ParamsE)
        /*0644*/ 	.word	0x00000000


	//----- nvinfo : EIATTR_MIN_STACK_SIZE
	.align		4
.L_278:
        /*0648*/ 	.byte	0x04, 0x12
        /*064a*/ 	.short	(.L_280 - .L_279)
	.align		4
.L_279:
        /*064c*/ 	.word	index@(_ZN7cutlass13device_kernelIN5flash11enable_sm90INS1_16FlashAttnFwdSm90INS1_25CollectiveMainloopFwdSm90ILi2EN4cute5tupleIJNS5_1CILi1EEES8_S8_EEENS6_IJNS7_ILi128EEENS7_ILi96EEENS7_ILi64EEEEEELi256ENS_10bfloat16_tEfNS_4arch4Sm90ELb1ELb0ELb1ELb1ELb1ELb1ELb1ELb1ELb0ELb1ELb0ELb0EEENS1_21CollectiveEpilogueFwdINS6_IJSA_NS7_ILi256EEESB_EEES9_SE_SG_Li256ELb1ELb1ELb0ELb0EEENS1_36VarlenDynamicPersistentTileSchedulerILi128ELi96ELi256ELi128ELb0ELb1ELb1ELb1ELb1ELb1EEEEEEEEEvNT_6ParamsE)
        /*0650*/ 	.word	0x00000000
.L_280:


//--------------------- .nv.compat                --------------------------
	.section	.nv.compat,"",@"SHT_CUDA_COMPAT_INFO"
	.align	4
        /*0000*/ 	.byte	0x02, 0x09, 0x01, 0x00, 0x02, 0x02, 0x01, 0x00, 0x02, 0x05, 0x05, 0x00, 0x03, 0x07, 0x01, 0x01
        /*0010*/ 	.byte	0x02, 0x03, 0x00, 0x00, 0x02, 0x06, 0x01, 0x00, 0x04, 0x0b, 0x08, 0x00, 0x00, 0x00, 0x00, 0x00
        /*0020*/ 	.byte	0x00, 0x00, 0x00, 0x00


//--------------------- .nv.info._ZN7cutlass13device_kernelIN5flash11enable_sm90INS1_16FlashAttnFwdSm90INS1_25CollectiveMainloopFwdSm90ILi2EN4cute5tupleIJNS5_1CILi1EEES8_S8_EEENS6_IJNS7_ILi128EEENS7_ILi96EEENS7_ILi192EEEEEELi128ENS_10bfloat16_tEfNS_4arch4Sm90ELb0ELb0ELb1ELb0ELb1ELb0ELb0ELb1ELb1ELb1ELb0ELb0EEENS1_21CollectiveEpilogueFwdINS6_IJSA_SA_SB_EEES9_SE_SG_Li256ELb0ELb1ELb0ELb0EEENS1_29StaticPersistentTileSchedulerILb0EEEEEEEEEvNT_6ParamsE --------------------------
	.section	.nv.info._ZN7cutlass13device_kernelIN5flash11enable_sm90INS1_16FlashAttnFwdSm90INS1_25CollectiveMainloopFwdSm90ILi2EN4cute5tupleIJNS5_1CILi1EEES8_S8_EEENS6_IJNS7_ILi128EEENS7_ILi96EEENS7_ILi192EEEEEELi128ENS_10bfloat16_tEfNS_4arch4Sm90ELb0ELb0ELb1ELb0ELb1ELb0ELb0ELb1ELb1ELb1ELb0ELb0EEENS1_21CollectiveEpilogueFwdINS6_IJSA_SA_SB_EEES9_SE_SG_Li256ELb0ELb1ELb0ELb0EEENS1_29StaticPersistentTileSchedulerILb0EEEEEEEEEvNT_6ParamsE,"",@"SHT_CUDA_INFO"
	.sectionflags	@""
	.align	4


	//----- nvinfo : EIATTR_CUDA_API_VERSION
	.align		4
        /*0000*/ 	.byte	0x04, 0x37
        /*0002*/ 	.short	(.L_282 - .L_281)
.L_281:
        /*0004*/ 	.word	0x00000082


	//----- nvinfo : EIATTR_KPARAM_INFO
	.align		4
.L_282:
        /*0008*/ 	.byte	0x04, 0x17
        /*000a*/ 	.short	(.L_284 - .L_283)
.L_283:
        /*000c*/ 	.word	0x00000000
        /*0010*/ 	.short	0x0000
        /*0012*/ 	.short	0x0000
        /*0014*/ 	.byte	0x00, 0xf0, 0x01, 0x28


	//----- nvinfo : EIATTR_SPARSE_MMA_MASK
	.align		4
.L_284:
        /*0018*/ 	.byte	0x03, 0x50
        /*001a*/ 	.short	0x0000


	//----- nvinfo : EIATTR_MAXREG_COUNT
	.align		4
        /*001c*/ 	.byte	0x03, 0x1b
        /*001e*/ 	.short	0x00a8


	//----- nvinfo : EIATTR_MERCURY_ISA_VERSION
	.align		4
        /*0020*/ 	.byte	0x03, 0x5f
        /*0022*/ 	.short	0x0101


	//----- nvinfo : EIATTR_VRC_CTA_INIT_COUNT
	.align		4
        /*0024*/ 	.byte	0x02, 0x4a
	.zero		1
	.zero		1


	//----- nvinfo : EIATTR_EXIT_INSTR_OFFSETS
	.align		4
        /*0028*/ 	.byte	0x04, 0x1c
        /*002a*/ 	.short	(.L_286 - .L_285)


	//   ....[0]....
.L_285:
        /*002c*/ 	.word	0x00000010


	//----- nvinfo : EIATTR_MAX_THREADS
	.align		4
.L_286:
        /*0030*/ 	.byte	0x04, 0x05
        /*0032*/ 	.short	(.L_288 - .L_287)
.L_287:
        /*0034*/ 	.word	0x00000180
        /*0038*/ 	.word	0x00000001
        /*003c*/ 	.word	0x00000001


	//----- nvinfo : EIATTR_CBANK_PARAM_SIZE
	.align		4
.L_288:
        /*0040*/ 	.byte	0x03, 0x19
        /*0042*/ 	.short	0x0a00


	//----- nvinfo : EIATTR_PARAM_CBANK
	.align		4
        /*0044*/ 	.byte	0x04, 0x0a
        /*0046*/ 	.short	(.L_290 - .L_289)
	.align		4
.L_289:
        /*0048*/ 	.word	index@(.nv.constant0._ZN7cutlass13device_kernelIN5flash11enable_sm90INS1_16FlashAttnFwdSm90INS1_25CollectiveMainloopFwdSm90ILi2EN4cute5tupleIJNS5_1CILi1EEES8_S8_EEENS6_IJNS7_ILi128EEENS7_ILi96EEENS7_ILi192EEEEEELi128ENS_10bfloat16_tEfNS_4arch4Sm90ELb0ELb0ELb1ELb0ELb1ELb0ELb0ELb1ELb1ELb1ELb0ELb0EEENS1_21CollectiveEpilogueFwdINS6_IJSA_SA_SB_EEES9_SE_SG_Li256ELb0ELb1ELb0ELb0EEENS1_29StaticPersistentTileSchedulerILb0EEEEEEEEEvNT_6ParamsE)
        /*004c*/ 	.short	0x0380
        /*004e*/ 	.short	0x0a00


	//----- nvinfo : EIATTR_SW_WAR
	.align		4
.L_290:
        /*0050*/ 	.byte	0x04, 0x36
        /*0052*/ 	.short	(.L_292 - .L_291)
.L_291:
        /*0054*/ 	.word	0x00000008
.L_292:


//--------------------- .nv.info._ZN7cutlass13device_kernelIN5flash11enable_sm90INS1_16FlashAttnFwdSm90INS1_25CollectiveMainloopFwdSm90ILi2EN4cute5tupleIJNS5_1CILi1EEES8_S8_EEENS6_IJNS7_ILi128EEENS7_ILi96EEENS7_ILi192EEEEEELi128ENS_10bfloat16_tEfNS_4arch4Sm90ELb0ELb0ELb1ELb1ELb1ELb0ELb0ELb1ELb1ELb1ELb0ELb0EEENS1_21CollectiveEpilogueFwdINS6_IJSA_SA_SB_EEES9_SE_SG_Li256ELb1ELb1ELb0ELb0EEENS1_36VarlenDynamicPersistentTileSchedulerILi128ELi96ELi256ELi128ELb0ELb1ELb1ELb0ELb1ELb1EEEEEEEEEvNT_6ParamsE --------------------------
	.section	.nv.info._ZN7cutlass13device_kernelIN5flash11enable_sm90INS1_16FlashAttnFwdSm90INS1_25CollectiveMainloopFwdSm90ILi2EN4cute5tupleIJNS5_1CILi1EEES8_S8_EEENS6_IJNS7_ILi128EEENS7_ILi96EEENS7_ILi192EEEEEELi128ENS_10bfloat16_tEfNS_4arch4Sm90ELb0ELb0ELb1ELb1ELb1ELb0ELb0ELb1ELb1ELb1ELb0ELb0EEENS1_21CollectiveEpilogueFwdINS6_IJSA_SA_SB_EEES9_SE_SG_Li256ELb1ELb1ELb0ELb0EEENS1_36VarlenDynamicPersistentTileSchedulerILi128ELi96ELi256ELi128ELb0ELb1ELb1ELb0ELb1ELb1EEEEEEEEEvNT_6ParamsE,"",@"SHT_CUDA_INFO"
	.sectionflags	@""
	.align	4


	//----- nvinfo : EIATTR_CUDA_API_VERSION
	.align		4
        /*0000*/ 	.byte	0x04, 0x37
        /*0002*/ 	.short	(.L_294 - .L_293)
.L_293:
        /*0004*/ 	.word	0x00000082


	//----- nvinfo : EIATTR_KPARAM_INFO
	.align		4
.L_294:
        /*0008*/ 	.byte	0x04, 0x17
        /*000a*/ 	.short	(.L_296 - .L_295)
.L_295:
        /*000c*/ 	.word	0x00000000
        /*0010*/ 	.short	0x0000
        /*0012*/ 	.short	0x0000
        /*0014*/ 	.byte	0x00, 0xf0, 0x01, 0x2a


	//----- nvinfo : EIATTR_SPARSE_MMA_MASK
	.align		4
.L_296:
        /*0018*/ 	.byte	0x03, 0x50
        /*001a*/ 	.short	0x0000


	//----- nvinfo : EIATTR_MAXREG_COUNT
	.align		4
        /*001c*/ 	.byte	0x03, 0x1b
        /*001e*/ 	.short	0x00a8


	//----- nvinfo : EIATTR_MERCURY_ISA_VERSION
	.align		4
        /*0020*/ 	.byte	0x03, 0x5f
        /*0022*/ 	.short	0x0101


	//----- nvinfo : EIATTR_VRC_CTA_INIT_COUNT
	.align		4
        /*0024*/ 	.byte	0x02, 0x4a
	.zero		1
	.zero		1


	//----- nvinfo : EIATTR_EXIT_INSTR_OFFSETS
	.align		4
        /*0028*/ 	.byte	0x04, 0x1c
        /*002a*/ 	.short	(.L_298 - .L_297)


	//   ....[0]....
.L_297:
        /*002c*/ 	.word	0x00000010


	//----- nvinfo : EIATTR_MAX_THREADS
	.align		4
.L_298:
        /*0030*/ 	.byte	0x04, 0x05
        /*0032*/ 	.short	(.L_300 - .L_299)
.L_299:
        /*0034*/ 	.word	0x00000180
        /*0038*/ 	.word	0x00000001
        /*003c*/ 	.word	0x00000001


	//----- nvinfo : EIATTR_CBANK_PARAM_SIZE
	.align		4
.L_300:
        /*0040*/ 	.byte	0x03, 0x19
        /*0042*/ 	.short	0x0a80


	//----- nvinfo : EIATTR_PARAM_CBANK
	.align		4
        /*0044*/ 	.byte	0x04, 0x0a
        /*0046*/ 	.short	(.L_302 - .L_301)
	.align		4
.L_301:
        /*0048*/ 	.word	index@(.nv.constant0._ZN7cutlass13device_kernelIN5flash11enable_sm90INS1_16FlashAttnFwdSm90INS1_25CollectiveMainloopFwdSm90ILi2EN4cute5tupleIJNS5_1CILi1EEES8_S8_EEENS6_IJNS7_ILi128EEENS7_ILi96EEENS7_ILi192EEEEEELi128ENS_10bfloat16_tEfNS_4arch4Sm90ELb0ELb0ELb1ELb1ELb1ELb0ELb0ELb1ELb1ELb1ELb0ELb0EEENS1_21CollectiveEpilogueFwdINS6_IJSA_SA_SB_EEES9_SE_SG_Li256ELb1ELb1ELb0ELb0EEENS1_36VarlenDynamicPersistentTileSchedulerILi128ELi96ELi256ELi128ELb0ELb1ELb1ELb0ELb1ELb1EEEEEEEEEvNT_6ParamsE)
        /*004c*/ 	.short	0x0380
        /*004e*/ 	.short	0x0a80


	//----- nvinfo : EIATTR_SW_WAR
	.align		4
.L_302:
        /*0050*/ 	.byte	0x04, 0x36
        /*0052*/ 	.short	(.L_304 - .L_303)
.L_303:
        /*0054*/ 	.word	0x00000008
.L_304:


//--------------------- .nv.info._ZN7cutlass13device_kernelIN5flash11enable_sm90INS1_16FlashAttnFwdSm90INS1_25CollectiveMainloopFwdSm90ILi2EN4cute5tupleIJNS5_1CILi1EEES8_S8_EEENS6_IJNS7_ILi128EEENS7_ILi96EEENS7_ILi192EEEEEELi128ENS_10bfloat16_tEfNS_4arch4Sm90ELb0ELb0ELb1ELb1ELb1ELb1ELb0ELb1ELb1ELb1ELb0ELb0EEENS1_21CollectiveEpilogueFwdINS6_IJSA_SA_SB_EEES9_SE_SG_Li256ELb1ELb1ELb0ELb0EEENS1_36VarlenDynamicPersistentTileSchedulerILi128ELi96ELi256ELi128ELb0ELb1ELb1ELb0ELb1ELb1EEEEEEEEEvNT_6ParamsE --------------------------
	.section	.nv.info._ZN7cutlass13device_kernelIN5flash11enable_sm90INS1_16FlashAttnFwdSm90INS1_25CollectiveMainloopFwdSm90ILi2EN4cute5tupleIJNS5_1CILi1EEES8_S8_EEENS6_IJNS7_ILi128EEENS7_ILi96EEENS7_ILi192EEEEEELi128ENS_10bfloat16_tEfNS_4arch4Sm90ELb0ELb0ELb1ELb1ELb1ELb1ELb0ELb1ELb1ELb1ELb0ELb0EEENS1_21CollectiveEpilogueFwdINS6_IJSA_SA_SB_EEES9_SE_SG_Li256ELb1ELb1ELb0ELb0EEENS1_36VarlenDynamicPersistentTileSchedulerILi128ELi96ELi256ELi128ELb0ELb1ELb1ELb0ELb1ELb1EEEEEEEEEvNT_6ParamsE,"",@"SHT_CUDA_INFO"
	.sectionflags	@""
	.align	4


	//----- nvinfo : EIATTR_CUDA_API_VERSION
	.align		4
        /*0000*/ 	.byte	0x04, 0x37
        /*0002*/ 	.short	(.L_306 - .L_305)
.L_305:
        /*0004*/ 	.word	0x00000082


	//----- nvinfo : EIATTR_KPARAM_INFO
	.align		4
.L_306:
        /*0008*/ 	.byte	0x04, 0x17
        /*000a*/ 	.short	(.L_308 - .L_307)
.L_307:
        /*000c*/ 	.word	0x00000000
        /*0010*/ 	.short	0x0000
        /*0012*/ 	.short	0x0000
        /*0014*/ 	.byte	0x00, 0xf0, 0x01, 0x2a


	//----- nvinfo : EIATTR_SPARSE_MMA_MASK
	.align		4
.L_308:
        /*0018*/ 	.byte	0x03, 0x50
        /*001a*/ 	.short	0x0000


	//----- nvinfo : EIATTR_MAXREG_COUNT
	.align		4
        /*001c*/ 	.byte	0x03, 0x1b
        /*001e*/ 	.short	0x00a8


	//----- nvinfo : EIATTR_MERCURY_ISA_VERSION
	.align		4
        /*0020*/ 	.byte	0x03, 0x5f
        /*0022*/ 	.short	0x0101


	//----- nvinfo : EIATTR_VRC_CTA_INIT_COUNT
	.align		4
        /*0024*/ 	.byte	0x02, 0x4a
	.zero		1
	.zero		1


	//----- nvinfo : EIATTR_EXIT_INSTR_OFFSETS
	.align		4
        /*0028*/ 	.byte	0x04, 0x1c
        /*002a*/ 	.short	(.L_310 - .L_309)


	//   ....[0]....
.L_309:
        /*002c*/ 	.word	0x00000010


	//----- nvinfo : EIATTR_MAX_THREADS
	.align		4
.L_310:
        /*0030*/ 	.byte	0x04, 0x05
        /*0032*/ 	.short	(.L_312 - .L_311)
.L_311:
        /*0034*/ 	.word	0x00000180
        /*0038*/ 	.word	0x00000001
        /*003c*/ 	.word	0x00000001


	//----- nvinfo : EIATTR_CBANK_PARAM_SIZE
	.align		4
.L_312:
        /*0040*/ 	.byte	0x03, 0x19
        /*0042*/ 	.short	0x0a80


	//----- nvinfo : EIATTR_PARAM_CBANK
	.align		4
        /*0044*/ 	.byte	0x04, 0x0a
        /*0046*/ 	.short	(.L_314 - .L_313)
	.align		4
.L_313:
        /*0048*/ 	.word	index@(.nv.constant0._ZN7cutlass13device_kernelIN5flash11enable_sm90INS1_16FlashAttnFwdSm90INS1_25CollectiveMainloopFwdSm90ILi2EN4cute5tupleIJNS5_1CILi1EEES8_S8_EEENS6_IJNS7_ILi128EEENS7_ILi96EEENS7_ILi192EEEEEELi128ENS_10bfloat16_tEfNS_4arch4Sm90ELb0ELb0ELb1ELb1ELb1ELb1ELb0ELb1ELb1ELb1ELb0ELb0EEENS1_21CollectiveEpilogueFwdINS6_IJSA_SA_SB_EEES9_SE_SG_Li256ELb1ELb1ELb0ELb0EEENS1_36VarlenDynamicPersistentTileSchedulerILi128ELi96ELi256ELi128ELb0ELb1ELb1ELb0ELb1ELb1EEEEEEEEEvNT_6ParamsE)
        /*004c*/ 	.short	0x0380
        /*004e*/ 	.short	0x0a80


	//----- nvinfo : EIATTR_SW_WAR
	.align		4
.L_314:
        /*0050*/ 	.byte	0x04, 0x36
        /*0052*/ 	.short	(.L_316 - .L_315)
.L_315:
        /*0054*/ 	.word	0x00000008
.L_316:


//--------------------- .nv.info._ZN7cutlass13device_kernelIN5flash11enable_sm90INS1_16FlashAttnFwdSm90INS1_25CollectiveMainloopFwdSm90ILi2EN4cute5tupleIJNS5_1CILi1EEES8_S8_EEENS6_IJNS7_ILi128EEENS7_ILi96EEENS7_ILi192EEEEEELi128ENS_10bfloat16_tEfNS_4arch4Sm90ELb0ELb1ELb1ELb0ELb1ELb0ELb0ELb1ELb1ELb1ELb0ELb0EEENS1_21CollectiveEpilogueFwdINS6_IJSA_SA_SB_EEES9_SE_SG_Li256ELb0ELb1ELb0ELb0EEENS1_30DynamicPersistentTileSchedulerILi256ELi128ELb0ELb1ELb1EEEEEEEEEvNT_6ParamsE --------------------------
	.section	.nv.info._ZN7cutlass13device_kernelIN5flash11enable_sm90INS1_16FlashAttnFwdSm90INS1_25CollectiveMainloopFwdSm90ILi2EN4cute5tupleIJNS5_1CILi1EEES8_S8_EEENS6_IJNS7_ILi128EEENS7_ILi96EEENS7_ILi192EEEEEELi128ENS_10bfloat16_tEfNS_4arch4Sm90ELb0ELb1ELb1ELb0ELb1ELb0ELb0ELb1ELb1ELb1ELb0ELb0EEENS1_21CollectiveEpilogueFwdINS6_IJSA_SA_SB_EEES9_SE_SG_Li256ELb0ELb1ELb0ELb0EEENS1_30DynamicPersistentTileSchedulerILi256ELi128ELb0ELb1ELb1EEEEEEEEEvNT_6ParamsE,"",@"SHT_CUDA_INFO"
	.sectionflags	@""
	.align	4


	//----- nvinfo : EIATTR_CUDA_API_VERSION
	.align		4
        /*0000*/ 	.byte	0x04, 0x37
        /*0002*/ 	.short	(.L_318 - .L_317)
.L_317:
        /*0004*/ 	.word	0x00000082


	//----- nvinfo : EIATTR_KPARAM_INFO
	.align		4
.L_318:
        /*0008*/ 	.byte	0x04, 0x17
        /*000a*/ 	.short	(.L_320 - .L_319)
.L_319:
        /*000c*/ 	.word	0x00000000
        /*0010*/ 	.short	0x0000
        /*0012*/ 	.short	0x0000
        /*0014*/ 	.byte	0x00, 0xf0, 0x01, 0x2a


	//----- nvinfo : EIATTR_SPARSE_MMA_MASK
	.align		4
.L_320:
        /*0018*/ 	.byte	0x03, 0x50
        /*001a*/ 	.short	0x0000


	//----- nvinfo : EIATTR_MAXREG_COUNT
	.align		4
        /*001c*/ 	.byte	0x03, 0x1b
        /*001e*/ 	.short	0x00a8


	//----- nvinfo : EIATTR_MERCURY_ISA_VERSION
	.align		4
        /*0020*/ 	.byte	0x03, 0x5f
        /*0022*/ 	.short	0x0101


	//----- nvinfo : EIATTR_VRC_CTA_INIT_COUNT
	.align		4
        /*0024*/ 	.byte	0x02, 0x4a
	.zero		1
	.zero		1


	//----- nvinfo : EIATTR_EXIT_INSTR_OFFSETS
	.align		4
        /*0028*/ 	.byte	0x04, 0x1c
        /*002a*/ 	.short	(.L_322 - .L_321)


	//   ....[0]....
.L_321:
        /*002c*/ 	.word	0x00000010


	//----- nvinfo : EIATTR_MAX_THREADS
	.align		4
.L_322:
        /*0030*/ 	.byte	0x04, 0x05
        /*0032*/ 	.short	(.L_324 - .L_323)
.L_323:
        /*0034*/ 	.word	0x00000180
        /*0038*/ 	.word	0x00000001
        /*003c*/ 	.word	0x00000001


	//----- nvinfo : EIATTR_CBANK_PARAM_SIZE
	.align		4
.L_324:
        /*0040*/ 	.byte	0x03, 0x19
        /*0042*/ 	.short	0x0a80


	//----- nvinfo : EIATTR_PARAM_CBANK
	.align		4
        /*0044*/ 	.byte	0x04, 0x0a
        /*0046*/ 	.short	(.L_326 - .L_325)
	.align		4
.L_325:
        /*0048*/ 	.word	index@(.nv.constant0._ZN7cutlass13device_kernelIN5flash11enable_sm90INS1_16FlashAttnFwdSm90INS1_25CollectiveMainloopFwdSm90ILi2EN4cute5tupleIJNS5_1CILi1EEES8_S8_EEENS6_IJNS7_ILi128EEENS7_ILi96EEENS7_ILi192EEEEEELi128ENS_10bfloat16_tEfNS_4arch4Sm90ELb0ELb1ELb1ELb0ELb1ELb0ELb0ELb1ELb1ELb1ELb0ELb0EEENS1_21CollectiveEpilogueFwdINS6_IJSA_SA_SB_EEES9_SE_SG_Li256ELb0ELb1ELb0ELb0EEENS1_30DynamicPersistentTileSchedulerILi256ELi128ELb0ELb1ELb1EEEEEEEEEvNT_6ParamsE)
        /*004c*/ 	.short	0x0380
        /*004e*/ 	.short	0x0a80


	//----- nvinfo : EIATTR_SW_WAR
	.align		4
.L_326:
        /*0050*/ 	.byte	0x04, 0x36
        /*0052*/ 	.short	(.L_328 - .L_327)
.L_327:
        /*0054*/ 	.word	0x00000008
.L_328:


//--------------------- .nv.info._ZN7cutlass13device_kernelIN5flash11enable_sm90INS1_16FlashAttnFwdSm90INS1_25CollectiveMainloopFwdSm90ILi2EN4cute5tupleIJNS5_1CILi1EEES8_S8_EEENS6_IJNS7_ILi128EEENS7_ILi96EEENS7_ILi192EEEEEELi128ENS_10bfloat16_tEfNS_4arch4Sm90ELb0ELb1ELb1ELb1ELb1ELb0ELb0ELb1ELb1ELb1ELb0ELb0EEENS1_21CollectiveEpilogueFwdINS6_IJSA_SA_SB_EEES9_SE_SG_Li256ELb1ELb1ELb0ELb0EEENS1_36VarlenDynamicPersistentTileSchedulerILi128ELi96ELi256ELi128ELb0ELb1ELb1ELb1ELb0ELb1EEEEEEEEEvNT_6ParamsE --------------------------
	.section	.nv.info._ZN7cutlass13device_kernelIN5flash11enable_sm90INS1_16FlashAttnFwdSm90INS1_25CollectiveMainloopFwdSm90ILi2EN4cute5tupleIJNS5_1CILi1EEES8_S8_EEENS6_IJNS7_ILi128EEENS7_ILi96EEENS7_ILi192EEEEEELi128ENS_10bfloat16_tEfNS_4arch4Sm90ELb0ELb1ELb1ELb1ELb1ELb0ELb0ELb1ELb1ELb1ELb0ELb0EEENS1_21CollectiveEpilogueFwdINS6_IJSA_SA_SB_EEES9_SE_SG_Li256ELb1ELb1ELb0ELb0EEENS1_36VarlenDynamicPersistentTileSchedulerILi128ELi96ELi256ELi128ELb0ELb1ELb1ELb1ELb0ELb1EEEEEEEEEvNT_6ParamsE,"",@"SHT_CUDA_INFO"
	.sectionflags	@""
	.align	4


	//----- nvinfo : EIATTR_CUDA_API_VERSION
	.align		4
        /*0000*/ 	.byte	0x04, 0x37
        /*0002*/ 	.short	(.L_330 - .L_329)
.L_329:
        /*0004*/ 	.word	0x00000082


	//----- nvinfo : EIATTR_KPARAM_INFO
	.align		4
.L_330:
        /*0008*/ 	.byte	0x04, 0x17
        /*000a*/ 	.short	(.L_332 - .L_331)
.L_331:
        /*000c*/ 	.word	0x00000000
        /*0010*/ 	.short	0x0000
        /*0012*/ 	.short	0x0000
        /*0014*/ 	.byte	0x00, 0xf0, 0x01, 0x2a


	//----- nvinfo : EIATTR_SPARSE_MMA_MASK
	.align		4
.L_332:
        /*0018*/ 	.byte	0x03, 0x50
        /*001a*/ 	.short	0x0000


	//----- nvinfo : EIATTR_MAXREG_COUNT
	.align		4
        /*001c*/ 	.byte	0x03, 0x1b
        /*001e*/ 	.short	0x00a8


	//----- nvinfo : EIATTR_MERCURY_ISA_VERSION
	.align		4
        /*0020*/ 	.byte	0x03, 0x5f
        /*0022*/ 	.short	0x0101


	//----- nvinfo : EIATTR_VRC_CTA_INIT_COUNT
	.align		4
        /*0024*/ 	.byte	0x02, 0x4a
	.zero		1
	.zero		1


	//----- nvinfo : EIATTR_EXIT_INSTR_OFFSETS
	.align		4
        /*0028*/ 	.byte	0x04, 0x1c
        /*002a*/ 	.short	(.L_334 - .L_333)


	//   ....[0]....
.L_333:
        /*002c*/ 	.word	0x00000010


	//----- nvinfo : EIATTR_MAX_THREADS
	.align		4
.L_334:
        /*0030*/ 	.byte	0x04, 0x05
        /*0032*/ 	.short	(.L_336 - .L_335)
.L_335:
        /*0034*/ 	.word	0x00000180
        /*0038*/ 	.word	0x00000001
        /*003c*/ 	.word	0x00000001


	//----- nvinfo : EIATTR_CBANK_PARAM_SIZE
	.align		4
.L_336:
        /*0040*/ 	.byte	0x03, 0x19
        /*0042*/ 	.short	0x0a80


	//----- nvinfo : EIATTR_PARAM_CBANK
	.align		4
        /*0044*/ 	.byte	0x04, 0x0a
        /*0046*/ 	.short	(.L_338 - .L_337)
	.align		4
.L_337:
        /*0048*/ 	.word	index@(.nv.constant0._ZN7cutlass13device_kernelIN5flash11enable_sm90INS1_16FlashAttnFwdSm90INS1_25CollectiveMainloopFwdSm90ILi2EN4cute5tupleIJNS5_1CILi1EEES8_S8_EEENS6_IJNS7_ILi128EEENS7_ILi96EEENS7_ILi192EEEEEELi128ENS_10bfloat16_tEfNS_4arch4Sm90ELb0ELb1ELb1ELb1ELb1ELb0ELb0ELb1ELb1ELb1ELb0ELb0EEENS1_21CollectiveEpilogueFwdINS6_IJSA_SA_SB_EEES9_SE_SG_Li256ELb1ELb1ELb0ELb0EEENS1_36VarlenDynamicPersistentTileSchedulerILi128ELi96ELi256ELi128ELb0ELb1ELb1ELb1ELb0ELb1EEEEEEEEEvNT_6ParamsE)
        /*004c*/ 	.short	0x0380
        /*004e*/ 	.short	0x0a80


	//----- nvinfo : EIATTR_SW_WAR
	.align		4
.L_338:
        /*0050*/ 	.byte	0x04, 0x36
        /*0052*/ 	.short	(.L_340 - .L_339)
.L_339:
        /*0054*/ 	.word	0x00000008
.L_340:


//--------------------- .nv.info._ZN7cutlass13device_kernelIN5flash11enable_sm90INS1_16FlashAttnFwdSm90INS1_25CollectiveMainloopFwdSm90ILi2EN4cute5tupleIJNS5_1CILi1EEES8_S8_EEENS6_IJNS7_ILi128EEENS7_ILi96EEENS7_ILi192EEEEEELi128ENS_10bfloat16_tEfNS_4arch4Sm90ELb0ELb1ELb1ELb1ELb1ELb1ELb0ELb1ELb1ELb1ELb0ELb0EEENS1_21CollectiveEpilogueFwdINS6_IJSA_SA_SB_EEES9_SE_SG_Li256ELb1ELb1ELb0ELb0EEENS1_36VarlenDynamicPersistentTileSchedulerILi128ELi96ELi256ELi128ELb0ELb1ELb1ELb1ELb0ELb1EEEEEEEEEvNT_6ParamsE --------------------------
	.section	.nv.info._ZN7cutlass13device_kernelIN5flash11enable_sm90INS1_16FlashAttnFwdSm90INS1_25CollectiveMainloopFwdSm90ILi2EN4cute5tupleIJNS5_1CILi1EEES8_S8_EEENS6_IJNS7_ILi128EEENS7_ILi96EEENS7_ILi192EEEEEELi128ENS_10bfloat16_tEfNS_4arch4Sm90ELb0ELb1ELb1ELb1ELb1ELb1ELb0ELb1ELb1ELb1ELb0ELb0EEENS1_21CollectiveEpilogueFwdINS6_IJSA_SA_SB_EEES9_SE_SG_Li256ELb1ELb1ELb0ELb0EEENS1_36VarlenDynamicPersistentTileSchedulerILi128ELi96ELi256ELi128ELb0ELb1ELb1ELb1ELb0ELb1EEEEEEEEEvNT_6ParamsE,"",@"SHT_CUDA_INFO"
	.sectionflags	@""
	.align	4


	//----- nvinfo : EIATTR_CUDA_API_VERSION
	.align		4
        /*0000*/ 	.byte	0x04, 0x37
        /*0002*/ 	.short	(.L_342 - .L_341)
.L_341:
        /*0004*/ 	.word	0x00000082


	//----- nvinfo : EIATTR_KPARAM_INFO
	.align		4
.L_342:
        /*0008*/ 	.byte	0x04, 0x17
        /*000a*/ 	.short	(.L_344 - .L_343)
.L_343:
        /*000c*/ 	.word	0x00000000
        /*0010*/ 	.short	0x0000
        /*0012*/ 	.short	0x0000
        /*0014*/ 	.byte	0x00, 0xf0, 0x01, 0x2a


	//----- nvinfo : EIATTR_SPARSE_MMA_MASK
	.align		4
.L_344:
        /*0018*/ 	.byte	0x03, 0x50
        /*001a*/ 	.short	0x0000


	//----- nvinfo : EIATTR_MAXREG_COUNT
	.align		4
        /*001c*/ 	.byte	0x03, 0x1b
        /*001e*/ 	.short	0x00a8


	//----- nvinfo : EIATTR_MERCURY_ISA_VERSION
	.align		4
        /*0020*/ 	.byte	0x03, 0x5f
        /*0022*/ 	.short	0x0101


	//----- nvinfo : EIATTR_VRC_CTA_INIT_COUNT
	.align		4
        /*0024*/ 	.byte	0x02, 0x4a
	.zero		1
	.zero		1


	//----- nvinfo : EIATTR_EXIT_INSTR_OFFSETS
	.align		4
        /*0028*/ 	.byte	0x04, 0x1c
        /*002a*/ 	.short	(.L_346 - .L_345)


	//   ....[0]....
.L_345:
        /*002c*/ 	.word	0x00000010


	//----- nvinfo : EIATTR_MAX_THREADS
	.align		4
.L_346:
        /*0030*/ 	.byte	0x04, 0x05
        /*0032*/ 	.short	(.L_348 - .L_347)
.L_347:
        /*0034*/ 	.word	0x00000180
        /*0038*/ 	.word	0x00000001
        /*003c*/ 	.word	0x00000001


	//----- nvinfo : EIATTR_CBANK_PARAM_SIZE
	.align		4
.L_348:
        /*0040*/ 	.byte	0x03, 0x19
        /*0042*/ 	.short	0x0a80


	//----- nvinfo : EIATTR_PARAM_CBANK
	.align		4
        /*0044*/ 	.byte	0x04, 0x0a
        /*0046*/ 	.short	(.L_350 - .L_349)
	.align		4
.L_349:
        /*0048*/ 	.word	index@(.nv.constant0._ZN7cutlass13device_kernelIN5flash11enable_sm90INS1_16FlashAttnFwdSm90INS1_25CollectiveMainloopFwdSm90ILi2EN4cute5tupleIJNS5_1CILi1EEES8_S8_EEENS6_IJNS7_ILi128EEENS7_ILi96EEENS7_ILi192EEEEEELi128ENS_10bfloat16_tEfNS_4arch4Sm90ELb0ELb1ELb1ELb1ELb1ELb1ELb0ELb1ELb1ELb1ELb0ELb0EEENS1_21CollectiveEpilogueFwdINS6_IJSA_SA_SB_EEES9_SE_SG_Li256ELb1ELb1ELb0ELb0EEENS1_36VarlenDynamicPersistentTileSchedulerILi128ELi96ELi256ELi128ELb0ELb1ELb1ELb1ELb0ELb1EEEEEEEEEvNT_6ParamsE)
        /*004c*/ 	.short	0x0380
        /*004e*/ 	.short	0x0a80


	//----- nvinfo : EIATTR_SW_WAR
	.align		4
.L_350:
        /*0050*/ 	.byte	0x04, 0x36
        /*0052*/ 	.short	(.L_352 - .L_351)
.L_351:
        /*0054*/ 	.word	0x00000008
.L_352:


//--------------------- .nv.info._ZN7cutlass13device_kernelIN5flash11enable_sm90INS1_16FlashAttnFwdSm90INS1_25CollectiveMainloopFwdSm90ILi2EN4cute5tupleIJNS5_1CILi1EEES8_S8_EEENS6_IJNS7_ILi128EEENS7_ILi96EEENS7_ILi192EEEEEELi128ENS_10bfloat16_tEfNS_4arch4Sm90ELb1ELb0ELb1ELb0ELb1ELb0ELb0ELb1ELb1ELb1ELb0ELb0EEENS1_21CollectiveEpilogueFwdINS6_IJSA_SA_SB_EEES9_SE_SG_Li256ELb0ELb1ELb0ELb0EEENS1_30DynamicPersistentTileSchedulerILi256ELi128ELb0ELb1ELb1EEEEEEEEEvNT_6ParamsE --------------------------
	.section	.nv.info._ZN7cutlass13device_kernelIN5flash11enable_sm90INS1_16FlashAttnFwdSm90INS1_25CollectiveMainloopFwdSm90ILi2EN4cute5tupleIJNS5_1CILi1EEES8_S8_EEENS6_IJNS7_ILi128EEENS7_ILi96EEENS7_ILi192EEEEEELi128ENS_10bfloat16_tEfNS_4arch4Sm90ELb1ELb0ELb1ELb0ELb1ELb0ELb0ELb1ELb1ELb1ELb0ELb0EEENS1_21CollectiveEpilogueFwdINS6_IJSA_SA_SB_EEES9_SE_SG_Li256ELb0ELb1ELb0ELb0EEENS1_30DynamicPersistentTileSchedulerILi256ELi128ELb0ELb1ELb1EEEEEEEEEvNT_6ParamsE,"",@"SHT_CUDA_INFO"
	.sectionflags	@""
	.align	4


	//----- nvinfo : EIATTR_CUDA_API_VERSION
	.align		4
        /*0000*/ 	.byte	0x04, 0x37
        /*0002*/ 	.short	(.L_354 - .L_353)
.L_353:
        /*0004*/ 	.word	0x00000082


	//----- nvinfo : EIATTR_KPARAM_INFO
	.align		4
.L_354:
        /*0008*/ 	.byte	0x04, 0x17
        /*000a*/ 	.short	(.L_356 - .L_355)
.L_355:
        /*000c*/ 	.word	0x00000000
        /*0010*/ 	.short	0x0000
        /*0012*/ 	.short	0x0000
        /*0014*/ 	.byte	0x00, 0xf0, 0x01, 0x2a


	//----- nvinfo : EIATTR_SPARSE_MMA_MASK
	.align		4
.L_356:
        /*0018*/ 	.byte	0x03, 0x50
        /*001a*/ 	.short	0x0000


	//----- nvinfo : EIATTR_MAXREG_COUNT
	.align		4
        /*001c*/ 	.byte	0x03, 0x1b
        /*001e*/ 	.short	0x00a8


	//----- nvinfo : EIATTR_MERCURY_ISA_VERSION
	.align		4
        /*0020*/ 	.byte	0x03, 0x5f
        /*0022*/ 	.short	0x0101


	//----- nvinfo : EIATTR_VRC_CTA_INIT_COUNT
	.align		4
        /*0024*/ 	.byte	0x02, 0x4a
	.zero		1
	.zero		1


	//----- nvinfo : EIATTR_EXIT_INSTR_OFFSETS
	.align		4
        /*0028*/ 	.byte	0x04, 0x1c
        /*002a*/ 	.short	(.L_358 - .L_357)


	//   ....[0]....
.L_357:
        /*002c*/ 	.word	0x00000010


	//----- nvinfo : EIATTR_MAX_THREADS
	.align		4
.L_358:
        /*0030*/ 	.byte	0x04, 0x05
        /*0032*/ 	.short	(.L_360 - .L_359)
.L_359:
        /*0034*/ 	.word	0x00000180
        /*0038*/ 	.word	0x00000001
        /*003c*/ 	.word	0x00000001


	//----- nvinfo : EIATTR_CBANK_PARAM_SIZE
	.align		4
.L_360:
        /*0040*/ 	.byte	0x03, 0x19
        /*0042*/ 	.short	0x0a80


	//----- nvinfo : EIATTR_PARAM_CBANK
	.align		4
        /*0044*/ 	.byte	0x04, 0x0a
        /*0046*/ 	.short	(.L_362 - .L_361)
	.align		4
.L_361:
        /*0048*/ 	.word	index@(.nv.constant0._ZN7cutlass13device_kernelIN5flash11enable_sm90INS1_16FlashAttnFwdSm90INS1_25CollectiveMainloopFwdSm90ILi2EN4cute5tupleIJNS5_1CILi1EEES8_S8_EEENS6_IJNS7_ILi128EEENS7_ILi96EEENS7_ILi192EEEEEELi128ENS_10bfloat16_tEfNS_4arch4Sm90ELb1ELb0ELb1ELb0ELb1ELb0ELb0ELb1ELb1ELb1ELb0ELb0EEENS1_21CollectiveEpilogueFwdINS6_IJSA_SA_SB_EEES9_SE_SG_Li256ELb0ELb1ELb0ELb0EEENS1_30DynamicPersistentTileSchedulerILi256ELi128ELb0ELb1ELb1EEEEEEEEEvNT_6ParamsE)
        /*004c*/ 	.short	0x0380
        /*004e*/ 	.short	0x0a80


	//----- nvinfo : EIATTR_SW_WAR
	.align		4
.L_362:
        /*0050*/ 	.byte	0x04, 0x36
        /*0052*/ 	.short	(.L_364 - .L_363)
.L_363:
        /*0054*/ 	.word	0x00000008
.L_364:


//--------------------- .nv.info._ZN7cutlass13device_kernelIN5flash11enable_sm90INS1_16FlashAttnFwdSm90INS1_25CollectiveMainloopFwdSm90ILi2EN4cute5tupleIJNS5_1CILi1EEES8_S8_EEENS6_IJNS7_ILi128EEENS7_ILi96EEENS7_ILi192EEEEEELi128ENS_10bfloat16_tEfNS_4arch4Sm90ELb1ELb0ELb1ELb1ELb1ELb0ELb0ELb1ELb1ELb1ELb0ELb0EEENS1_21CollectiveEpilogueFwdINS6_IJSA_SA_SB_EEES9_SE_SG_Li256ELb1ELb1ELb0ELb0EEENS1_36VarlenDynamicPersistentTileSchedulerILi128ELi96ELi256ELi128ELb0ELb1ELb1ELb1ELb1ELb1EEEEEEEEEvNT_6ParamsE --------------------------
	.section	.nv.info._ZN7cutlass13device_kernelIN5flash11enable_sm90INS1_16FlashAttnFwdSm90INS1_25CollectiveMainloopFwdSm90ILi2EN4cute5tupleIJNS5_1CILi1EEES8_S8_EEENS6_IJNS7_ILi128EEENS7_ILi96EEENS7_ILi192EEEEEELi128ENS_10bfloat16_tEfNS_4arch4Sm90ELb1ELb0ELb1ELb1ELb1ELb0ELb0ELb1ELb1ELb1ELb0ELb0EEENS1_21CollectiveEpilogueFwdINS6_IJSA_SA_SB_EEES9_SE_SG_Li256ELb1ELb1ELb0ELb0EEENS1_36VarlenDynamicPersistentTileSchedulerILi128ELi96ELi256ELi128ELb0ELb1ELb1ELb1ELb1ELb1EEEEEEEEEvNT_6ParamsE,"",@"SHT_CUDA_INFO"
	.sectionflags	@""
	.align	4


	//----- nvinfo : EIATTR_CUDA_API_VERSION
	.align		4
        /*0000*/ 	.byte	0x04, 0x37
        /*0002*/ 	.short	(.L_366 - .L_365)
.L_365:
        /*0004*/ 	.word	0x00000082


	//----- nvinfo : EIATTR_KPARAM_INFO
	.align		4
.L_366:
        /*0008*/ 	.byte	0x04, 0x17
        /*000a*/ 	.short	(.L_368 - .L_367)
.L_367:
        /*000c*/ 	.word	0x00000000
        /*0010*/ 	.short	0x0000
        /*0012*/ 	.short	0x0000
        /*0014*/ 	.byte	0x00, 0xf0, 0x01, 0x2a


	//----- nvinfo : EIATTR_SPARSE_MMA_MASK
	.align		4
.L_368:
        /*0018*/ 	.byte	0x03, 0x50
        /*001a*/ 	.short	0x0000


	//----- nvinfo : EIATTR_MAXREG_COUNT
	.align		4
        /*001c*/ 	.byte	0x03, 0x1b
        /*001e*/ 	.short	0x00a8


	//----- nvinfo : EIATTR_MERCURY_ISA_VERSION
	.align		4
        /*0020*/ 	.byte	0x03, 0x5f
        /*0022*/ 	.short	0x0101


	//----- nvinfo : EIATTR_VRC_CTA_INIT_COUNT
	.align		4
        /*0024*/ 	.byte	0x02, 0x4a
	.zero		1
	.zero		1


	//----- nvinfo : EIATTR_EXIT_INSTR_OFFSETS
	.align		4
        /*0028*/ 	.byte	0x04, 0x1c
        /*002a*/ 	.short	(.L_370 - .L_369)


	//   ....[0]....
.L_369:
        /*002c*/ 	.word	0x00000010


	//----- nvinfo : EIATTR_MAX_THREADS
	.align		4
.L_370:
        /*0030*/ 	.byte	0x04, 0x05
        /*0032*/ 	.short	(.L_372 - .L_371)
.L_371:
        /*0034*/ 	.word	0x00000180
        /*0038*/ 	.word	0x00000001
        /*003c*/ 	.word	0x00000001


	//----- nvinfo : EIATTR_CBANK_PARAM_SIZE
	.align		4
.L_372:
        /*0040*/ 	.byte	0x03, 0x19
        /*0042*/ 	.short	0x0a80


	//----- nvinfo : EIATTR_PARAM_CBANK
	.align		4
        /*0044*/ 	.byte	0x04, 0x0a
        /*0046*/ 	.short	(.L_374 - .L_373)
	.align		4
.L_373:
        /*0048*/ 	.word	index@(.nv.constant0._ZN7cutlass13device_kernelIN5flash11enable_sm90INS1_16FlashAttnFwdSm90INS1_25CollectiveMainloopFwdSm90ILi2EN4cute5tupleIJNS5_1CILi1EEES8_S8_EEENS6_IJNS7_ILi128EEENS7_ILi96EEENS7_ILi192EEEEEELi128ENS_10bfloat16_tEfNS_4arch4Sm90ELb1ELb0ELb1ELb1ELb1ELb0ELb0ELb1ELb1ELb1ELb0ELb0EEENS1_21CollectiveEpilogueFwdINS6_IJSA_SA_SB_EEES9_SE_SG_Li256ELb1ELb1ELb0ELb0EEENS1_36VarlenDynamicPersistentTileSchedulerILi128ELi96ELi256ELi128ELb0ELb1ELb1ELb1ELb1ELb1EEEEEEEEEvNT_6ParamsE)
        /*004c*/ 	.short	0x0380
        /*004e*/ 	.short	0x0a80


	//----- nvinfo : EIATTR_SW_WAR
	.align		4
.L_374:
        /*0050*/ 	.byte	0x04, 0x36
        /*0052*/ 	.short	(.L_376 - .L_375)
.L_375:
        /*0054*/ 	.word	0x00000008
.L_376:


//--------------------- .nv.info._ZN7cutlass13device_kernelIN5flash11enable_sm90INS1_16FlashAttnFwdSm90INS1_25CollectiveMainloopFwdSm90ILi2EN4cute5tupleIJNS5_1CILi1EEES8_S8_EEENS6_IJNS7_ILi128EEENS7_ILi96EEENS7_ILi192EEEEEELi128ENS_10bfloat16_tEfNS_4arch4Sm90ELb1ELb0ELb1ELb1ELb1ELb1ELb0ELb1ELb1ELb1ELb0ELb0EEENS1_21CollectiveEpilogueFwdINS6_IJSA_SA_SB_EEES9_SE_SG_Li256ELb1ELb1ELb0ELb0EEENS1_36VarlenDynamicPersistentTileSchedulerILi128ELi96ELi256ELi128ELb0ELb1ELb1ELb1ELb1ELb1EEEEEEEEEvNT_6ParamsE --------------------------
	.section	.nv.info._ZN7cutlass13device_kernelIN5flash11enable_sm90INS1_16FlashAttnFwdSm90INS1_25CollectiveMainloopFwdSm90ILi2EN4cute5tupleIJNS5_1CILi1EEES8_S8_EEENS6_IJNS7_ILi128EEENS7_ILi96EEENS7_ILi192EEEEEELi128ENS_10bfloat16_tEfNS_4arch4Sm90ELb1ELb0ELb1ELb1ELb1ELb1ELb0ELb1ELb1ELb1ELb0ELb0EEENS1_21CollectiveEpilogueFwdINS6_IJSA_SA_SB_EEES9_SE_SG_Li256ELb1ELb1ELb0ELb0EEENS1_36VarlenDynamicPersistentTileSchedulerILi128ELi96ELi256ELi128ELb0ELb1ELb1ELb1ELb1ELb1EEEEEEEEEvNT_6ParamsE,"",@"SHT_CUDA_INFO"
	.sectionflags	@""
	.align	4


	//----- nvinfo : EIATTR_CUDA_API_VERSION
	.align		4
        /*0000*/ 	.byte	0x04, 0x37
        /*0002*/ 	.short	(.L_378 - .L_377)
.L_377:
        /*0004*/ 	.word	0x00000082


	//----- nvinfo : EIATTR_KPARAM_INFO
	.align		4
.L_378:
        /*0008*/ 	.byte	0x04, 0x17
        /*000a*/ 	.short	(.L_380 - .L_379)
.L_379:
        /*000c*/ 	.word	0x00000000
        /*0010*/ 	.short	0x0000
        /*0012*/ 	.short	0x0000
        /*0014*/ 	.byte	0x00, 0xf0, 0x01, 0x2a


	//----- nvinfo : EIATTR_SPARSE_MMA_MASK
	.align		4
.L_380:
        /*0018*/ 	.byte	0x03, 0x50
        /*001a*/ 	.short	0x0000


	//----- nvinfo : EIATTR_MAXREG_COUNT
	.align		4
        /*001c*/ 	.byte	0x03, 0x1b
        /*001e*/ 	.short	0x00a8


	//----- nvinfo : EIATTR_MERCURY_ISA_VERSION
	.align		4
        /*0020*/ 	.byte	0x03, 0x5f
        /*0022*/ 	.short	0x0101


	//----- nvinfo : EIATTR_VRC_CTA_INIT_COUNT
	.align		4
        /*0024*/ 	.byte	0x02, 0x4a
	.zero		1
	.zero		1


	//----- nvinfo : EIATTR_EXIT_INSTR_OFFSETS
	.align		4
        /*0028*/ 	.byte	0x04, 0x1c
        /*002a*/ 	.short	(.L_382 - .L_381)


	//   ....[0]....
.L_381:
        /*002c*/ 	.word	0x00000010


	//----- nvinfo : EIATTR_MAX_THREADS
	.align		4
.L_382:
        /*0030*/ 	.byte	0x04, 0x05
        /*0032*/ 	.short	(.L_384 - .L_383)
.L_383:
        /*0034*/ 	.word	0x00000180
        /*0038*/ 	.word	0x00000001
        /*003c*/ 	.word	0x00000001


	//----- nvinfo : EIATTR_CBANK_PARAM_SIZE
	.align		4
.L_384:
        /*0040*/ 	.byte	0x03, 0x19
        /*0042*/ 	.short	0x0a80


	//----- nvinfo : EIATTR_PARAM_CBANK
	.align		4
        /*0044*/ 	.byte	0x04, 0x0a
        /*0046*/ 	.short	(.L_386 - .L_385)
	.align		4
.L_385:
        /*0048*/ 	.word	index@(.nv.constant0._ZN7cutlass13device_kernelIN5flash11enable_sm90INS1_16FlashAttnFwdSm90INS1_25CollectiveMainloopFwdSm90ILi2EN4cute5tupleIJNS5_1CILi1EEES8_S8_EEENS6_IJNS7_ILi128EEENS7_ILi96EEENS7_ILi192EEEEEELi128ENS_10bfloat16_tEfNS_4arch4Sm90ELb1ELb0ELb1ELb1ELb1ELb1ELb0ELb1ELb1ELb1ELb0ELb0EEENS1_21CollectiveEpilogueFwdINS6_IJSA_SA_SB_EEES9_SE_SG_Li256ELb1ELb1ELb0ELb0EEENS1_36VarlenDynamicPersistentTileSchedulerILi128ELi96ELi256ELi128ELb0ELb1ELb1ELb1ELb1ELb1EEEEEEEEEvNT_6ParamsE)
        /*004c*/ 	.short	0x0380
        /*004e*/ 	.short	0x0a80


	//----- nvinfo : EIATTR_SW_WAR
	.align		4
.L_386:
        /*0050*/ 	.byte	0x04, 0x36
        /*0052*/ 	.short	(.L_388 - .L_387)
.L_387:
        /*0054*/ 	.word	0x00000008
.L_388:


//--------------------- .nv.info._ZN7cutlass13device_kernelIN5flash11enable_sm90INS1_16FlashAttnFwdSm90INS1_25CollectiveMainloopFwdSm90ILi2EN4cute5tupleIJNS5_1CILi1EEES8_S8_EEENS6_IJNS7_ILi64EEESA_SA_EEELi512ENS_10bfloat16_tEfNS_4arch4Sm90ELb0ELb0ELb1ELb0ELb1ELb0ELb0ELb0ELb0ELb1ELb0ELb0EEENS1_21CollectiveEpilogueFwdINS6_IJSA_NS7_ILi512EEESA_EEES9_SC_SE_Li256ELb0ELb1ELb0ELb0EEENS1_29StaticPersistentTileSchedulerILb0EEEEEEEEEvNT_6ParamsE --------------------------
	.section	.nv.info._ZN7cutlass13device_kernelIN5flash11enable_sm90INS1_16FlashAttnFwdSm90INS1_25CollectiveMainloopFwdSm90ILi2EN4cute5tupleIJNS5_1CILi1EEES8_S8_EEENS6_IJNS7_ILi64EEESA_SA_EEELi512ENS_10bfloat16_tEfNS_4arch4Sm90ELb0ELb0ELb1ELb0ELb1ELb0ELb0ELb0ELb0ELb1ELb0ELb0EEENS1_21CollectiveEpilogueFwdINS6_IJSA_NS7_ILi512EEESA_EEES9_SC_SE_Li256ELb0ELb1ELb0ELb0EEENS1_29StaticPersistentTileSchedulerILb0EEEEEEEEEvNT_6ParamsE,"",@"SHT_CUDA_INFO"
	.sectionflags	@""
	.align	4


	//----- nvinfo : EIATTR_CUDA_API_VERSION
	.align		4
        /*0000*/ 	.byte	0x04, 0x37
        /*0002*/ 	.short	(.L_390 - .L_389)
.L_389:
        /*0004*/ 	.word	0x00000082


	//----- nvinfo : EIATTR_KPARAM_INFO
	.align		4
.L_390:
        /*0008*/ 	.byte	0x04, 0x17
        /*000a*/ 	.short	(.L_392 - .L_391)
.L_391:
        /*000c*/ 	.word	0x00000000
        /*0010*/ 	.short	0x0000
        /*0012*/ 	.short	0x0000
        /*0014*/ 	.byte	0x00, 0xf0, 0x01, 0x28


	//----- nvinfo : EIATTR_SPARSE_MMA_MASK
	.align		4
.L_392:
        /*0018*/ 	.byte	0x03, 0x50
        /*001a*/ 	.short	0x0000


	//----- nvinfo : EIATTR_MAXREG_COUNT
	.align		4
        /*001c*/ 	.byte	0x03, 0x1b
        /*001e*/ 	.short	0x00a8


	//----- nvinfo : EIATTR_MERCURY_ISA_VERSION
	.align		4
        /*0020*/ 	.byte	0x03, 0x5f
        /*0022*/ 	.short	0x0101


	//----- nvinfo : EIATTR_VRC_CTA_INIT_COUNT
	.align		4
        /*0024*/ 	.byte	0x02, 0x4a
	.zero		1
	.zero		1


	//----- nvinfo : EIATTR_EXIT_INSTR_OFFSETS
	.align		4
        /*0028*/ 	.byte	0x04, 0x1c
        /*002a*/ 	.short	(.L_394 - .L_393)


	//   ....[0]....
.L_393:
        /*002c*/ 	.word	0x00000010


	//----- nvinfo : EIATTR_MAX_THREADS
	.align		4
.L_394:
        /*0030*/ 	.byte	0x04, 0x05
        /*0032*/ 	.short	(.L_396 - .L_395)
.L_395:
        /*0034*/ 	.word	0x00000180
        /*0038*/ 	.word	0x00000001
        /*003c*/ 	.word	0x00000001


	//----- nvinfo : EIATTR_CBANK_PARAM_SIZE
	.align		4
.L_396:
        /*0040*/ 	.byte	0x03, 0x19
        /*0042*/ 	.short	0x0a00


	//----- nvinfo : EIATTR_PARAM_CBANK
	.align		4
        /*0044*/ 	.byte	0x04, 0x0a
        /*0046*/ 	.short	(.L_398 - .L_397)
	.align		4
.L_397:
        /*0048*/ 	.word	index@(.nv.constant0._ZN7cutlass13device_kernelIN5flash11enable_sm90INS1_16FlashAttnFwdSm90INS1_25CollectiveMainloopFwdSm90ILi2EN4cute5tupleIJNS5_1CILi1EEES8_S8_EEENS6_IJNS7_ILi64EEESA_SA_EEELi512ENS_10bfloat16_tEfNS_4arch4Sm90ELb0ELb0ELb1ELb0ELb1ELb0ELb0ELb0ELb0ELb1ELb0ELb0EEENS1_21CollectiveEpilogueFwdINS6_IJSA_NS7_ILi512EEESA_EEES9_SC_SE_Li256ELb0ELb1ELb0ELb0EEENS1_29StaticPersistentTileSchedulerILb0EEEEEEEEEvNT_6ParamsE)
        /*004c*/ 	.short	0x0380
        /*004e*/ 	.short	0x0a00


	//----- nvinfo : EIATTR_SW_WAR
	.align		4
.L_398:
        /*0050*/ 	.byte	0x04, 0x36
        /*0052*/ 	.short	(.L_400 - .L_399)
.L_399:
        /*0054*/ 	.word	0x00000008
.L_400:


//--------------------- .nv.info._ZN7cutlass13device_kernelIN5flash11enable_sm90INS1_16FlashAttnFwdSm90INS1_25CollectiveMainloopFwdSm90ILi2EN4cute5tupleIJNS5_1CILi1EEES8_S8_EEENS6_IJNS7_ILi64EEESA_SA_EEELi512ENS_10bfloat16_tEfNS_4arch4Sm90ELb0ELb0ELb1ELb0ELb1ELb0ELb1ELb0ELb0ELb1ELb0ELb0EEENS1_21CollectiveEpilogueFwdINS6_IJSA_NS7_ILi512EEESA_EEES9_SC_SE_Li256ELb0ELb1ELb0ELb0EEENS1_29StaticPersistentTileSchedulerILb0EEEEEEEEEvNT_6ParamsE --------------------------
	.section	.nv.info._ZN7cutlass13device_kernelIN5flash11enable_sm90INS1_16FlashAttnFwdSm90INS1_25CollectiveMainloopFwdSm90ILi2EN4cute5tupleIJNS5_1CILi1EEES8_S8_EEENS6_IJNS7_ILi64EEESA_SA_EEELi512ENS_10bfloat16_tEfNS_4arch4Sm90ELb0ELb0ELb1ELb0ELb1ELb0ELb1ELb0ELb0ELb1ELb0ELb0EEENS1_21CollectiveEpilogueFwdINS6_IJSA_NS7_ILi512EEESA_EEES9_SC_SE_Li256ELb0ELb1ELb0ELb0EEENS1_29StaticPersistentTileSchedulerILb0EEEEEEEEEvNT_6ParamsE,"",@"SHT_CUDA_INFO"
	.sectionflags	@""
	.align	4


	//----- nvinfo : EIATTR_CUDA_API_VERSION
	.align		4
        /*0000*/ 	.byte	0x04, 0x37
        /*0002*/ 	.short	(.L_402 - .L_401)
.L_401:
        /*0004*/ 	.word	0x00000082


	//----- nvinfo : EIATTR_KPARAM_INFO
	.align		4
.L_402:
        /*0008*/ 	.byte	0x04, 0x17
        /*000a*/ 	.short	(.L_404 - .L_403)
.L_403:
        /*000c*/ 	.word	0x00000000
        /*0010*/ 	.short	0x0000
        /*0012*/ 	.short	0x0000
        /*0014*/ 	.byte	0x00, 0xf0, 0x01, 0x2c


	//----- nvinfo : EIATTR_SPARSE_MMA_MASK
	.align		4
.L_404:
        /*0018*/ 	.byte	0x03, 0x50
        /*001a*/ 	.short	0x0000


	//----- nvinfo : EIATTR_MAXREG_COUNT
	.align		4
        /*001c*/ 	.byte	0x03, 0x1b
        /*001e*/ 	.short	0x00a8


	//----- nvinfo : EIATTR_MERCURY_ISA_VERSION
	.align		4
        /*0020*/ 	.byte	0x03, 0x5f
        /*0022*/ 	.short	0x0101


	//----- nvinfo : EIATTR_VRC_CTA_INIT_COUNT
	.align		4
        /*0024*/ 	.byte	0x02, 0x4a
	.zero		1
	.zero		1


	//----- nvinfo : EIATTR_EXIT_INSTR_OFFSETS
	.align		4
        /*0028*/ 	.byte	0x04, 0x1c
        /*002a*/ 	.short	(.L_406 - .L_405)


	//   ....[0]....
.L_405:
        /*002c*/ 	.word	0x00000010


	//----- nvinfo : EIATTR_MAX_THREADS
	.align		4
.L_406:
        /*0030*/ 	.byte	0x04, 0x05
        /*0032*/ 	.short	(.L_408 - .L_407)
.L_407:
        /*0034*/ 	.word	0x00000180
        /*0038*/ 	.word	0x00000001
        /*003c*/ 	.word	0x00000001


	//----- nvinfo : EIATTR_CBANK_PARAM_SIZE
	.align		4
.L_408:
        /*0040*/ 	.byte	0x03, 0x19
        /*0042*/ 	.short	0x0b00


	//----- nvinfo : EIATTR_PARAM_CBANK
	.align		4
        /*0044*/ 	.byte	0x04, 0x0a
        /*0046*/ 	.short	(.L_410 - .L_409)
	.align		4
.L_409:
        /*0048*/ 	.word	index@(.nv.constant0._ZN7cutlass13device_kernelIN5flash11enable_sm90INS1_16FlashAttnFwdSm90INS1_25CollectiveMainloopFwdSm90ILi2EN4cute5tupleIJNS5_1CILi1EEES8_S8_EEENS6_IJNS7_ILi64EEESA_SA_EEELi512ENS_10bfloat16_tEfNS_4arch4Sm90ELb0ELb0ELb1ELb0ELb1ELb0ELb1ELb0ELb0ELb1ELb0ELb0EEENS1_21CollectiveEpilogueFwdINS6_IJSA_NS7_ILi512EEESA_EEES9_SC_SE_Li256ELb0ELb1ELb0ELb0EEENS1_29StaticPersistentTileSchedulerILb0EEEEEEEEEvNT_6ParamsE)
        /*004c*/ 	.short	0x0380
        /*004e*/ 	.short	0x0b00


	//----- nvinfo : EIATTR_SW_WAR
	.align		4
.L_410:
        /*0050*/ 	.byte	0x04, 0x36
        /*0052*/ 	.short	(.L_412 - .L_411)
.L_411:
        /*0054*/ 	.word	0x00000008
.L_412:


//--------------------- .nv.info._ZN7cutlass13device_kernelIN5flash11enable_sm90INS1_16FlashAttnFwdSm90INS1_25CollectiveMainloopFwdSm90ILi2EN4cute5tupleIJNS5_1CILi1EEES8_S8_EEENS6_IJNS7_ILi64EEESA_SA_EEELi512ENS_10bfloat16_tEfNS_4arch4Sm90ELb0ELb0ELb1ELb1ELb1ELb0ELb0ELb0ELb0ELb1ELb0ELb0EEENS1_21CollectiveEpilogueFwdINS6_IJSA_NS7_ILi512EEESA_EEES9_SC_SE_Li256ELb1ELb1ELb0ELb0EEENS1_36VarlenDynamicPersistentTileSchedulerILi64ELi64ELi256ELi128ELb0ELb1ELb1ELb0ELb1ELb1EEEEEEEEEvNT_6ParamsE --------------------------
	.section	.nv.info._ZN7cutlass13device_kernelIN5flash11enable_sm90INS1_16FlashAttnFwdSm90INS1_25CollectiveMainloopFwdSm90ILi2EN4cute5tupleIJNS5_1CILi1EEES8_S8_EEENS6_IJNS7_ILi64EEESA_SA_EEELi512ENS_10bfloat16_tEfNS_4arch4Sm90ELb0ELb0ELb1ELb1ELb1ELb0ELb0ELb0ELb0ELb1ELb0ELb0EEENS1_21CollectiveEpilogueFwdINS6_IJSA_NS7_ILi512EEESA_EEES9_SC_SE_Li256ELb1ELb1ELb0ELb0EEENS1_36VarlenDynamicPersistentTileSchedulerILi64ELi64ELi256ELi128ELb0ELb1ELb1ELb0ELb1ELb1EEEEEEEEEvNT_6ParamsE,"",@"SHT_CUDA_INFO"
	.sectionflags	@""
	.align	4


	//----- nvinfo : EIATTR_CUDA_API_VERSION
	.align		4
        /*0000*/ 	.byte	0x04, 0x37
        /*0002*/ 	.short	(.L_414 - .L_413)
.L_413:
        /*0004*/ 	.word	0x00000082


	//----- nvinfo : EIATTR_KPARAM_INFO
	.align		4
.L_414:
        /*0008*/ 	.byte	0x04, 0x17
        /*000a*/ 	.short	(.L_416 - .L_415)
.L_415:
        /*000c*/ 	.word	0x00000000
        /*0010*/ 	.short	0x0000
        /*0012*/ 	.short	0x0000
        /*0014*/ 	.byte	0x00, 0xf0, 0x01, 0x2a


	//----- nvinfo : EIATTR_SPARSE_MMA_MASK
	.align		4
.L_416:
        /*0018*/ 	.byte	0x03, 0x50
        /*001a*/ 	.short	0x0000


	//----- nvinfo : EIATTR_MAXREG_COUNT
	.align		4
        /*001c*/ 	.byte	0x03, 0x1b
        /*001e*/ 	.short	0x00a8


	//----- nvinfo : EIATTR_MERCURY_ISA_VERSION
	.align		4
        /*0020*/ 	.byte	0x03, 0x5f
        /*0022*/ 	.short	0x0101


	//----- nvinfo : EIATTR_VRC_CTA_INIT_COUNT
	.align		4
        /*0024*/ 	.byte	0x02, 0x4a
	.zero		1
	.zero		1


	//----- nvinfo : EIATTR_EXIT_INSTR_OFFSETS
	.align		4
        /*0028*/ 	.byte	0x04, 0x1c
        /*002a*/ 	.short	(.L_418 - .L_417)


	//   ....[0]....
.L_417:
        /*002c*/ 	.word	0x00000010


	//----- nvinfo : EIATTR_MAX_THREADS
	.align		4
.L_418:
        /*0030*/ 	.byte	0x04, 0x05
        /*0032*/ 	.short	(.L_420 - .L_419)
.L_419:
        /*0034*/ 	.word	0x00000180
        /*0038*/ 	.word	0x00000001
        /*003c*/ 	.word	0x00000001


	//----- nvinfo : EIATTR_CBANK_PARAM_SIZE
	.align		4
.L_420:
        /*0040*/ 	.byte	0x03, 0x19
        /*0042*/ 	.short	0x0a80


	//----- nvinfo : EIATTR_PARAM_CBANK
	.align		4
        /*0044*/ 	.byte	0x04, 0x0a
        /*0046*/ 	.short	(.L_422 - .L_421)
	.align		4
.L_421:
        /*0048*/ 	.word	index@(.nv.constant0._ZN7cutlass13device_kernelIN5flash11enable_sm90INS1_16FlashAttnFwdSm90INS1_25CollectiveMainloopFwdSm90ILi2EN4cute5tupleIJNS5_1CILi1EEES8_S8_EEENS6_IJNS7_ILi64EEESA_SA_EEELi512ENS_10bfloat16_tEfNS_4arch4Sm90ELb0ELb0ELb1ELb1ELb1ELb0ELb0ELb0ELb0ELb1ELb0ELb0EEENS1_21CollectiveEpilogueFwdINS6_IJSA_NS7_ILi512EEESA_EEES9_SC_SE_Li256ELb1ELb1ELb0ELb0EEENS1_36VarlenDynamicPersistentTileSchedulerILi64ELi64ELi256ELi128ELb0ELb1ELb1ELb0ELb1ELb1EEEEEEEEEvNT_6ParamsE)
        /*004c*/ 	.short	0x0380
        /*004e*/ 	.short	0x0a80


	//----- nvinfo : EIATTR_SW_WAR
	.align		4
.L_422:
        /*0050*/ 	.byte	0x04, 0x36
        /*0052*/ 	.short	(.L_424 - .L_423)
.L_423:
        /*0054*/ 	.word	0x00000008
.L_424:


//--------------------- .nv.info._ZN7cutlass13device_kernelIN5flash11enable_sm90INS1_16FlashAttnFwdSm90INS1_25CollectiveMainloopFwdSm90ILi2EN4cute5tupleIJNS5_1CILi1EEES8_S8_EEENS6_IJNS7_ILi64EEESA_SA_EEELi512ENS_10bfloat16_tEfNS_4arch4Sm90ELb0ELb0ELb1ELb1ELb1ELb1ELb0ELb0ELb0ELb1ELb0ELb0EEENS1_21CollectiveEpilogueFwdINS6_IJSA_NS7_ILi512EEESA_EEES9_SC_SE_Li256ELb1ELb1ELb0ELb0EEENS1_36VarlenDynamicPersistentTileSchedulerILi64ELi64ELi256ELi128ELb0ELb1ELb1ELb0ELb1ELb1EEEEEEEEEvNT_6ParamsE --------------------------
	.section	.nv.info._ZN7cutlass13device_kernelIN5flash11enable_sm90INS1_16FlashAttnFwdSm90INS1_25CollectiveMainloopFwdSm90ILi2EN4cute5tupleIJNS5_1CILi1EEES8_S8_EEENS6_IJNS7_ILi64EEESA_SA_EEELi512ENS_10bfloat16_tEfNS_4arch4Sm90ELb0ELb0ELb1ELb1ELb1ELb1ELb0ELb0ELb0ELb1ELb0ELb0EEENS1_21CollectiveEpilogueFwdINS6_IJSA_NS7_ILi512EEESA_EEES9_SC_SE_Li256ELb1ELb1ELb0ELb0EEENS1_36VarlenDynamicPersistentTileSchedulerILi64ELi64ELi256ELi128ELb0ELb1ELb1ELb0ELb1ELb1EEEEEEEEEvNT_6ParamsE,"",@"SHT_CUDA_INFO"
	.sectionflags	@""
	.align	4


	//----- nvinfo : EIATTR_CUDA_API_VERSION
	.align		4
        /*0000*/ 	.byte	0x04, 0x37
        /*0002*/ 	.short	(.L_426 - .L_425)
.L_425:
        /*0004*/ 	.word	0x00000082


	//----- nvinfo : EIATTR_KPARAM_INFO
	.align		4
.L_426:
        /*0008*/ 	.byte	0x04, 0x17
        /*000a*/ 	.short	(.L_428 - .L_427)
.L_427:
        /*000c*/ 	.word	0x00000000
        /*0010*/ 	.short	0x0000
        /*0012*/ 	.short	0x0000
        /*0014*/ 	.byte	0x00, 0xf0, 0x01, 0x2a


	//----- nvinfo : EIATTR_SPARSE_MMA_MASK
	.align		4
.L_428:
        /*0018*/ 	.byte	0x03, 0x50
        /*001a*/ 	.short	0x0000


	//----- nvinfo : EIATTR_MAXREG_COUNT
	.align		4
        /*001c*/ 	.byte	0x03, 0x1b
        /*001e*/ 	.short	0x00a8


	//----- nvinfo : EIATTR_MERCURY_ISA_VERSION
	.align		4
        /*0020*/ 	.byte	0x03, 0x5f
        /*0022*/ 	.short	0x0101


	//----- nvinfo : EIATTR_VRC_CTA_INIT_COUNT
	.align		4
        /*0024*/ 	.byte	0x02, 0x4a
	.zero		1
	.zero		1


	//----- nvinfo : EIATTR_EXIT_INSTR_OFFSETS
	.align		4
        /*0028*/ 	.byte	0x04, 0x1c
        /*002a*/ 	.short	(.L_430 - .L_429)


	//   ....[0]....
.L_429:
        /*002c*/ 	.word	0x00000010


	//----- nvinfo : EIATTR_MAX_THREADS
	.align		4
.L_430:
        /*0030*/ 	.byte	0x04, 0x05
        /*0032*/ 	.short	(.L_432 - .L_431)
.L_431:
        /*0034*/ 	.word	0x00000180
        /*0038*/ 	.word	0x00000001
        /*003c*/ 	.word	0x00000001


	//----- nvinfo : EIATTR_CBANK_PARAM_SIZE
	.align		4
.L_432:
        /*0040*/ 	.byte	0x03, 0x19
        /*0042*/ 	.short	0x0a80


	//----- nvinfo : EIATTR_PARAM_CBANK
	.align		4
        /*0044*/ 	.byte	0x04, 0x0a
        /*0046*/ 	.short	(.L_434 - .L_433)
	.align		4
.L_433:
        /*0048*/ 	.word	index@(.nv.constant0._ZN7cutlass13device_kernelIN5flash11enable_sm90INS1_16FlashAttnFwdSm90INS1_25CollectiveMainloopFwdSm90ILi2EN4cute5tupleIJNS5_1CILi1EEES8_S8_EEENS6_IJNS7_ILi64EEESA_SA_EEELi512ENS_10bfloat16_tEfNS_4arch4Sm90ELb0ELb0ELb1ELb1ELb1ELb1ELb0ELb0ELb0ELb1ELb0ELb0EEENS1_21CollectiveEpilogueFwdINS6_IJSA_NS7_ILi512EEESA_EEES9_SC_SE_Li256ELb1ELb1ELb0ELb0EEENS1_36VarlenDynamicPersistentTileSchedulerILi64ELi64ELi256ELi128ELb0ELb1ELb1ELb0ELb1ELb1EEEEEEEEEvNT_6ParamsE)
        /*004c*/ 	.short	0x0380
        /*004e*/ 	.short	0x0a80


	//----- nvinfo : EIATTR_SW_WAR
	.align		4
.L_434:
        /*0050*/ 	.byte	0x04, 0x36
        /*0052*/ 	.short	(.L_436 - .L_435)
.L_435:
        /*0054*/ 	.word	0x00000008
.L_436:


//--------------------- .nv.info._ZN7cutlass13device_kernelIN5flash11enable_sm90INS1_16FlashAttnFwdSm90INS1_25CollectiveMainloopFwdSm90ILi2EN4cute5tupleIJNS5_1CILi1EEES8_S8_EEENS6_IJNS7_ILi64EEESA_SA_EEELi512ENS_10bfloat16_tEfNS_4arch4Sm90ELb0ELb0ELb1ELb1ELb1ELb0ELb1ELb0ELb0ELb1ELb0ELb0EEENS1_21CollectiveEpilogueFwdINS6_IJSA_NS7_ILi512EEESA_EEES9_SC_SE_Li256ELb1ELb1ELb0ELb0EEENS1_36VarlenDynamicPersistentTileSchedulerILi64ELi64ELi256ELi128ELb0ELb1ELb1ELb0ELb1ELb1EEEEEEEEEvNT_6ParamsE --------------------------
	.section	.nv.info._ZN7cutlass13device_kernelIN5flash11enable_sm90INS1_16FlashAttnFwdSm90INS1_25CollectiveMainloopFwdSm90ILi2EN4cute5tupleIJNS5_1CILi1EEES8_S8_EEENS6_IJNS7_ILi64EEESA_SA_EEELi512ENS_10bfloat16_tEfNS_4arch4Sm90ELb0ELb0ELb1ELb1ELb1ELb0ELb1ELb0ELb0ELb1ELb0ELb0EEENS1_21CollectiveEpilogueFwdINS6_IJSA_NS7_ILi512EEESA_EEES9_SC_SE_Li256ELb1ELb1ELb0ELb0EEENS1_36VarlenDynamicPersistentTileSchedulerILi64ELi64ELi256ELi128ELb0ELb1ELb1ELb0ELb1ELb1EEEEEEEEEvNT_6ParamsE,"",@"SHT_CUDA_INFO"
	.sectionflags	@""
	.align	4


	//----- nvinfo : EIATTR_CUDA_API_VERSION
	.align		4
        /*0000*/ 	.byte	0x04, 0x37
        /*0002*/ 	.short	(.L_438 - .L_437)
.L_437:
        /*0004*/ 	.word	0x00000082


	//----- nvinfo : EIATTR_KPARAM_INFO
	.align		4
.L_438:
        /*0008*/ 	.byte	0x04, 0x17
        /*000a*/ 	.short	(.L_440 - .L_439)
.L_439:
        /*000c*/ 	.word	0x00000000
        /*0010*/ 	.short	0x0000
        /*0012*/ 	.short	0x0000
        /*0014*/ 	.byte	0x00, 0xf0, 0x01, 0x2e


	//----- nvinfo : EIATTR_SPARSE_MMA_MASK
	.align		4
.L_440:
        /*0018*/ 	.byte	0x03, 0x50
        /*001a*/ 	.short	0x0000


	//----- nvinfo : EIATTR_MAXREG_COUNT
	.align		4
        /*001c*/ 	.byte	0x03, 0x1b
        /*001e*/ 	.short	0x00a8


	//----- nvinfo : EIATTR_MERCURY_ISA_VERSION
	.align		4
        /*0020*/ 	.byte	0x03, 0x5f
        /*0022*/ 	.short	0x0101


	//----- nvinfo : EIATTR_VRC_CTA_INIT_COUNT
	.align		4
        /*0024*/ 	.byte	0x02, 0x4a
	.zero		1
	.zero		1


	//----- nvinfo : EIATTR_EXIT_INSTR_OFFSETS
	.align		4
        /*0028*/ 	.byte	0x04, 0x1c
        /*002a*/ 	.short	(.L_442 - .L_441)


	//   ....[0]....
.L_441:
        /*002c*/ 	.word	0x00000010


	//----- nvinfo : EIATTR_MAX_THREADS
	.align		4
.L_442:
        /*0030*/ 	.byte	0x04, 0x05
        /*0032*/ 	.short	(.L_444 - .L_443)
.L_443:
        /*0034*/ 	.word	0x00000180
        /*0038*/ 	.word	0x00000001
        /*003c*/ 	.word	0x00000001


	//----- nvinfo : EIATTR_CBANK_PARAM_SIZE
	.align		4
.L_444:
        /*0040*/ 	.byte	0x03, 0x19
        /*0042*/ 	.short	0x0b80


	//----- nvinfo : EIATTR_PARAM_CBANK
	.align		4
        /*0044*/ 	.byte	0x04, 0x0a
        /*0046*/ 	.short	(.L_446 - .L_445)
	.align		4
.L_445:
        /*0048*/ 	.word	index@(.nv.constant0._ZN7cutlass13device_kernelIN5flash11enable_sm90INS1_16FlashAttnFwdSm90INS1_25CollectiveMainloopFwdSm90ILi2EN4cute5tupleIJNS5_1CILi1EEES8_S8_EEENS6_IJNS7_ILi64EEESA_SA_EEELi512ENS_10bfloat16_tEfNS_4arch4Sm90ELb0ELb0ELb1ELb1ELb1ELb0ELb1ELb0ELb0ELb1ELb0ELb0EEENS1_21CollectiveEpilogueFwdINS6_IJSA_NS7_ILi512EEESA_EEES9_SC_SE_Li256ELb1ELb1ELb0ELb0EEENS1_36VarlenDynamicPersistentTileSchedulerILi64ELi64ELi256ELi128ELb0ELb1ELb1ELb0ELb1ELb1EEEEEEEEEvNT_6ParamsE)
        /*004c*/ 	.short	0x0380
        /*004e*/ 	.short	0x0b80


	//----- nvinfo : EIATTR_SW_WAR
	.align		4
.L_446:
        /*0050*/ 	.byte	0x04, 0x36
        /*0052*/ 	.short	(.L_448 - .L_447)
.L_447:
        /*0054*/ 	.word	0x00000008
.L_448:


//--------------------- .nv.info._ZN7cutlass13device_kernelIN5flash11enable_sm90INS1_16FlashAttnFwdSm90INS1_25CollectiveMainloopFwdSm90ILi2EN4cute5tupleIJNS5_1CILi1EEES8_S8_EEENS6_IJNS7_ILi64EEESA_SA_EEELi512ENS_10bfloat16_tEfNS_4arch4Sm90ELb0ELb0ELb1ELb1ELb1ELb1ELb1ELb0ELb0ELb1ELb0ELb0EEENS1_21CollectiveEpilogueFwdINS6_IJSA_NS7_ILi512EEESA_EEES9_SC_SE_Li256ELb1ELb1ELb0ELb0EEENS1_36VarlenDynamicPersistentTileSchedulerILi64ELi64ELi256ELi128ELb0ELb1ELb1ELb0ELb1ELb1EEEEEEEEEvNT_6ParamsE --------------------------
	.section	.nv.info._ZN7cutlass13device_kernelIN5flash11enable_sm90INS1_16FlashAttnFwdSm90INS1_25CollectiveMainloopFwdSm90ILi2EN4cute5tupleIJNS5_1CILi1EEES8_S8_EEENS6_IJNS7_ILi64EEESA_SA_EEELi512ENS_10bfloat16_tEfNS_4arch4Sm90ELb0ELb0ELb1ELb1ELb1ELb1ELb1ELb0ELb0ELb1ELb0ELb0EEENS1_21CollectiveEpilogueFwdINS6_IJSA_NS7_ILi512EEESA_EEES9_SC_SE_Li256ELb1ELb1ELb0ELb0EEENS1_36VarlenDynamicPersistentTileSchedulerILi64ELi64ELi256ELi128ELb0ELb1ELb1ELb0ELb1ELb1EEEEEEEEEvNT_6ParamsE,"",@"SHT_CUDA_INFO"
	.sectionflags	@""
	.align	4


	//----- nvinfo : EIATTR_CUDA_API_VERSION
	.align		4
        /*0000*/ 	.byte	0x04, 0x37
        /*0002*/ 	.short	(.L_450 - .L_449)
.L_449:
        /*0004*/ 	.word	0x00000082


	//----- nvinfo : EIATTR_KPARAM_INFO
	.align		4
.L_450:
        /*0008*/ 	.byte	0x04, 0x17
        /*000a*/ 	.short	(.L_452 - .L_451)
.L_451:
        /*000c*/ 	.word	0x00000000
        /*0010*/ 	.short	0x0000
        /*0012*/ 	.short	0x0000
        /*0014*/ 	.byte	0x00, 0xf0, 0x01, 0x2e


	//----- nvinfo : EIATTR_SPARSE_MMA_MASK
	.align		4
.L_452:
        /*0018*/ 	.byte	0x03, 0x50
        /*001a*/ 	.short	0x0000


	//----- nvinfo : EIATTR_MAXREG_COUNT
	.align		4
        /*001c*/ 	.byte	0x03, 0x1b
        /*001e*/ 	.short	0x00a8


	//----- nvinfo : EIATTR_MERCURY_ISA_VERSION
	.align		4
        /*0020*/ 	.byte	0x03, 0x5f
        /*0022*/ 	.short	0x0101


	//----- nvinfo : EIATTR_VRC_CTA_INIT_COUNT
	.align		4
        /*0024*/ 	.byte	0x02, 0x4a
	.zero		1
	.zero		1


	//----- nvinfo : EIATTR_EXIT_INSTR_OFFSETS
	.align		4
        /*0028*/ 	.byte	0x04, 0x1c
        /*002a*/ 	.short	(.L_454 - .L_453)


	//   ....[0]....
.L_453:
        /*002c*/ 	.word	0x00000010


	//----- nvinfo : EIATTR_MAX_THREADS
	.align		4
.L_454:
        /*0030*/ 	.byte	0x04, 0x05
        /*0032*/ 	.short	(.L_456 - .L_455)
.L_455:
        /*0034*/ 	.word	0x00000180
        /*0038*/ 	.word	0x00000001
        /*003c*/ 	.word	0x00000001


	//----- nvinfo : EIATTR_CBANK_PARAM_SIZE
	.align		4
.L_456:
        /*0040*/ 	.byte	0x03, 0x19
        /*0042*/ 	.short	0x0b80


	//----- nvinfo : EIATTR_PARAM_CBANK
	.align		4
        /*0044*/ 	.byte	0x04, 0x0a
        /*0046*/ 	.short	(.L_458 - .L_457)
	.align		4
.L_457:
        /*0048*/ 	.word	index@(.nv.constant0._ZN7cutlass13device_kernelIN5flash11enable_sm90INS1_16FlashAttnFwdSm90INS1_25CollectiveMainloopFwdSm90ILi2EN4cute5tupleIJNS5_1CILi1EEES8_S8_EEENS6_IJNS7_ILi64EEESA_SA_EEELi512ENS_10bfloat16_tEfNS_4arch4Sm90ELb0ELb0ELb1ELb1ELb1ELb1ELb1ELb0ELb0ELb1ELb0ELb0EEENS1_21CollectiveEpilogueFwdINS6_IJSA_NS7_ILi512EEESA_EEES9_SC_SE_Li256ELb1ELb1ELb0ELb0EEENS1_36VarlenDynamicPersistentTileSchedulerILi64ELi64ELi256ELi128ELb0ELb1ELb1ELb0ELb1ELb1EEEEEEEEEvNT_6ParamsE)
        /*004c*/ 	.short	0x0380
        /*004e*/ 	.short	0x0b80


	//----- nvinfo : EIATTR_SW_WAR
	.align		4
.L_458:
        /*0050*/ 	.byte	0x04, 0x36
        /*0052*/ 	.short	(.L_460 - .L_459)
.L_459:
        /*0054*/ 	.word	0x00000008
.L_460:


//--------------------- .nv.info._ZN7cutlass13device_kernelIN5flash11enable_sm90INS1_16FlashAttnFwdSm90INS1_25CollectiveMainloopFwdSm90ILi2EN4cute5tupleIJNS5_1CILi1EEES8_S8_EEENS6_IJNS7_ILi64EEESA_SA_EEELi512ENS_10bfloat16_tEfNS_4arch4Sm90ELb0ELb1ELb1ELb0ELb1ELb0ELb0ELb0ELb0ELb1ELb0ELb0EEENS1_21CollectiveEpilogueFwdINS6_IJSA_NS7_ILi512EEESA_EEES9_SC_SE_Li256ELb0ELb1ELb0ELb0EEENS1_30DynamicPersistentTileSchedulerILi256ELi128ELb0ELb1ELb1EEEEEEEEEvNT_6ParamsE --------------------------
	.section	.nv.info._ZN7cutlass13device_kernelIN5flash11enable_sm90INS1_16FlashAttnFwdSm90INS1_25CollectiveMainloopFwdSm90ILi2EN4cute5tupleIJNS5_1CILi1EEES8_S8_EEENS6_IJNS7_ILi64EEESA_SA_EEELi512ENS_10bfloat16_tEfNS_4arch4Sm90ELb0ELb1ELb1ELb0ELb1ELb0ELb0ELb0ELb0ELb1ELb0ELb0EEENS1_21CollectiveEpilogueFwdINS6_IJSA_NS7_ILi512EEESA_EEES9_SC_SE_Li256ELb0ELb1ELb0ELb0EEENS1_30DynamicPersistentTileSchedulerILi256ELi128ELb0ELb1ELb1EEEEEEEEEvNT_6ParamsE,"",@"SHT_CUDA_INFO"
	.sectionflags	@""
	.align	4


	//----- nvinfo : EIATTR_CUDA_API_VERSION
	.align		4
        /*0000*/ 	.byte	0x04, 0x37
        /*0002*/ 	.short	(.L_462 - .L_461)
.L_461:
        /*0004*/ 	.word	0x00000082


	//----- nvinfo : EIATTR_KPARAM_INFO
	.align		4
.L_462:
        /*0008*/ 	.byte	0x04, 0x17
        /*000a*/ 	.short	(.L_464 - .L_463)
.L_463:
        /*000c*/ 	.word	0x00000000
        /*0010*/ 	.short	0x0000
        /*0012*/ 	.short	0x0000
        /*0014*/ 	.byte	0x00, 0xf0, 0x01, 0x2a


	//----- nvinfo : EIATTR_SPARSE_MMA_MASK
	.align		4
.L_464:
        /*0018*/ 	.byte	0x03, 0x50
        /*001a*/ 	.short	0x0000


	//----- nvinfo : EIATTR_MAXREG_COUNT
	.align		4
        /*001c*/ 	.byte	0x03, 0x1b
        /*001e*/ 	.short	0x00a8


	//----- nvinfo : EIATTR_MERCURY_ISA_VERSION
	.align		4
        /*0020*/ 	.byte	0x03, 0x5f
        /*0022*/ 	.short	0x0101


	//----- nvinfo : EIATTR_VRC_CTA_INIT_COUNT
	.align		4
        /*0024*/ 	.byte	0x02, 0x4a
	.zero		1
	.zero		1


	//----- nvinfo : EIATTR_EXIT_INSTR_OFFSETS
	.align		4
        /*0028*/ 	.byte	0x04, 0x1c
        /*002a*/ 	.short	(.L_466 - .L_465)


	//   ....[0]....
.L_465:
        /*002c*/ 	.word	0x00000010


	//----- nvinfo : EIATTR_MAX_THREADS
	.align		4
.L_466:
        /*0030*/ 	.byte	0x04, 0x05
        /*0032*/ 	.short	(.L_468 - .L_467)
.L_467:
        /*0034*/ 	.word	0x00000180
        /*0038*/ 	.word	0x00000001
        /*003c*/ 	.word	0x00000001


	//----- nvinfo : EIATTR_CBANK_PARAM_SIZE
	.align		4
.L_468:
        /*0040*/ 	.byte	0x03, 0x19
        /*0042*/ 	.short	0x0a80


	//----- nvinfo : EIATTR_PARAM_CBANK
	.align		4
        /*0044*/ 	.byte	0x04, 0x0a
        /*0046*/ 	.short	(.L_470 - .L_469)
	.align		4
.L_469:
        /*0048*/ 	.word	index@(.nv.constant0._ZN7cutlass13device_kernelIN5flash11enable_sm90INS1_16FlashAttnFwdSm90INS1_25CollectiveMainloopFwdSm90ILi2EN4cute5tupleIJNS5_1CILi1EEES8_S8_EEENS6_IJNS7_ILi64EEESA_SA_EEELi512ENS_10bfloat16_tEfNS_4arch4Sm90ELb0ELb1ELb1ELb0ELb1ELb0ELb0ELb0ELb0ELb1ELb0ELb0EEENS1_21CollectiveEpilogueFwdINS6_IJSA_NS7_ILi512EEESA_EEES9_SC_SE_Li256ELb0ELb1ELb0ELb0EEENS1_30DynamicPersistentTileSchedulerILi256ELi128ELb0ELb1ELb1EEEEEEEEEvNT_6ParamsE)
        /*004c*/ 	.short	0x0380
        /*004e*/ 	.short	0x0a80


	//----- nvinfo : EIATTR_SW_WAR
	.align		4
.L_470:
        /*0050*/ 	.byte	0x04, 0x36
        /*0052*/ 	.short	(.L_472 - .L_471)
.L_471:
        /*0054*/ 	.word	0x00000008
.L_472:


//--------------------- .nv.info._ZN7cutlass13device_kernelIN5flash11enable_sm90INS1_16FlashAttnFwdSm90INS1_25CollectiveMainloopFwdSm90ILi2EN4cute5tupleIJNS5_1CILi1EEES8_S8_EEENS6_IJNS7_ILi64EEESA_SA_EEELi512ENS_10bfloat16_tEfNS_4arch4Sm90ELb0ELb1ELb1ELb0ELb1ELb0ELb1ELb0ELb0ELb1ELb0ELb0EEENS1_21CollectiveEpilogueFwdINS6_IJSA_NS7_ILi512EEESA_EEES9_SC_SE_Li256ELb0ELb1ELb0ELb0EEENS1_30DynamicPersistentTileSchedulerILi256ELi128ELb0ELb1ELb1EEEEEEEEEvNT_6ParamsE --------------------------
	.section	.nv.info._ZN7cutlass13device_kernelIN5flash11enable_sm90INS1_16FlashAttnFwdSm90INS1_25CollectiveMainloopFwdSm90ILi2EN4cute5tupleIJNS5_1CILi1EEES8_S8_EEENS6_IJNS7_ILi64EEESA_SA_EEELi512ENS_10bfloat16_tEfNS_4arch4Sm90ELb0ELb1ELb1ELb0ELb1ELb0ELb1ELb0ELb0ELb1ELb0ELb0EEENS1_21CollectiveEpilogueFwdINS6_IJSA_NS7_ILi512EEESA_EEES9_SC_SE_Li256ELb0ELb1ELb0ELb0EEENS1_30DynamicPersistentTileSchedulerILi256ELi128ELb0ELb1ELb1EEEEEEEEEvNT_6ParamsE,"",@"SHT_CUDA_INFO"
	.sectionflags	@""
	.align	4


	//----- nvinfo : EIATTR_CUDA_API_VERSION
	.align		4
        /*0000*/ 	.byte	0x04, 0x37
        /*0002*/ 	.short	(.L_474 - .L_473)
.L_473:
        /*0004*/ 	.word	0x00000082


	//----- nvinfo : EIATTR_KPARAM_INFO
	.align		4
.L_474:
        /*0008*/ 	.byte	0x04, 0x17
        /*000a*/ 	.short	(.L_476 - .L_475)
.L_475:
        /*000c*/ 	.word	0x00000000
        /*0010*/ 	.short	0x0000
        /*0012*/ 	.short	0x0000
        /*0014*/ 	.byte	0x00, 0xf0, 0x01, 0x2e


	//----- nvinfo : EIATTR_SPARSE_MMA_MASK
	.align		4
.L_476:
        /*0018*/ 	.byte	0x03, 0x50
        /*001a*/ 	.short	0x0000


	//----- nvinfo : EIATTR_MAXREG_COUNT
	.align		4
        /*001c*/ 	.byte	0x03, 0x1b
        /*001e*/ 	.short	0x00a8


	//----- nvinfo : EIATTR_MERCURY_ISA_VERSION
	.align		4
        /*0020*/ 	.byte	0x03, 0x5f
        /*0022*/ 	.short	0x0101


	//----- nvinfo : EIATTR_VRC_CTA_INIT_COUNT
	.align		4
        /*0024*/ 	.byte	0x02, 0x4a
	.zero		1
	.zero		1


	//----- nvinfo : EIATTR_EXIT_INSTR_OFFSETS
	.align		4
        /*0028*/ 	.byte	0x04, 0x1c
        /*002a*/ 	.short	(.L_478 - .L_477)


	//   ....[0]....
.L_477:
        /*002c*/ 	.word	0x00000010


	//----- nvinfo : EIATTR_MAX_THREADS
	.align		4
.L_478:
        /*0030*/ 	.byte	0x04, 0x05
        /*0032*/ 	.short	(.L_480 - .L_479)
.L_479:
        /*0034*/ 	.word	0x00000180
        /*0038*/ 	.word	0x00000001
        /*003c*/ 	.word	0x00000001


	//----- nvinfo : EIATTR_CBANK_PARAM_SIZE
	.align		4
.L_480:
        /*0040*/ 	.byte	0x03, 0x19
        /*0042*/ 	.short	0x0b80


	//----- nvinfo : EIATTR_PARAM_CBANK
	.align		4
        /*0044*/ 	.byte	0x04, 0x0a
        /*0046*/ 	.short	(.L_482 - .L_481)
	.align		4
.L_481:
        /*0048*/ 	.word	index@(.nv.constant0._ZN7cutlass13device_kernelIN5flash11enable_sm90INS1_16FlashAttnFwdSm90INS1_25CollectiveMainloopFwdSm90ILi2EN4cute5tupleIJNS5_1CILi1EEES8_S8_EEENS6_IJNS7_ILi64EEESA_SA_EEELi512ENS_10bfloat16_tEfNS_4arch4Sm90ELb0ELb1ELb1ELb0ELb1ELb0ELb1ELb0ELb0ELb1ELb0ELb0EEENS1_21CollectiveEpilogueFwdINS6_IJSA_NS7_ILi512EEESA_EEES9_SC_SE_Li256ELb0ELb1ELb0ELb0EEENS1_30DynamicPersistentTileSchedulerILi256ELi128ELb0ELb1ELb1EEEEEEEEEvNT_6ParamsE)
        /*004c*/ 	.short	0x0380
        /*004e*/ 	.short	0x0b80


	//----- nvinfo : EIATTR_SW_WAR
	.align		4
.L_482:
        /*0050*/ 	.byte	0x04, 0x36
        /*0052*/ 	.short	(.L_484 - .L_483)
.L_483:
        /*0054*/ 	.word	0x00000008
.L_484:


//--------------------- .nv.info._ZN7cutlass13device_kernelIN5flash11enable_sm90INS1_16FlashAttnFwdSm90INS1_25CollectiveMainloopFwdSm90ILi2EN4cute5tupleIJNS5_1CILi1EEES8_S8_EEENS6_IJNS7_ILi64EEESA_SA_EEELi512ENS_10bfloat16_tEfNS_4arch4Sm90ELb0ELb1ELb1ELb1ELb1ELb0ELb0ELb0ELb0ELb1ELb0ELb0EEENS1_21CollectiveEpilogueFwdINS6_IJSA_NS7_ILi512EEESA_EEES9_SC_SE_Li256ELb1ELb1ELb0ELb0EEENS1_36VarlenDynamicPersistentTileSchedulerILi64ELi64ELi256ELi128ELb0ELb1ELb1ELb1ELb0ELb1EEEEEEEEEvNT_6ParamsE --------------------------
	.section	.nv.info._ZN7cutlass13device_kernelIN5flash11enable_sm90INS1_16FlashAttnFwdSm90INS1_25CollectiveMainloopFwdSm90ILi2EN4cute5tupleIJNS5_1CILi1EEES8_S8_EEENS6_IJNS7_ILi64EEESA_SA_EEELi512ENS_10bfloat16_tEfNS_4arch4Sm90ELb0ELb1ELb1ELb1ELb1ELb0ELb0ELb0ELb0ELb1ELb0ELb0EEENS1_21CollectiveEpilogueFwdINS6_IJSA_NS7_ILi512EEESA_EEES9_SC_SE_Li256ELb1ELb1ELb0ELb0EEENS1_36VarlenDynamicPersistentTileSchedulerILi64ELi64ELi256ELi128ELb0ELb1ELb1ELb1ELb0ELb1EEEEEEEEEvNT_6ParamsE,"",@"SHT_CUDA_INFO"
	.sectionflags	@""
	.align	4


	//----- nvinfo : EIATTR_CUDA_API_VERSION
	.align		4
        /*0000*/ 	.byte	0x04, 0x37
        /*0002*/ 	.short	(.L_486 - .L_485)
.L_485:
        /*0004*/ 	.word	0x00000082


	//----- nvinfo : EIATTR_KPARAM_INFO
	.align		4
.L_486:
        /*0008*/ 	.byte	0x04, 0x17
        /*000a*/ 	.short	(.L_488 - .L_487)
.L_487:
        /*000c*/ 	.word	0x00000000
        /*0010*/ 	.short	0x0000
        /*0012*/ 	.short	0x0000
        /*0014*/ 	.byte	0x00, 0xf0, 0x01, 0x2a


	//----- nvinfo : EIATTR_SPARSE_MMA_MASK
	.align		4
.L_488:
        /*0018*/ 	.byte	0x03, 0x50
        /*001a*/ 	.short	0x0000


	//----- nvinfo : EIATTR_MAXREG_COUNT
	.align		4
        /*001c*/ 	.byte	0x03, 0x1b
        /*001e*/ 	.short	0x00a8


	//----- nvinfo : EIATTR_MERCURY_ISA_VERSION
	.align		4
        /*0020*/ 	.byte	0x03, 0x5f
        /*0022*/ 	.short	0x0101


	//----- nvinfo : EIATTR_VRC_CTA_INIT_COUNT
	.align		4
        /*0024*/ 	.byte	0x02, 0x4a
	.zero		1
	.zero		1


	//----- nvinfo : EIATTR_EXIT_INSTR_OFFSETS
	.align		4
        /*0028*/ 	.byte	0x04, 0x1c
        /*002a*/ 	.short	(.L_490 - .L_489)


	//   ....[0]....
.L_489:
        /*002c*/ 	.word	0x00000010


	//----- nvinfo : EIATTR_MAX_THREADS
	.align		4
.L_490:
        /*0030*/ 	.byte	0x04, 0x05
        /*0032*/ 	.short	(.L_492 - .L_491)
.L_491:
        /*0034*/ 	.word	0x00000180
        /*0038*/ 	.word	0x00000001
        /*003c*/ 	.word	0x00000001


	//----- nvinfo : EIATTR_CBANK_PARAM_SIZE
	.align		4
.L_492:
        /*0040*/ 	.byte	0x03, 0x19
        /*0042*/ 	.short	0x0a80


	//----- nvinfo : EIATTR_PARAM_CBANK
	.align		4
        /*0044*/ 	.byte	0x04, 0x0a
        /*0046*/ 	.short	(.L_494 - .L_493)
	.align		4
.L_493:
        /*0048*/ 	.word	index@(.nv.constant0._ZN7cutlass13device_kernelIN5flash11enable_sm90INS1_16FlashAttnFwdSm90INS1_25CollectiveMainloopFwdSm90ILi2EN4cute5tupleIJNS5_1CILi1EEES8_S8_EEENS6_IJNS7_ILi64EEESA_SA_EEELi512ENS_10bfloat16_tEfNS_4arch4Sm90ELb0ELb1ELb1ELb1ELb1ELb0ELb0ELb0ELb0ELb1ELb0ELb0EEENS1_21CollectiveEpilogueFwdINS6_IJSA_NS7_ILi512EEESA_EEES9_SC_SE_Li256ELb1ELb1ELb0ELb0EEENS1_36VarlenDynamicPersistentTileSchedulerILi64ELi64ELi256ELi128ELb0ELb1ELb1ELb1ELb0ELb1EEEEEEEEEvNT_6ParamsE)
        /*004c*/ 	.short	0x0380
        /*004e*/ 	.short	0x0a80


	//----- nvinfo : EIATTR_SW_WAR
	.align		4
.L_494:
        /*0050*/ 	.byte	0x04, 0x36
        /*0052*/ 	.short	(.L_496 - .L_495)
.L_495:
        /*0054*/ 	.word	0x00000008
.L_496:


//--------------------- .nv.info._ZN7cutlass13device_kernelIN5flash11enable_sm90INS1_16FlashAttnFwdSm90INS1_25CollectiveMainloopFwdSm90ILi2EN4cute5tupleIJNS5_1CILi1EEES8_S8_EEENS6_IJNS7_ILi64EEESA_SA_EEELi512ENS_10bfloat16_tEfNS_4arch4Sm90ELb0ELb1ELb1ELb1ELb1ELb1ELb0ELb0ELb0ELb1ELb0ELb0EEENS1_21CollectiveEpilogueFwdINS6_IJSA_NS7_ILi512EEESA_EEES9_SC_SE_Li256ELb1ELb1ELb0ELb0EEENS1_36VarlenDynamicPersistentTileSchedulerILi64ELi64ELi256ELi128ELb0ELb1ELb1ELb1ELb0ELb1EEEEEEEEEvNT_6ParamsE --------------------------
	.section	.nv.info._ZN7cutlass13device_kernelIN5flash11enable_sm90INS1_16FlashAttnFwdSm90INS1_25CollectiveMainloopFwdSm90ILi2EN4cute5tupleIJNS5_1CILi1EEES8_S8_EEENS6_IJNS7_ILi64EEESA_SA_EEELi512ENS_10bfloat16_tEfNS_4arch4Sm90ELb0ELb1ELb1ELb1ELb1ELb1ELb0ELb0ELb0ELb1ELb0ELb0EEENS1_21CollectiveEpilogueFwdINS6_IJSA_NS7_ILi512EEESA_EEES9_SC_SE_Li256ELb1ELb1ELb0ELb0EEENS1_36VarlenDynamicPersistentTileSchedulerILi64ELi64ELi256ELi128ELb0ELb1ELb1ELb1ELb0ELb1EEEEEEEEEvNT_6ParamsE,"",@"SHT_CUDA_INFO"
	.sectionflags	@""
	.align	4


	//----- nvinfo : EIATTR_CUDA_API_VERSION
	.align		4
        /*0000*/ 	.byte	0x04, 0x37
        /*0002*/ 	.short	(.L_498 - .L_497)
.L_497:
        /*0004*/ 	.word	0x00000082


	//----- nvinfo : EIATTR_KPARAM_INFO
	.align		4
.L_498:
        /*0008*/ 	.byte	0x04, 0x17
        /*000a*/ 	.short	(.L_500 - .L_499)
.L_499:
        /*000c*/ 	.word	0x00000000
        /*0010*/ 	.short	0x0000
        /*0012*/ 	.short	0x0000
        /*0014*/ 	.byte	0x00, 0xf0, 0x01, 0x2a


	//----- nvinfo : EIATTR_SPARSE_MMA_MASK
	.align		4
.L_500:
        /*0018*/ 	.byte	0x03, 0x50
        /*001a*/ 	.short	0x0000


	//----- nvinfo : EIATTR_MAXREG_COUNT
	.align		4
        /*001c*/ 	.byte	0x03, 0x1b
        /*001e*/ 	.short	0x00a8


	//----- nvinfo : EIATTR_MERCURY_ISA_VERSION
	.align		4
        /*0020*/ 	.byte	0x03, 0x5f
        /*0022*/ 	.short	0x0101


	//----- nvinfo : EIATTR_VRC_CTA_INIT_COUNT
	.align		4
        /*0024*/ 	.byte	0x02, 0x4a
	.zero		1
	.zero		1


	//----- nvinfo : EIATTR_EXIT_INSTR_OFFSETS
	.align		4
        /*0028*/ 	.byte	0x04, 0x1c
        /*002a*/ 	.short	(.L_502 - .L_501)


	//   ....[0]....
.L_501:
        /*002c*/ 	.word	0x00000010


	//----- nvinfo : EIATTR_MAX_THREADS
	.align		4
.L_502:
        /*0030*/ 	.byte	0x04, 0x05
        /*0032*/ 	.short	(.L_504 - .L_503)
.L_503:
        /*0034*/ 	.word	0x00000180
        /*0038*/ 	.word	0x00000001
        /*003c*/ 	.word	0x00000001


	//----- nvinfo : EIATTR_CBANK_PARAM_SIZE
	.align		4
.L_504:
        /*0040*/ 	.byte	0x03, 0x19
        /*0042*/ 	.short	0x0a80


	//----- nvinfo : EIATTR_PARAM_CBANK
	.align		4
        /*0044*/ 	.byte	0x04, 0x0a
        /*0046*/ 	.short	(.L_506 - .L_505)
	.align		4
.L_505:
        /*0048*/ 	.word	index@(.nv.constant0._ZN7cutlass13device_kernelIN5flash11enable_sm90INS1_16FlashAttnFwdSm90INS1_25CollectiveMainloopFwdSm90ILi2EN4cute5tupleIJNS5_1CILi1EEES8_S8_EEENS6_IJNS7_ILi64EEESA_SA_EEELi512ENS_10bfloat16_tEfNS_4arch4Sm90ELb0ELb1ELb1ELb1ELb1ELb1ELb0ELb0ELb0ELb1ELb0ELb0EEENS1_21CollectiveEpilogueFwdINS6_IJSA_NS7_ILi512EEESA_EEES9_SC_SE_Li256ELb1ELb1ELb0ELb0EEENS1_36VarlenDynamicPersistentTileSchedulerILi64ELi64ELi256ELi128ELb0ELb1ELb1ELb1ELb0ELb1EEEEEEEEEvNT_6ParamsE)
        /*004c*/ 	.short	0x0380
        /*004e*/ 	.short	0x0a80


	//----- nvinfo : EIATTR_SW_WAR
	.align		4
.L_506:
        /*0050*/ 	.byte	0x04, 0x36
        /*0052*/ 	.short	(.L_508 - .L_507)
.L_507:
        /*0054*/ 	.word	0x00000008
.L_508:


//--------------------- .nv.info._ZN7cutlass13device_kernelIN5flash11enable_sm90INS1_16FlashAttnFwdSm90INS1_25CollectiveMainloopFwdSm90ILi2EN4cute5tupleIJNS5_1CILi1EEES8_S8_EEENS6_IJNS7_ILi64EEESA_SA_EEELi512ENS_10bfloat16_tEfNS_4arch4Sm90ELb0ELb1ELb1ELb1ELb1ELb0ELb1ELb0ELb0ELb1ELb0ELb0EEENS1_21CollectiveEpilogueFwdINS6_IJSA_NS7_ILi512EEESA_EEES9_SC_SE_Li256ELb1ELb1ELb0ELb0EEENS1_36VarlenDynamicPersistentTileSchedulerILi64ELi64ELi256ELi128ELb0ELb1ELb1ELb1ELb0ELb1EEEEEEEEEvNT_6ParamsE --------------------------
	.section	.nv.info._ZN7cutlass13device_kernelIN5flash11enable_sm90INS1_16FlashAttnFwdSm90INS1_25CollectiveMainloopFwdSm90ILi2EN4cute5tupleIJNS5_1CILi1EEES8_S8_EEENS6_IJNS7_ILi64EEESA_SA_EEELi512ENS_10bfloat16_tEfNS_4arch4Sm90ELb0ELb1ELb1ELb1ELb1ELb0ELb1ELb0ELb0ELb1ELb0ELb0EEENS1_21CollectiveEpilogueFwdINS6_IJSA_NS7_ILi512EEESA_EEES9_SC_SE_Li256ELb1ELb1ELb0ELb0EEENS1_36VarlenDynamicPersistentTileSchedulerILi64ELi64ELi256ELi128ELb0ELb1ELb1ELb1ELb0ELb1EEEEEEEEEvNT_6ParamsE,"",@"SHT_CUDA_INFO"
	.sectionflags	@""
	.align	4


	//----- nvinfo : EIATTR_CUDA_API_VERSION
	.align		4
        /*0000*/ 	.byte	0x04, 0x37
        /*0002*/ 	.short	(.L_510 - .L_509)
.L_509:
        /*0004*/ 	.word	0x00000082


	//----- nvinfo : EIATTR_KPARAM_INFO
	.align		4
.L_510:
        /*0008*/ 	.byte	0x04, 0x17
        /*000a*/ 	.short	(.L_512 - .L_511)
.L_511:
        /*000c*/ 	.word	0x00000000
        /*0010*/ 	.short	0x0000
        /*0012*/ 	.short	0x0000
        /*0014*/ 	.byte	0x00, 0xf0, 0x01, 0x2e


	//----- nvinfo : EIATTR_SPARSE_MMA_MASK
	.align		4
.L_512:
        /*0018*/ 	.byte	0x03, 0x50
        /*001a*/ 	.short	0x0000


	//----- nvinfo : EIATTR_MAXREG_COUNT
	.align		4
        /*001c*/ 	.byte	0x03, 0x1b
        /*001e*/ 	.short	0x00a8


	//----- nvinfo : EIATTR_MERCURY_ISA_VERSION
	.align		4
        /*0020*/ 	.byte	0x03, 0x5f
        /*0022*/ 	.short	0x0101


	//----- nvinfo : EIATTR_VRC_CTA_INIT_COUNT
	.align		4
        /*0024*/ 	.byte	0x02, 0x4a
	.zero		1
	.zero		1


	//----- nvinfo : EIATTR_EXIT_INSTR_OFFSETS
	.align		4
        /*0028*/ 	.byte	0x04, 0x1c
        /*002a*/ 	.short	(.L_514 - .L_513)


	//   ....[0]....
.L_513:
        /*002c*/ 	.word	0x00000010


	//----- nvinfo : EIATTR_MAX_THREADS
	.align		4
.L_514:
        /*0030*/ 	.byte	0x04, 0x05
        /*0032*/ 	.short	(.L_516 - .L_515)
.L_515:
        /*0034*/ 	.word	0x00000180
        /*0038*/ 	.word	0x00000001
        /*003c*/ 	.word	0x00000001


	//----- nvinfo : EIATTR_CBANK_PARAM_SIZE
	.align		4
.L_516:
        /*0040*/ 	.byte	0x03, 0x19
        /*0042*/ 	.short	0x0b80


	//----- nvinfo : EIATTR_PARAM_CBANK
	.align		4
        /*0044*/ 	.byte	0x04, 0x0a
        /*0046*/ 	.short	(.L_518 - .L_517)
	.align		4
.L_517:
        /*0048*/ 	.word	index@(.nv.constant0._ZN7cutlass13device_kernelIN5flash11enable_sm90INS1_16FlashAttnFwdSm90INS1_25CollectiveMainloopFwdSm90ILi2EN4cute5tupleIJNS5_1CILi1EEES8_S8_EEENS6_IJNS7_ILi64EEESA_SA_EEELi512ENS_10bfloat16_tEfNS_4arch4Sm90ELb0ELb1ELb1ELb1ELb1ELb0ELb1ELb0ELb0ELb1ELb0ELb0EEENS1_21CollectiveEpilogueFwdINS6_IJSA_NS7_ILi512EEESA_EEES9_SC_SE_Li256ELb1ELb1ELb0ELb0EEENS1_36VarlenDynamicPersistentTileSchedulerILi64ELi64ELi256ELi128ELb0ELb1ELb1ELb1ELb0ELb1EEEEEEEEEvNT_6ParamsE)
        /*004c*/ 	.short	0x0380
        /*004e*/ 	.short	0x0b80


	//----- nvinfo : EIATTR_SW_WAR
	.align		4
.L_518:
        /*0050*/ 	.byte	0x04, 0x36
        /*0052*/ 	.short	(.L_520 - .L_519)
.L_519:
        /*0054*/ 	.word	0x00000008
.L_520:


//--------------------- .nv.info._ZN7cutlass13device_kernelIN5flash11enable_sm90INS1_16FlashAttnFwdSm90INS1_25CollectiveMainloopFwdSm90ILi2EN4cute5tupleIJNS5_1CILi1EEES8_S8_EEENS6_IJNS7_ILi64EEESA_SA_EEELi512ENS_10bfloat16_tEfNS_4arch4Sm90ELb0ELb1ELb1ELb1ELb1ELb1ELb1ELb0ELb0ELb1ELb0ELb0EEENS1_21CollectiveEpilogueFwdINS6_IJSA_NS7_ILi512EEESA_EEES9_SC_SE_Li256ELb1ELb1ELb0ELb0EEENS1_36VarlenDynamicPersistentTileSchedulerILi64ELi64ELi256ELi128ELb0ELb1ELb1ELb1ELb0ELb1EEEEEEEEEvNT_6ParamsE --------------------------
	.section	.nv.info._ZN7cutlass13device_kernelIN5flash11enable_sm90INS1_16FlashAttnFwdSm90INS1_25CollectiveMainloopFwdSm90ILi2EN4cute5tupleIJNS5_1CILi1EEES8_S8_EEENS6_IJNS7_ILi64EEESA_SA_EEELi512ENS_10bfloat16_tEfNS_4arch4Sm90ELb0ELb1ELb1ELb1ELb1ELb1ELb1ELb0ELb0ELb1ELb0ELb0EEENS1_21CollectiveEpilogueFwdINS6_IJSA_NS7_ILi512EEESA_EEES9_SC_SE_Li256ELb1ELb1ELb0ELb0EEENS1_36VarlenDynamicPersistentTileSchedulerILi64ELi64ELi256ELi128ELb0ELb1ELb1ELb1ELb0ELb1EEEEEEEEEvNT_6ParamsE,"",@"SHT_CUDA_INFO"
	.sectionflags	@""
	.align	4


	//----- nvinfo : EIATTR_CUDA_API_VERSION
	.align		4
        /*0000*/ 	.byte	0x04, 0x37
        /*0002*/ 	.short	(.L_522 - .L_521)
.L_521:
        /*0004*/ 	.word	0x00000082


	//----- nvinfo : EIATTR_KPARAM_INFO
	.align		4
.L_522:
        /*0008*/ 	.byte	0x04, 0x17
        /*000a*/ 	.short	(.L_524 - .L_523)
.L_523:
        /*000c*/ 	.word	0x00000000
        /*0010*/ 	.short	0x0000
        /*0012*/ 	.short	0x0000
        /*0014*/ 	.byte	0x00, 0xf0, 0x01, 0x2e


	//----- nvinfo : EIATTR_SPARSE_MMA_MASK
	.align		4
.L_524:
        /*0018*/ 	.byte	0x03, 0x50
        /*001a*/ 	.short	0x0000


	//----- nvinfo : EIATTR_MAXREG_COUNT
	.align		4
        /*001c*/ 	.byte	0x03, 0x1b
        /*001e*/ 	.short	0x00a8


	//----- nvinfo : EIATTR_MERCURY_ISA_VERSION
	.align		4
        /*0020*/ 	.byte	0x03, 0x5f
        /*0022*/ 	.short	0x0101


	//----- nvinfo : EIATTR_VRC_CTA_INIT_COUNT
	.align		4
        /*0024*/ 	.byte	0x02, 0x4a
	.zero		1
	.zero		1


	//----- nvinfo : EIATTR_EXIT_INSTR_OFFSETS
	.align		4
        /*0028*/ 	.byte	0x04, 0x1c
        /*002a*/ 	.short	(.L_526 - .L_525)


	//   ....[0]....
.L_525:
        /*002c*/ 	.word	0x00000010


	//----- nvinfo : EIATTR_MAX_THREADS
	.align		4
.L_526:
        /*0030*/ 	.byte	0x04, 0x05
        /*0032*/ 	.short	(.L_528 - .L_527)
.L_527:
        /*0034*/ 	.word	0x00000180
        /*0038*/ 	.word	0x00000001
        /*003c*/ 	.word	0x00000001


	//----- nvinfo : EIATTR_CBANK_PARAM_SIZE
	.align		4
.L_528:
        /*0040*/ 	.byte	0x03, 0x19
        /*0042*/ 	.short	0x0b80


	//----- nvinfo : EIATTR_PARAM_CBANK
	.align		4
        /*0044*/ 	.byte	0x04, 0x0a
        /*0046*/ 	.short	(.L_530 - .L_529)
	.align		4
.L_529:
        /*0048*/ 	.word	index@(.nv.constant0._ZN7cutlass13device_kernelIN5flash11enable_sm90INS1_16FlashAttnFwdSm90INS1_25CollectiveMainloopFwdSm90ILi2EN4cute5tupleIJNS5_1CILi1EEES8_S8_EEENS6_IJNS7_ILi64EEESA_SA_EEELi512ENS_10bfloat16_tEfNS_4arch4Sm90ELb0ELb1ELb1ELb1ELb1ELb1ELb1ELb0ELb0ELb1ELb0ELb0EEENS1_21CollectiveEpilogueFwdINS6_IJSA_NS7_ILi512EEESA_EEES9_SC_SE_Li256ELb1ELb1ELb0ELb0EEENS1_36VarlenDynamicPersistentTileSchedulerILi64ELi64ELi256ELi128ELb0ELb1ELb1ELb1ELb0ELb1EEEEEEEEEvNT_6ParamsE)
        /*004c*/ 	.short	0x0380
        /*004e*/ 	.short	0x0b80


	//----- nvinfo : EIATTR_SW_WAR
	.align		4
.L_530:
        /*0050*/ 	.byte	0x04, 0x36
        /*0052*/ 	.short	(.L_532 - .L_531)
.L_531:
        /*0054*/ 	.word	0x00000008
.L_532:


//--------------------- .nv.info._ZN7cutlass13device_kernelIN5flash11enable_sm90INS1_16FlashAttnFwdSm90INS1_25CollectiveMainloopFwdSm90ILi2EN4cute5tupleIJNS5_1CILi1EEES8_S8_EEENS6_IJNS7_ILi64EEESA_SA_EEELi512ENS_10bfloat16_tEfNS_4arch4Sm90ELb1ELb0ELb1ELb0ELb1ELb0ELb0ELb0ELb0ELb1ELb0ELb0EEENS1_21CollectiveEpilogueFwdINS6_IJSA_NS7_ILi512EEESA_EEES9_SC_SE_Li256ELb0ELb1ELb0ELb0EEENS1_30DynamicPersistentTileSchedulerILi256ELi128ELb0ELb1ELb1EEEEEEEEEvNT_6ParamsE --------------------------
	.section	.nv.info._ZN7cutlass13device_kernelIN5flash11enable_sm90INS1_16FlashAttnFwdSm90INS1_25CollectiveMainloopFwdSm90ILi2EN4cute5tupleIJNS5_1CILi1EEES8_S8_EEENS6_IJNS7_ILi64EEESA_SA_EEELi512ENS_10bfloat16_tEfNS_4arch4Sm90ELb1ELb0ELb1ELb0ELb1ELb0ELb0ELb0ELb0ELb1ELb0ELb0EEENS1_21CollectiveEpilogueFwdINS6_IJSA_NS7_ILi512EEESA_EEES9_SC_SE_Li256ELb0ELb1ELb0ELb0EEENS1_30DynamicPersistentTileSchedulerILi256ELi128ELb0ELb1ELb1EEEEEEEEEvNT_6ParamsE,"",@"SHT_CUDA_INFO"
	.sectionflags	@""
	.align	4


	//----- nvinfo : EIATTR_CUDA_API_VERSION
	.align		4
        /*0000*/ 	.byte	0x04, 0x37
        /*0002*/ 	.short	(.L_534 - .L_533)
.L_533:
        /*0004*/ 	.word	0x00000082


	//----- nvinfo : EIATTR_KPARAM_INFO
	.align		4
.L_534:
        /*0008*/ 	.byte	0x04, 0x17
        /*000a*/ 	.short	(.L_536 - .L_535)
.L_535:
        /*000c*/ 	.word	0x00000000
        /*0010*/ 	.short	0x0000
        /*0012*/ 	.short	0x0000
        /*0014*/ 	.byte	0x00, 0xf0, 0x01, 0x2a


	//----- nvinfo : EIATTR_SPARSE_MMA_MASK
	.align		4
.L_536:
        /*0018*/ 	.byte	0x03, 0x50
        /*001a*/ 	.short	0x0000


	//----- nvinfo : EIATTR_MAXREG_COUNT
	.align		4
        /*001c*/ 	.byte	0x03, 0x1b
        /*001e*/ 	.short	0x00a8


	//----- nvinfo : EIATTR_MERCURY_ISA_VERSION
	.align		4
        /*0020*/ 	.byte	0x03, 0x5f
        /*0022*/ 	.short	0x0101


	//----- nvinfo : EIATTR_VRC_CTA_INIT_COUNT
	.align		4
        /*0024*/ 	.byte	0x02, 0x4a
	.zero		1
	.zero		1


	//----- nvinfo : EIATTR_EXIT_INSTR_OFFSETS
	.align		4
        /*0028*/ 	.byte	0x04, 0x1c
        /*002a*/ 	.short	(.L_538 - .L_537)


	//   ....[0]....
.L_537:
        /*002c*/ 	.word	0x00000010


	//----- nvinfo : EIATTR_MAX_THREADS
	.align		4
.L_538:
        /*0030*/ 	.byte	0x04, 0x05
        /*0032*/ 	.short	(.L_540 - .L_539)
.L_539:
        /*0034*/ 	.word	0x00000180
        /*0038*/ 	.word	0x00000001
        /*003c*/ 	.word	0x00000001


	//----- nvinfo : EIATTR_CBANK_PARAM_SIZE
	.align		4
.L_540:
        /*0040*/ 	.byte	0x03, 0x19
        /*0042*/ 	.short	0x0a80


	//----- nvinfo : EIATTR_PARAM_CBANK
	.align		4
        /*0044*/ 	.byte	0x04, 0x0a
        /*0046*/ 	.short	(.L_542 - .L_541)
	.align		4
.L_541:
        /*0048*/ 	.word	index@(.nv.constant0._ZN7cutlass13device_kernelIN5flash11enable_sm90INS1_16FlashAttnFwdSm90INS1_25CollectiveMainloopFwdSm90ILi2EN4cute5tupleIJNS5_1CILi1EEES8_S8_EEENS6_IJNS7_ILi64EEESA_SA_EEELi512ENS_10bfloat16_tEfNS_4arch4Sm90ELb1ELb0ELb1ELb0ELb1ELb0ELb0ELb0ELb0ELb1ELb0ELb0EEENS1_21CollectiveEpilogueFwdINS6_IJSA_NS7_ILi512EEESA_EEES9_SC_SE_Li256ELb0ELb1ELb0ELb0EEENS1_30DynamicPersistentTileSchedulerILi256ELi128ELb0ELb1ELb1EEEEEEEEEvNT_6ParamsE)
        /*004c*/ 	.short	0x0380
        /*004e*/ 	.short	0x0a80


	//----- nvinfo : EIATTR_SW_WAR
	.align		4
.L_542:
        /*0050*/ 	.byte	0x04, 0x36
        /*0052*/ 	.short	(.L_544 - .L_543)
.L_543:
        /*0054*/ 	.word	0x00000008
.L_544:


//--------------------- .nv.info._ZN7cutlass13device_kernelIN5flash11enable_sm90INS1_16FlashAttnFwdSm90INS1_25CollectiveMainloopFwdSm90ILi2EN4cute5tupleIJNS5_1CILi1EEES8_S8_EEENS6_IJNS7_ILi64EEESA_SA_EEELi512ENS_10bfloat16_tEfNS_4arch4Sm90ELb1ELb0ELb1ELb0ELb1ELb0ELb1ELb0ELb0ELb1ELb0ELb0EEENS1_21CollectiveEpilogueFwdINS6_IJSA_NS7_ILi512EEESA_EEES9_SC_SE_Li256ELb0ELb1ELb0ELb0EEENS1_30DynamicPersistentTileSchedulerILi256ELi128ELb0ELb1ELb1EEEEEEEEEvNT_6ParamsE --------------------------
	.section	.nv.info._ZN7cutlass13device_kernelIN5flash11enable_sm90INS1_16FlashAttnFwdSm90INS1_25CollectiveMainloopFwdSm90ILi2EN4cute5tupleIJNS5_1CILi1EEES8_S8_EEENS6_IJNS7_ILi64EEESA_SA_EEELi512ENS_10bfloat16_tEfNS_4arch4Sm90ELb1ELb0ELb1ELb0ELb1ELb0ELb1ELb0ELb0ELb1ELb0ELb0EEENS1_21CollectiveEpilogueFwdINS6_IJSA_NS7_ILi512EEESA_EEES9_SC_SE_Li256ELb0ELb1ELb0ELb0EEENS1_30DynamicPersistentTileSchedulerILi256ELi128ELb0ELb1ELb1EEEEEEEEEvNT_6ParamsE,"",@"SHT_CUDA_INFO"
	.sectionflags	@""
	.align	4


	//----- nvinfo : EIATTR_CUDA_API_VERSION
	.align		4
        /*0000*/ 	.byte	0x04, 0x37
        /*0002*/ 	.short	(.L_546 - .L_545)
.L_545:
        /*0004*/ 	.word	0x00000082


	//----- nvinfo : EIATTR_KPARAM_INFO
	.align		4
.L_546:
        /*0008*/ 	.byte	0x04, 0x17
        /*000a*/ 	.short	(.L_548 - .L_547)
.L_547:
        /*000c*/ 	.word	0x00000000
        /*0010*/ 	.short	0x0000
        /*0012*/ 	.short	0x0000
        /*0014*/ 	.byte	0x00, 0xf0, 0x01, 0x2e


	//----- nvinfo : EIATTR_SPARSE_MMA_MASK
	.align		4
.L_548:
        /*0018*/ 	.byte	0x03, 0x50
        /*001a*/ 	.short	0x0000


	//----- nvinfo : EIATTR_MAXREG_COUNT
	.align		4
        /*001c*/ 	.byte	0x03, 0x1b
        /*001e*/ 	.short	0x00a8


	//----- nvinfo : EIATTR_MERCURY_ISA_VERSION
	.align		4
        /*0020*/ 	.byte	0x03, 0x5f
        /*0022*/ 	.short	0x0101


	//----- nvinfo : EIATTR_VRC_CTA_INIT_COUNT
	.align		4
        /*0024*/ 	.byte	0x02, 0x4a
	.zero		1
	.zero		1


	//----- nvinfo : EIATTR_EXIT_INSTR_OFFSETS
	.align		4
        /*0028*/ 	.byte	0x04, 0x1c
        /*002a*/ 	.short	(.L_550 - .L_549)


	//   ....[0]....
.L_549:
        /*002c*/ 	.word	0x00000010


	//----- nvinfo : EIATTR_MAX_THREADS
	.align		4
.L_550:
        /*0030*/ 	.byte	0x04, 0x05
        /*0032*/ 	.short	(.L_552 - .L_551)
.L_551:
        /*0034*/ 	.word	0x00000180
        /*0038*/ 	.word	0x00000001
        /*003c*/ 	.word	0x00000001


	//----- nvinfo : EIATTR_CBANK_PARAM_SIZE
	.align		4
.L_552:
        /*0040*/ 	.byte	0x03, 0x19
        /*0042*/ 	.short	0x0b80


	//----- nvinfo : EIATTR_PARAM_CBANK
	.align		4
        /*0044*/ 	.byte	0x04, 0x0a
        /*0046*/ 	.short	(.L_554 - .L_553)
	.align		4
.L_553:
        /*0048*/ 	.word	index@(.nv.constant0._ZN7cutlass13device_kernelIN5flash11enable_sm90INS1_16FlashAttnFwdSm90INS1_25CollectiveMainloopFwdSm90ILi2EN4cute5tupleIJNS5_1CILi1EEES8_S8_EEENS6_IJNS7_ILi64EEESA_SA_EEELi512ENS_10bfloat16_tEfNS_4arch4Sm90ELb1ELb0ELb1ELb0ELb1ELb0ELb1ELb0ELb0ELb1ELb0ELb0EEENS1_21CollectiveEpilogueFwdINS6_IJSA_NS7_ILi512EEESA_EEES9_SC_SE_Li256ELb0ELb1ELb0ELb0EEENS1_30DynamicPersistentTileSchedulerILi256ELi128ELb0ELb1ELb1EEEEEEEEEvNT_6ParamsE)
        /*004c*/ 	.short	0x0380
        /*004e*/ 	.short	0x0b80


	//----- nvinfo : EIATTR_SW_WAR
	.align		4
.L_554:
        /*0050*/ 	.byte	0x04, 0x36
        /*0052*/ 	.short	(.L_556 - .L_555)
.L_555:
        /*0054*/ 	.word	0x00000008
.L_556:


//--------------------- .nv.info._ZN7cutlass13device_kernelIN5flash11enable_sm90INS1_16FlashAttnFwdSm90INS1_25CollectiveMainloopFwdSm90ILi2EN4cute5tupleIJNS5_1CILi1EEES8_S8_EEENS6_IJNS7_ILi64EEESA_SA_EEELi512ENS_10bfloat16_tEfNS_4arch4Sm90ELb1ELb0ELb1ELb1ELb1ELb0ELb0ELb0ELb0ELb1ELb0ELb0EEENS1_21CollectiveEpilogueFwdINS6_IJSA_NS7_ILi512EEESA_EEES9_SC_SE_Li256ELb1ELb1ELb0ELb0EEENS1_36VarlenDynamicPersistentTileSchedulerILi64ELi64ELi256ELi128ELb0ELb1ELb1ELb1ELb1ELb1EEEEEEEEEvNT_6ParamsE --------------------------
	.section	.nv.info._ZN7cutlass13device_kernelIN5flash11enable_sm90INS1_16FlashAttnFwdSm90INS1_25CollectiveMainloopFwdSm90ILi2EN4cute5tupleIJNS5_1CILi1EEES8_S8_EEENS6_IJNS7_ILi64EEESA_SA_EEELi512ENS_10bfloat16_tEfNS_4arch4Sm90ELb1ELb0ELb1ELb1ELb1ELb0ELb0ELb0ELb0ELb1ELb0ELb0EEENS1_21CollectiveEpilogueFwdINS6_IJSA_NS7_ILi512EEESA_EEES9_SC_SE_Li256ELb1ELb1ELb0ELb0EEENS1_36VarlenDynamicPersistentTileSchedulerILi64ELi64ELi256ELi128ELb0ELb1ELb1ELb1ELb1ELb1EEEEEEEEEvNT_6ParamsE,"",@"SHT_CUDA_INFO"
	.sectionflags	@""
	.align	4


	//----- nvinfo : EIATTR_CUDA_API_VERSION
	.align		4
        /*0000*/ 	.byte	0x04, 0x37
        /*0002*/ 	.short	(.L_558 - .L_557)
.L_557:
        /*0004*/ 	.word	0x00000082


	//----- nvinfo : EIATTR_KPARAM_INFO
	.align		4
.L_558:
        /*0008*/ 	.byte	0x04, 0x17
        /*000a*/ 	.short	(.L_560 - .L_559)
.L_559:
        /*000c*/ 	.word	0x00000000
        /*0010*/ 	.short	0x0000
        /*0012*/ 	.short	0x0000
        /*0014*/ 	.byte	0x00, 0xf0, 0x01, 0x2a


	//----- nvinfo : EIATTR_SPARSE_MMA_MASK
	.align		4
.L_560:
        /*0018*/ 	.byte	0x03, 0x50
        /*001a*/ 	.short	0x0000


	//----- nvinfo : EIATTR_MAXREG_COUNT
	.align		4
        /*001c*/ 	.byte	0x03, 0x1b
        /*001e*/ 	.short	0x00a8


	//----- nvinfo : EIATTR_MERCURY_ISA_VERSION
	.align		4
        /*0020*/ 	.byte	0x03, 0x5f
        /*0022*/ 	.short	0x0101


	//----- nvinfo : EIATTR_VRC_CTA_INIT_COUNT
	.align		4
        /*0024*/ 	.byte	0x02, 0x4a
	.zero		1
	.zero		1


	//----- nvinfo : EIATTR_EXIT_INSTR_OFFSETS
	.align		4
        /*0028*/ 	.byte	0x04, 0x1c
        /*002a*/ 	.short	(.L_562 - .L_561)


	//   ....[0]....
.L_561:
        /*002c*/ 	.word	0x00000010


	//----- nvinfo : EIATTR_MAX_THREADS
	.align		4
.L_562:
        /*0030*/ 	.byte	0x04, 0x05
        /*0032*/ 	.short	(.L_564 - .L_563)
.L_563:
        /*0034*/ 	.word	0x00000180
        /*0038*/ 	.word	0x00000001
        /*003c*/ 	.word	0x00000001


	//----- nvinfo : EIATTR_CBANK_PARAM_SIZE
	.align		4
.L_564:
        /*0040*/ 	.byte	0x03, 0x19
        /*0042*/ 	.short	0x0a80


	//----- nvinfo : EIATTR_PARAM_CBANK
	.align		4
        /*0044*/ 	.byte	0x04, 0x0a
        /*0046*/ 	.short	(.L_566 - .L_565)
	.align		4
.L_565:
        /*0048*/ 	.word	index@(.nv.constant0._ZN7cutlass13device_kernelIN5flash11enable_sm90INS1_16FlashAttnFwdSm90INS1_25CollectiveMainloopFwdSm90ILi2EN4cute5tupleIJNS5_1CILi1EEES8_S8_EEENS6_IJNS7_ILi64EEESA_SA_EEELi512ENS_10bfloat16_tEfNS_4arch4Sm90ELb1ELb0ELb1ELb1ELb1ELb0ELb0ELb0ELb0ELb1ELb0ELb0EEENS1_21CollectiveEpilogueFwdINS6_IJSA_NS7_ILi512EEESA_EEES9_SC_SE_Li256ELb1ELb1ELb0ELb0EEENS1_36VarlenDynamicPersistentTileSchedulerILi64ELi64ELi256ELi128ELb0ELb1ELb1ELb1ELb1ELb1EEEEEEEEEvNT_6ParamsE)
        /*004c*/ 	.short	0x0380
        /*004e*/ 	.short	0x0a80


	//----- nvinfo : EIATTR_SW_WAR
	.align		4
.L_566:
        /*0050*/ 	.byte	0x04, 0x36
        /*0052*/ 	.short	(.L_568 - .L_567)
.L_567:
        /*0054*/ 	.word	0x00000008
.L_568:


//--------------------- .nv.info._ZN7cutlass13device_kernelIN5flash11enable_sm90INS1_16FlashAttnFwdSm90INS1_25CollectiveMainloopFwdSm90ILi2EN4cute5tupleIJNS5_1CILi1EEES8_S8_EEENS6_IJNS7_ILi64EEESA_SA_EEELi512ENS_10bfloat16_tEfNS_4arch4Sm90ELb1ELb0ELb1ELb1ELb1ELb1ELb0ELb0ELb0ELb1ELb0ELb0EEENS1_21CollectiveEpilogueFwdINS6_IJSA_NS7_ILi512EEESA_EEES9_SC_SE_Li256ELb1ELb1ELb0ELb0EEENS1_36VarlenDynamicPersistentTileSchedulerILi64ELi64ELi256ELi128ELb0ELb1ELb1ELb1ELb1ELb1EEEEEEEEEvNT_6ParamsE --------------------------
	.section	.nv.info._ZN7cutlass13device_kernelIN5flash11enable_sm90INS1_16FlashAttnFwdSm90INS1_25CollectiveMainloopFwdSm90ILi2EN4cute5tupleIJNS5_1CILi1EEES8_S8_EEENS6_IJNS7_ILi64EEESA_SA_EEELi512ENS_10bfloat16_tEfNS_4arch4Sm90ELb1ELb0ELb1ELb1ELb1ELb1ELb0ELb0ELb0ELb1ELb0ELb0EEENS1_21CollectiveEpilogueFwdINS6_IJSA_NS7_ILi512EEESA_EEES9_SC_SE_Li256ELb1ELb1ELb0ELb0EEENS1_36VarlenDynamicPersistentTileSchedulerILi64ELi64ELi256ELi128ELb0ELb1ELb1ELb1ELb1ELb1EEEEEEEEEvNT_6ParamsE,"",@"SHT_CUDA_INFO"
	.sectionflags	@""
	.align	4


	//----- nvinfo : EIATTR_CUDA_API_VERSION
	.align		4
        /*0000*/ 	.byte	0x04, 0x37
        /*0002*/ 	.short	(.L_570 - .L_569)
.L_569:
        /*0004*/ 	.word	0x00000082


	//----- nvinfo : EIATTR_KPARAM_INFO
	.align		4
.L_570:
        /*0008*/ 	.byte	0x04, 0x17
        /*000a*/ 	.short	(.L_572 - .L_571)
.L_571:
        /*000c*/ 	.word	0x00000000
        /*0010*/ 	.short	0x0000
        /*0012*/ 	.short	0x0000
        /*0014*/ 	.byte	0x00, 0xf0, 0x01, 0x2a


	//----- nvinfo : EIATTR_SPARSE_MMA_MASK
	.align		4
.L_572:
        /*0018*/ 	.byte	0x03, 0x50
        /*001a*/ 	.short	0x0000


	//----- nvinfo : EIATTR_MAXREG_COUNT
	.align		4
        /*001c*/ 	.byte	0x03, 0x1b
        /*001e*/ 	.short	0x00a8


	//----- nvinfo : EIATTR_MERCURY_ISA_VERSION
	.align		4
        /*0020*/ 	.byte	0x03, 0x5f
        /*0022*/ 	.short	0x0101


	//----- nvinfo : EIATTR_VRC_CTA_INIT_COUNT
	.align		4
        /*0024*/ 	.byte	0x02, 0x4a
	.zero		1
	.zero		1


	//----- nvinfo : EIATTR_EXIT_INSTR_OFFSETS
	.align		4
        /*0028*/ 	.byte	0x04, 0x1c
        /*002a*/ 	.short	(.L_574 - .L_573)


	//   ....[0]....
.L_573:
        /*002c*/ 	.word	0x00000010


	//----- nvinfo : EIATTR_MAX_THREADS
	.align		4
.L_574:
        /*0030*/ 	.byte	0x04, 0x05
        /*0032*/ 	.short	(.L_576 - .L_575)
.L_575:
        /*0034*/ 	.word	0x00000180
        /*0038*/ 	.word	0x00000001
        /*003c*/ 	.word	0x00000001


	//----- nvinfo : EIATTR_CBANK_PARAM_SIZE
	.align		4
.L_576:
        /*0040*/ 	.byte	0x03, 0x19
        /*0042*/ 	.short	0x0a80


	//----- nvinfo : EIATTR_PARAM_CBANK
	.align		4
        /*0044*/ 	.byte	0x04, 0x0a
        /*0046*/ 	.short	(.L_578 - .L_577)
	.align		4
.L_577:
        /*0048*/ 	.word	index@(.nv.constant0._ZN7cutlass13device_kernelIN5flash11enable_sm90INS1_16FlashAttnFwdSm90INS1_25CollectiveMainloopFwdSm90ILi2EN4cute5tupleIJNS5_1CILi1EEES8_S8_EEENS6_IJNS7_ILi64EEESA_SA_EEELi512ENS_10bfloat16_tEfNS_4arch4Sm90ELb1ELb0ELb1ELb1ELb1ELb1ELb0ELb0ELb0ELb1ELb0ELb0EEENS1_21CollectiveEpilogueFwdINS6_IJSA_NS7_ILi512EEESA_EEES9_SC_SE_Li256ELb1ELb1ELb0ELb0EEENS1_36VarlenDynamicPersistentTileSchedulerILi64ELi64ELi256ELi128ELb0ELb1ELb1ELb1ELb1ELb1EEEEEEEEEvNT_6ParamsE)
        /*004c*/ 	.short	0x0380
        /*004e*/ 	.short	0x0a80


	//----- nvinfo : EIATTR_SW_WAR
	.align		4
.L_578:
        /*0050*/ 	.byte	0x04, 0x36
        /*0052*/ 	.short	(.L_580 - .L_579)
.L_579:
        /*0054*/ 	.word	0x00000008
.L_580:


//--------------------- .nv.info._ZN7cutlass13device_kernelIN5flash11enable_sm90INS1_16FlashAttnFwdSm90INS1_25CollectiveMainloopFwdSm90ILi2EN4cute5tupleIJNS5_1CILi1EEES8_S8_EEENS6_IJNS7_ILi64EEESA_SA_EEELi512ENS_10bfloat16_tEfNS_4arch4Sm90ELb1ELb0ELb1ELb1ELb1ELb0ELb1ELb0ELb0ELb1ELb0ELb0EEENS1_21CollectiveEpilogueFwdINS6_IJSA_NS7_ILi512EEESA_EEES9_SC_SE_Li256ELb1ELb1ELb0ELb0EEENS1_36VarlenDynamicPersistentTileSchedulerILi64ELi64ELi256ELi128ELb0ELb1ELb1ELb1ELb1ELb1EEEEEEEEEvNT_6ParamsE --------------------------
	.section	.nv.info._ZN7cutlass13device_kernelIN5flash11enable_sm90INS1_16FlashAttnFwdSm90INS1_25CollectiveMainloopFwdSm90ILi2EN4cute5tupleIJNS5_1CILi1EEES8_S8_EEENS6_IJNS7_ILi64EEESA_SA_EEELi512ENS_10bfloat16_tEfNS_4arch4Sm90ELb1ELb0ELb1ELb1ELb1ELb0ELb1ELb0ELb0ELb1ELb0ELb0EEENS1_21CollectiveEpilogueFwdINS6_IJSA_NS7_ILi512EEESA_EEES9_SC_SE_Li256ELb1ELb1ELb0ELb0EEENS1_36VarlenDynamicPersistentTileSchedulerILi64ELi64ELi256ELi128ELb0ELb1ELb1ELb1ELb1ELb1EEEEEEEEEvNT_6ParamsE,"",@"SHT_CUDA_INFO"
	.sectionflags	@""
	.align	4


	//----- nvinfo : EIATTR_CUDA_API_VERSION
	.align		4
        /*0000*/ 	.byte	0x04, 0x37
        /*0002*/ 	.short	(.L_582 - .L_581)
.L_581:
        /*0004*/ 	.word	0x00000082


	//----- nvinfo : EIATTR_KPARAM_INFO
	.align		4
.L_582:
        /*0008*/ 	.byte	0x04, 0x17
        /*000a*/ 	.short	(.L_584 - .L_583)
.L_583:
        /*000c*/ 	.word	0x00000000
        /*0010*/ 	.short	0x0000
        /*0012*/ 	.short	0x0000
        /*0014*/ 	.byte	0x00, 0xf0, 0x01, 0x2e


	//----- nvinfo : EIATTR_SPARSE_MMA_MASK
	.align		4
.L_584:
        /*0018*/ 	.byte	0x03, 0x50
        /*001a*/ 	.short	0x0000


	//----- nvinfo : EIATTR_MAXREG_COUNT
	.align		4
        /*001c*/ 	.byte	0x03, 0x1b
        /*001e*/ 	.short	0x00a8


	//----- nvinfo : EIATTR_MERCURY_ISA_VERSION
	.align		4
        /*0020*/ 	.byte	0x03, 0x5f
        /*0022*/ 	.short	0x0101


	//----- nvinfo : EIATTR_VRC_CTA_INIT_COUNT
	.align		4
        /*0024*/ 	.byte	0x02, 0x4a
	.zero		1
	.zero		1


	//----- nvinfo : EIATTR_EXIT_INSTR_OFFSETS
	.align		4
        /*0028*/ 	.byte	0x04, 0x1c
        /*002a*/ 	.short	(.L_586 - .L_585)


	//   ....[0]....
.L_585:
        /*002c*/ 	.word	0x00000010


	//----- nvinfo : EIATTR_MAX_THREADS
	.align		4
.L_586:
        /*0030*/ 	.byte	0x04, 0x05
        /*0032*/ 	.short	(.L_588 - .L_587)
.L_587:
        /*0034*/ 	.word	0x00000180
        /*0038*/ 	.word	0x00000001
        /*003c*/ 	.word	0x00000001


	//----- nvinfo : EIATTR_CBANK_PARAM_SIZE
	.align		4
.L_588:
        /*0040*/ 	.byte	0x03, 0x19
        /*0042*/ 	.short	0x0b80


	//----- nvinfo : EIATTR_PARAM_CBANK
	.align		4
        /*0044*/ 	.byte	0x04, 0x0a
        /*0046*/ 	.short	(.L_590 - .L_589)
	.align		4
.L_589:
        /*0048*/ 	.word	index@(.nv.constant0._ZN7cutlass13device_kernelIN5flash11enable_sm90INS1_16FlashAttnFwdSm90INS1_25CollectiveMainloopFwdSm90ILi2EN4cute5tupleIJNS5_1CILi1EEES8_S8_EEENS6_IJNS7_ILi64EEESA_SA_EEELi512ENS_10bfloat16_tEfNS_4arch4Sm90ELb1ELb0ELb1ELb1ELb1ELb0ELb1ELb0ELb0ELb1ELb0ELb0EEENS1_21CollectiveEpilogueFwdINS6_IJSA_NS7_ILi512EEESA_EEES9_SC_SE_Li256ELb1ELb1ELb0ELb0EEENS1_36VarlenDynamicPersistentTileSchedulerILi64ELi64ELi256ELi128ELb0ELb1ELb1ELb1ELb1ELb1EEEEEEEEEvNT_6ParamsE)
        /*004c*/ 	.short	0x0380
        /*004e*/ 	.short	0x0b80


	//----- nvinfo : EIATTR_SW_WAR
	.align		4
.L_590:
        /*0050*/ 	.byte	0x04, 0x36
        /*0052*/ 	.short	(.L_592 - .L_591)
.L_591:
        /*0054*/ 	.word	0x00000008
.L_592:


//--------------------- .nv.info._ZN7cutlass13device_kernelIN5flash11enable_sm90INS1_16FlashAttnFwdSm90INS1_25CollectiveMainloopFwdSm90ILi2EN4cute5tupleIJNS5_1CILi1EEES8_S8_EEENS6_IJNS7_ILi64EEESA_SA_EEELi512ENS_10bfloat16_tEfNS_4arch4Sm90ELb1ELb0ELb1ELb1ELb1ELb1ELb1ELb0ELb0ELb1ELb0ELb0EEENS1_21CollectiveEpilogueFwdINS6_IJSA_NS7_ILi512EEESA_EEES9_SC_SE_Li256ELb1ELb1ELb0ELb0EEENS1_36VarlenDynamicPersistentTileSchedulerILi64ELi64ELi256ELi128ELb0ELb1ELb1ELb1ELb1ELb1EEEEEEEEEvNT_6ParamsE --------------------------
	.section	.nv.info._ZN7cutlass13device_kernelIN5flash11enable_sm90INS1_16FlashAttnFwdSm90INS1_25CollectiveMainloopFwdSm90ILi2EN4cute5tupleIJNS5_1CILi1EEES8_S8_EEENS6_IJNS7_ILi64EEESA_SA_EEELi512ENS_10bfloat16_tEfNS_4arch4Sm90ELb1ELb0ELb1ELb1ELb1ELb1ELb1ELb0ELb0ELb1ELb0ELb0EEENS1_21CollectiveEpilogueFwdINS6_IJSA_NS7_ILi512EEESA_EEES9_SC_SE_Li256ELb1ELb1ELb0ELb0EEENS1_36VarlenDynamicPersistentTileSchedulerILi64ELi64ELi256ELi128ELb0ELb1ELb1ELb1ELb1ELb1EEEEEEEEEvNT_6ParamsE,"",@"SHT_CUDA_INFO"
	.sectionflags	@""
	.align	4


	//----- nvinfo : EIATTR_CUDA_API_VERSION
	.align		4
        /*0000*/ 	.byte	0x04, 0x37
        /*0002*/ 	.short	(.L_594 - .L_593)
.L_593:
        /*0004*/ 	.word	0x00000082


	//----- nvinfo : EIATTR_KPARAM_INFO
	.align		4
.L_594:
        /*0008*/ 	.byte	0x04, 0x17
        /*000a*/ 	.short	(.L_596 - .L_595)
.L_595:
        /*000c*/ 	.word	0x00000000
        /*0010*/ 	.short	0x0000
        /*0012*/ 	.short	0x0000
        /*0014*/ 	.byte	0x00, 0xf0, 0x01, 0x2e


	//----- nvinfo : EIATTR_SPARSE_MMA_MASK
	.align		4
.L_596:
        /*0018*/ 	.byte	0x03, 0x50
        /*001a*/ 	.short	0x0000


	//----- nvinfo : EIATTR_MAXREG_COUNT
	.align		4
        /*001c*/ 	.byte	0x03, 0x1b
        /*001e*/ 	.short	0x00a8


	//----- nvinfo : EIATTR_MERCURY_ISA_VERSION
	.align		4
        /*0020*/ 	.byte	0x03, 0x5f
        /*0022*/ 	.short	0x0101


	//----- nvinfo : EIATTR_VRC_CTA_INIT_COUNT
	.align		4
        /*0024*/ 	.byte	0x02, 0x4a
	.zero		1
	.zero		1


	//----- nvinfo : EIATTR_EXIT_INSTR_OFFSETS
	.align		4
        /*0028*/ 	.byte	0x04, 0x1c
        /*002a*/ 	.short	(.L_598 - .L_597)


	//   ....[0]....
.L_597:
        /*002c*/ 	.word	0x00000010


	//----- nvinfo : EIATTR_MAX_THREADS
	.align		4
.L_598:
        /*0030*/ 	.byte	0x04, 0x05
        /*0032*/ 	.short	(.L_600 - .L_599)
.L_599:
        /*0034*/ 	.word	0x00000180
        /*0038*/ 	.word	0x00000001
        /*003c*/ 	.word	0x00000001


	//----- nvinfo : EIATTR_CBANK_PARAM_SIZE
	.align		4
.L_600:
        /*0040*/ 	.byte	0x03, 0x19
        /*0042*/ 	.short	0x0b80


	//----- nvinfo : EIATTR_PARAM_CBANK
	.align		4
        /*0044*/ 	.byte	0x04, 0x0a
        /*0046*/ 	.short	(.L_602 - .L_601)
	.align		4
.L_601:
        /*0048*/ 	.word	index@(.nv.constant0._ZN7cutlass13device_kernelIN5flash11enable_sm90INS1_16FlashAttnFwdSm90INS1_25CollectiveMainloopFwdSm90ILi2EN4cute5tupleIJNS5_1CILi1EEES8_S8_EEENS6_IJNS7_ILi64EEESA_SA_EEELi512ENS_10bfloat16_tEfNS_4arch4Sm90ELb1ELb0ELb1ELb1ELb1ELb1ELb1ELb0ELb0ELb1ELb0ELb0EEENS1_21CollectiveEpilogueFwdINS6_IJSA_NS7_ILi512EEESA_EEES9_SC_SE_Li256ELb1ELb1ELb0ELb0EEENS1_36VarlenDynamicPersistentTileSchedulerILi64ELi64ELi256ELi128ELb0ELb1ELb1ELb1ELb1ELb1EEEEEEEEEvNT_6ParamsE)
        /*004c*/ 	.short	0x0380
        /*004e*/ 	.short	0x0b80


	//----- nvinfo : EIATTR_SW_WAR
	.align		4
.L_602:
        /*0050*/ 	.byte	0x04, 0x36
        /*0052*/ 	.short	(.L_604 - .L_603)
.L_603:
        /*0054*/ 	.word	0x00000008
.L_604:


//--------------------- .nv.info._ZN7cutlass13device_kernelIN5flash11enable_sm90INS1_16FlashAttnFwdSm90INS1_25CollectiveMainloopFwdSm90ILi2EN4cute5tupleIJNS5_1CILi1EEES8_S8_EEENS6_IJNS7_ILi128EEENS7_ILi96EEENS7_ILi64EEEEEELi256ENS_10bfloat16_tEfNS_4arch4Sm90ELb0ELb0ELb1ELb0ELb1ELb0ELb0ELb1ELb0ELb1ELb0ELb0EEENS1_21CollectiveEpilogueFwdINS6_IJSA_NS7_ILi256EEESB_EEES9_SE_SG_Li256ELb0ELb1ELb0ELb0EEENS1_29StaticPersistentTileSchedulerILb0EEEEEEEEEvNT_6ParamsE --------------------------
	.section	.nv.info._ZN7cutlass13device_kernelIN5flash11enable_sm90INS1_16FlashAttnFwdSm90INS1_25CollectiveMainloopFwdSm90ILi2EN4cute5tupleIJNS5_1CILi1EEES8_S8_EEENS6_IJNS7_ILi128EEENS7_ILi96EEENS7_ILi64EEEEEELi256ENS_10bfloat16_tEfNS_4arch4Sm90ELb0ELb0ELb1ELb0ELb1ELb0ELb0ELb1ELb0ELb1ELb0ELb0EEENS1_21CollectiveEpilogueFwdINS6_IJSA_NS7_ILi256EEESB_EEES9_SE_SG_Li256ELb0ELb1ELb0ELb0EEENS1_29StaticPersistentTileSchedulerILb0EEEEEEEEEvNT_6ParamsE,"",@"SHT_CUDA_INFO"
	.sectionflags	@""
	.align	4


	//----- nvinfo : EIATTR_CUDA_API_VERSION
	.align		4
        /*0000*/ 	.byte	0x04, 0x37
        /*0002*/ 	.short	(.L_606 - .L_605)
.L_605:
        /*0004*/ 	.word	0x00000082


	//----- nvinfo : EIATTR_KPARAM_INFO
	.align		4
.L_606:
        /*0008*/ 	.byte	0x04, 0x17
        /*000a*/ 	.short	(.L_608 - .L_607)
.L_607:
        /*000c*/ 	.word	0x00000000
        /*0010*/ 	.short	0x0000
        /*0012*/ 	.short	0x0000
        /*0014*/ 	.byte	0x00, 0xf0, 0x01, 0x28


	//----- nvinfo : EIATTR_SPARSE_MMA_MASK
	.align		4
.L_608:
        /*0018*/ 	.byte	0x03, 0x50
        /*001a*/ 	.short	0x0000


	//----- nvinfo : EIATTR_MAXREG_COUNT
	.align		4
        /*001c*/ 	.byte	0x03, 0x1b
        /*001e*/ 	.short	0x00a8


	//----- nvinfo : EIATTR_MERCURY_ISA_VERSION
	.align		4
        /*0020*/ 	.byte	0x03, 0x5f
        /*0022*/ 	.short	0x0101


	//----- nvinfo : EIATTR_VRC_CTA_INIT_COUNT
	.align		4
        /*0024*/ 	.byte	0x02, 0x4a
	.zero		1
	.zero		1


	//----- nvinfo : EIATTR_EXIT_INSTR_OFFSETS
	.align		4
        /*0028*/ 	.byte	0x04, 0x1c
        /*002a*/ 	.short	(.L_610 - .L_609)


	//   ....[0]....
.L_609:
        /*002c*/ 	.word	0x00000010


	//----- nvinfo : EIATTR_MAX_THREADS
	.align		4
.L_610:
        /*0030*/ 	.byte	0x04, 0x05
        /*0032*/ 	.short	(.L_612 - .L_611)
.L_611:
        /*0034*/ 	.word	0x00000180
        /*0038*/ 	.word	0x00000001
        /*003c*/ 	.word	0x00000001


	//----- nvinfo : EIATTR_CBANK_PARAM_SIZE
	.align		4
.L_612:
        /*0040*/ 	.byte	0x03, 0x19
        /*0042*/ 	.short	0x0a00


	//----- nvinfo : EIATTR_PARAM_CBANK
	.align		4
        /*0044*/ 	.byte	0x04, 0x0a
        /*0046*/ 	.short	(.L_614 - .L_613)
	.align		4
.L_613:
        /*0048*/ 	.word	index@(.nv.constant0._ZN7cutlass13device_kernelIN5flash11enable_sm90INS1_16FlashAttnFwdSm90INS1_25CollectiveMainloopFwdSm90ILi2EN4cute5tupleIJNS5_1CILi1EEES8_S8_EEENS6_IJNS7_ILi128EEENS7_ILi96EEENS7_ILi64EEEEEELi256ENS_10bfloat16_tEfNS_4arch4Sm90ELb0ELb0ELb1ELb0ELb1ELb0ELb0ELb1ELb0ELb1ELb0ELb0EEENS1_21CollectiveEpilogueFwdINS6_IJSA_NS7_ILi256EEESB_EEES9_SE_SG_Li256ELb0ELb1ELb0ELb0EEENS1_29StaticPersistentTileSchedulerILb0EEEEEEEEEvNT_6ParamsE)
        /*004c*/ 	.short	0x0380
        /*004e*/ 	.short	0x0a00


	//----- nvinfo : EIATTR_SW_WAR
	.align		4
.L_614:
        /*0050*/ 	.byte	0x04, 0x36
        /*0052*/ 	.short	(.L_616 - .L_615)
.L_615:
        /*0054*/ 	.word	0x00000008
.L_616:


//--------------------- .nv.info._ZN7cutlass13device_kernelIN5flash11enable_sm90INS1_16FlashAttnFwdSm90INS1_25CollectiveMainloopFwdSm90ILi2EN4cute5tupleIJNS5_1CILi1EEES8_S8_EEENS6_IJNS7_ILi128EEENS7_ILi96EEENS7_ILi64EEEEEELi256ENS_10bfloat16_tEfNS_4arch4Sm90ELb0ELb0ELb1ELb0ELb1ELb0ELb1ELb1ELb0ELb1ELb0ELb0EEENS1_21CollectiveEpilogueFwdINS6_IJSA_NS7_ILi256EEESB_EEES9_SE_SG_Li256ELb0ELb1ELb0ELb0EEENS1_29StaticPersistentTileSchedulerILb0EEEEEEEEEvNT_6ParamsE --------------------------
	.section	.nv.info._ZN7cutlass13device_kernelIN5flash11enable_sm90INS1_16FlashAttnFwdSm90INS1_25CollectiveMainloopFwdSm90ILi2EN4cute5tupleIJNS5_1CILi1EEES8_S8_EEENS6_IJNS7_ILi128EEENS7_ILi96EEENS7_ILi64EEEEEELi256ENS_10bfloat16_tEfNS_4arch4Sm90ELb0ELb0ELb1ELb0ELb1ELb0ELb1ELb1ELb0ELb1ELb0ELb0EEENS1_21CollectiveEpilogueFwdINS6_IJSA_NS7_ILi256EEESB_EEES9_SE_SG_Li256ELb0ELb1ELb0ELb0EEENS1_29StaticPersistentTileSchedulerILb0EEEEEEEEEvNT_6ParamsE,"",@"SHT_CUDA_INFO"
	.sectionflags	@""
	.align	4


	//----- nvinfo : EIATTR_CUDA_API_VERSION
	.align		4
        /*0000*/ 	.byte	0x04, 0x37
        /*0002*/ 	.short	(.L_618 - .L_617)
.L_617:
        /*0004*/ 	.word	0x00000082


	//----- nvinfo : EIATTR_KPARAM_INFO
	.align		4
.L_618:
        /*0008*/ 	.byte	0x04, 0x17
        /*000a*/ 	.short	(.L_620 - .L_619)
.L_619:
        /*000c*/ 	.word	0x00000000
        /*0010*/ 	.short	0x0000
        /*0012*/ 	.short	0x0000
        /*0014*/ 	.byte	0x00, 0xf0, 0x01, 0x2c


	//----- nvinfo : EIATTR_SPARSE_MMA_MASK
	.align		4
.L_620:
        /*0018*/ 	.byte	0x03, 0x50
        /*001a*/ 	.short	0x0000


	//----- nvinfo : EIATTR_MAXREG_COUNT
	.align		4
        /*001c*/ 	.byte	0x03, 0x1b
        /*001e*/ 	.short	0x00a8


	//----- nvinfo : EIATTR_MERCURY_ISA_VERSION
	.align		4
        /*0020*/ 	.byte	0x03, 0x5f
        /*0022*/ 	.short	0x0101


	//----- nvinfo : EIATTR_VRC_CTA_INIT_COUNT
	.align		4
        /*0024*/ 	.byte	0x02, 0x4a
	.zero		1
	.zero		1


	//----- nvinfo : EIATTR_EXIT_INSTR_OFFSETS
	.align		4
        /*0028*/ 	.byte	0x04, 0x1c
        /*002a*/ 	.short	(.L_622 - .L_621)


	//   ....[0]....
.L_621:
        /*002c*/ 	.word	0x00000010


	//----- nvinfo : EIATTR_MAX_THREADS
	.align		4
.L_622:
        /*0030*/ 	.byte	0x04, 0x05
        /*0032*/ 	.short	(.L_624 - .L_623)
.L_623:
        /*0034*/ 	.word	0x00000180
        /*0038*/ 	.word	0x00000001
        /*003c*/ 	.word	0x00000001


	//----- nvinfo : EIATTR_CBANK_PARAM_SIZE
	.align		4
.L_624:
        /*0040*/ 	.byte	0x03, 0x19
        /*0042*/ 	.short	0x0b00


	//----- nvinfo : EIATTR_PARAM_CBANK
	.align		4
        /*0044*/ 	.byte	0x04, 0x0a
        /*0046*/ 	.short	(.L_626 - .L_625)
	.align		4
.L_625:
        /*0048*/ 	.word	index@(.nv.constant0._ZN7cutlass13device_kernelIN5flash11enable_sm90INS1_16FlashAttnFwdSm90INS1_25CollectiveMainloopFwdSm90ILi2EN4cute5tupleIJNS5_1CILi1EEES8_S8_EEENS6_IJNS7_ILi128EEENS7_ILi96EEENS7_ILi64EEEEEELi256ENS_10bfloat16_tEfNS_4arch4Sm90ELb0ELb0ELb1ELb0ELb1ELb0ELb1ELb1ELb0ELb1ELb0ELb0EEENS1_21CollectiveEpilogueFwdINS6_IJSA_NS7_ILi256EEESB_EEES9_SE_SG_Li256ELb0ELb1ELb0ELb0EEENS1_29StaticPersistentTileSchedulerILb0EEEEEEEEEvNT_6ParamsE)
        /*004c*/ 	.short	0x0380
        /*004e*/ 	.short	0x0b00


	//----- nvinfo : EIATTR_SW_WAR
	.align		4
.L_626:
        /*0050*/ 	.byte	0x04, 0x36
        /*0052*/ 	.short	(.L_628 - .L_627)
.L_627:
        /*0054*/ 	.word	0x00000008
.L_628:


//--------------------- .nv.info._ZN7cutlass13device_kernelIN5flash11enable_sm90INS1_16FlashAttnFwdSm90INS1_25CollectiveMainloopFwdSm90ILi2EN4cute5tupleIJNS5_1CILi1EEES8_S8_EEENS6_IJNS7_ILi128EEENS7_ILi96EEENS7_ILi64EEEEEELi256ENS_10bfloat16_tEfNS_4arch4Sm90ELb0ELb0ELb1ELb1ELb1ELb0ELb0ELb1ELb0ELb1ELb0ELb0EEENS1_21CollectiveEpilogueFwdINS6_IJSA_NS7_ILi256EEESB_EEES9_SE_SG_Li256ELb1ELb1ELb0ELb0EEENS1_36VarlenDynamicPersistentTileSchedulerILi128ELi96ELi256ELi128ELb0ELb1ELb1ELb0ELb1ELb1EEEEEEEEEvNT_6ParamsE --------------------------
	.section	.nv.info._ZN7cutlass13device_kernelIN5flash11enable_sm90INS1_16FlashAttnFwdSm90INS1_25CollectiveMainloopFwdSm90ILi2EN4cute5tupleIJNS5_1CILi1EEES8_S8_EEENS6_IJNS7_ILi128EEENS7_ILi96EEENS7_ILi64EEEEEELi256ENS_10bfloat16_tEfNS_4arch4Sm90ELb0ELb0ELb1ELb1ELb1ELb0ELb0ELb1ELb0ELb1ELb0ELb0EEENS1_21CollectiveEpilogueFwdINS6_IJSA_NS7_ILi256EEESB_EEES9_SE_SG_Li256ELb1ELb1ELb0ELb0EEENS1_36VarlenDynamicPersistentTileSchedulerILi128ELi96ELi256ELi128ELb0ELb1ELb1ELb0ELb1ELb1EEEEEEEEEvNT_6ParamsE,"",@"SHT_CUDA_INFO"
	.sectionflags	@""
	.align	4


	//----- nvinfo : EIATTR_CUDA_API_VERSION
	.align		4
        /*0000*/ 	.byte	0x04, 0x37
        /*0002*/ 	.short	(.L_630 - .L_629)
.L_629:
        /*0004*/ 	.word	0x00000082


	//----- nvinfo : EIATTR_KPARAM_INFO
	.align		4
.L_630:
        /*0008*/ 	.byte	0x04, 0x17
        /*000a*/ 	.short	(.L_632 - .L_631)
.L_631:
        /*000c*/ 	.word	0x00000000
        /*0010*/ 	.short	0x0000
        /*0012*/ 	.short	0x0000
        /*0014*/ 	.byte	0x00, 0xf0, 0x01, 0x2a


	//----- nvinfo : EIATTR_SPARSE_MMA_MASK
	.align		4
.L_632:
        /*0018*/ 	.byte	0x03, 0x50
        /*001a*/ 	.short	0x0000


	//----- nvinfo : EIATTR_MAXREG_COUNT
	.align		4
        /*001c*/ 	.byte	0x03, 0x1b
        /*001e*/ 	.short	0x00a8


	//----- nvinfo : EIATTR_MERCURY_ISA_VERSION
	.align		4
        /*0020*/ 	.byte	0x03, 0x5f
        /*0022*/ 	.short	0x0101


	//----- nvinfo : EIATTR_VRC_CTA_INIT_COUNT
	.align		4
        /*0024*/ 	.byte	0x02, 0x4a
	.zero		1
	.zero		1


	//----- nvinfo : EIATTR_EXIT_INSTR_OFFSETS
	.align		4
        /*0028*/ 	.byte	0x04, 0x1c
        /*002a*/ 	.short	(.L_634 - .L_633)


	//   ....[0]....
.L_633:
        /*002c*/ 	.word	0x00000010


	//----- nvinfo : EIATTR_MAX_THREADS
	.align		4
.L_634:
        /*0030*/ 	.byte	0x04, 0x05
        /*0032*/ 	.short	(.L_636 - .L_635)
.L_635:
        /*0034*/ 	.word	0x00000180
        /*0038*/ 	.word	0x00000001
        /*003c*/ 	.word	0x00000001


	//----- nvinfo : EIATTR_CBANK_PARAM_SIZE
	.align		4
.L_636:
        /*0040*/ 	.byte	0x03, 0x19
        /*0042*/ 	.short	0x0a80


	//----- nvinfo : EIATTR_PARAM_CBANK
	.align		4
        /*0044*/ 	.byte	0x04, 0x0a
        /*0046*/ 	.short	(.L_638 - .L_637)
	.align		4
.L_637:
        /*0048*/ 	.word	index@(.nv.constant0._ZN7cutlass13device_kernelIN5flash11enable_sm90INS1_16FlashAttnFwdSm90INS1_25CollectiveMainloopFwdSm90ILi2EN4cute5tupleIJNS5_1CILi1EEES8_S8_EEENS6_IJNS7_ILi128EEENS7_ILi96EEENS7_ILi64EEEEEELi256ENS_10bfloat16_tEfNS_4arch4Sm90ELb0ELb0ELb1ELb1ELb1ELb0ELb0ELb1ELb0ELb1ELb0ELb0EEENS1_21CollectiveEpilogueFwdINS6_IJSA_NS7_ILi256EEESB_EEES9_SE_SG_Li256ELb1ELb1ELb0ELb0EEENS1_36VarlenDynamicPersistentTileSchedulerILi128ELi96ELi256ELi128ELb0ELb1ELb1ELb0ELb1ELb1EEEEEEEEEvNT_6ParamsE)
        /*004c*/ 	.short	0x0380
        /*004e*/ 	.short	0x0a80


	//----- nvinfo : EIATTR_SW_WAR
	.align		4
.L_638:
        /*0050*/ 	.byte	0x04, 0x36
        /*0052*/ 	.short	(.L_640 - .L_639)
.L_639:
        /*0054*/ 	.word	0x00000008
.L_640:


//--------------------- .nv.info._ZN7cutlass13device_kernelIN5flash11enable_sm90INS1_16FlashAttnFwdSm90INS1_25CollectiveMainloopFwdSm90ILi2EN4cute5tupleIJNS5_1CILi1EEES8_S8_EEENS6_IJNS7_ILi128EEENS7_ILi96EEENS7_ILi64EEEEEELi256ENS_10bfloat16_tEfNS_4arch4Sm90ELb0ELb0ELb1ELb1ELb1ELb1ELb0ELb1ELb0ELb1ELb0ELb0EEENS1_21CollectiveEpilogueFwdINS6_IJSA_NS7_ILi256EEESB_EEES9_SE_SG_Li256ELb1ELb1ELb0ELb0EEENS1_36VarlenDynamicPersistentTileSchedulerILi128ELi96ELi256ELi128ELb0ELb1ELb1ELb0ELb1ELb1EEEEEEEEEvNT_6ParamsE --------------------------
	.section	.nv.info._ZN7cutlass13device_kernelIN5flash11enable_sm90INS1_16FlashAttnFwdSm90INS1_25CollectiveMainloopFwdSm90ILi2EN4cute5tupleIJNS5_1CILi1EEES8_S8_EEENS6_IJNS7_ILi128EEENS7_ILi96EEENS7_ILi64EEEEEELi256ENS_10bfloat16_tEfNS_4arch4Sm90ELb0ELb0ELb1ELb1ELb1ELb1ELb0ELb1ELb0ELb1ELb0ELb0EEENS1_21CollectiveEpilogueFwdINS6_IJSA_NS7_ILi256EEESB_EEES9_SE_SG_Li256ELb1ELb1ELb0ELb0EEENS1_36VarlenDynamicPersistentTileSchedulerILi128ELi96ELi256ELi128ELb0ELb1ELb1ELb0ELb1ELb1EEEEEEEEEvNT_6ParamsE,"",@"SHT_CUDA_INFO"
	.sectionflags	@""
	.align	4


	//----- nvinfo : EIATTR_CUDA_API_VERSION
	.align		4
        /*0000*/ 	.byte	0x04, 0x37
        /*0002*/ 	.short	(.L_642 - .L_641)
.L_641:
        /*0004*/ 	.word	0x00000082


	//----- nvinfo : EIATTR_KPARAM_INFO
	.align		4
.L_642:
        /*0008*/ 	.byte	0x04, 0x17
        /*000a*/ 	.short	(.L_644 - .L_643)
.L_643:
        /*000c*/ 	.word	0x00000000
        /*0010*/ 	.short	0x0000
        /*0012*/ 	.short	0x0000
        /*0014*/ 	.byte	0x00, 0xf0, 0x01, 0x2a


	//----- nvinfo : EIATTR_SPARSE_MMA_MASK
	.align		4
.L_644:
        /*0018*/ 	.byte	0x03, 0x50
        /*001a*/ 	.short	0x0000


	//----- nvinfo : EIATTR_MAXREG_COUNT
	.align		4
        /*001c*/ 	.byte	0x03, 0x1b
        /*001e*/ 	.short	0x00a8


	//----- nvinfo : EIATTR_MERCURY_ISA_VERSION
	.align		4
        /*0020*/ 	.byte	0x03, 0x5f
        /*0022*/ 	.short	0x0101


	//----- nvinfo : EIATTR_VRC_CTA_INIT_COUNT
	.align		4
        /*0024*/ 	.byte	0x02, 0x4a
	.zero		1
	.zero		1


	//----- nvinfo : EIATTR_EXIT_INSTR_OFFSETS
	.align		4
        /*0028*/ 	.byte	0x04, 0x1c
        /*002a*/ 	.short	(.L_646 - .L_645)


	//   ....[0]....
.L_645:
        /*002c*/ 	.word	0x00000010


	//----- nvinfo : EIATTR_MAX_THREADS
	.align		4
.L_646:
        /*0030*/ 	.byte	0x04, 0x05
        /*0032*/ 	.short	(.L_648 - .L_647)
.L_647:
        /*0034*/ 	.word	0x00000180
        /*0038*/ 	.word	0x00000001
        /*003c*/ 	.word	0x00000001


	//----- nvinfo : EIATTR_CBANK_PARAM_SIZE
	.align		4
.L_648:
        /*0040*/ 	.byte	0x03, 0x19
        /*0042*/ 	.short	0x0a80


	//----- nvinfo : EIATTR_PARAM_CBANK
	.align		4
        /*0044*/ 	.byte	0x04, 0x0a
        /*0046*/ 	.short	(.L_650 - .L_649)
	.align		4
.L_649:
        /*0048*/ 	.word	index@(.nv.constant0._ZN7cutlass13device_kernelIN5flash11enable_sm90INS1_16FlashAttnFwdSm90INS1_25CollectiveMainloopFwdSm90ILi2EN4cute5tupleIJNS5_1CILi1EEES8_S8_EEENS6_IJNS7_ILi128EEENS7_ILi96EEENS7_ILi64EEEEEELi256ENS_10bfloat16_tEfNS_4arch4Sm90ELb0ELb0ELb1ELb1ELb1ELb1ELb0ELb1ELb0ELb1ELb0ELb0EEENS1_21CollectiveEpilogueFwdINS6_IJSA_NS7_ILi256EEESB_EEES9_SE_SG_Li256ELb1ELb1ELb0ELb0EEENS1_36VarlenDynamicPersistentTileSchedulerILi128ELi96ELi256ELi128ELb0ELb1ELb1ELb0ELb1ELb1EEEEEEEEEvNT_6ParamsE)
        /*004c*/ 	.short	0x0380
        /*004e*/ 	.short	0x0a80


	//----- nvinfo : EIATTR_SW_WAR
	.align		4
.L_650:
        /*0050*/ 	.byte	0x04, 0x36
        /*0052*/ 	.short	(.L_652 - .L_651)
.L_651:
        /*0054*/ 	.word	0x00000008
.L_652:


//--------------------- .nv.info._ZN7cutlass13device_kernelIN5flash11enable_sm90INS1_16FlashAttnFwdSm90INS1_25CollectiveMainloopFwdSm90ILi2EN4cute5tupleIJNS5_1CILi1EEES8_S8_EEENS6_IJNS7_ILi128EEENS7_ILi96EEENS7_ILi64EEEEEELi256ENS_10bfloat16_tEfNS_4arch4Sm90ELb0ELb0ELb1ELb1ELb1ELb0ELb1ELb1ELb0ELb1ELb0ELb0EEENS1_21CollectiveEpilogueFwdINS6_IJSA_NS7_ILi256EEESB_EEES9_SE_SG_Li256ELb1ELb1ELb0ELb0EEENS1_36VarlenDynamicPersistentTileSchedulerILi128ELi96ELi256ELi128ELb0ELb1ELb1ELb0ELb1ELb1EEEEEEEEEvNT_6ParamsE --------------------------
	.section	.nv.info._ZN7cutlass13device_kernelIN5flash11enable_sm90INS1_16FlashAttnFwdSm90INS1_25CollectiveMainloopFwdSm90ILi2EN4cute5tupleIJNS5_1CILi1EEES8_S8_EEENS6_IJNS7_ILi128EEENS7_ILi96EEENS7_ILi64EEEEEELi256ENS_10bfloat16_tEfNS_4arch4Sm90ELb0ELb0ELb1ELb1ELb1ELb0ELb1ELb1ELb0ELb1ELb0ELb0EEENS1_21CollectiveEpilogueFwdINS6_IJSA_NS7_ILi256EEESB_EEES9_SE_SG_Li256ELb1ELb1ELb0ELb0EEENS1_36VarlenDynamicPersistentTileSchedulerILi128ELi96ELi256ELi128ELb0ELb1ELb1ELb0ELb1ELb1EEEEEEEEEvNT_6ParamsE,"",@"SHT_CUDA_INFO"
	.sectionflags	@""
	.align	4


	//----- nvinfo : EIATTR_CUDA_API_VERSION
	.align		4
        /*0000*/ 	.byte	0x04, 0x37
        /*0002*/ 	.short	(.L_654 - .L_653)
.L_653:
        /*0004*/ 	.word	0x00000082


	//----- nvinfo : EIATTR_KPARAM_INFO
	.align		4
.L_654:
        /*0008*/ 	.byte	0x04, 0x17
        /*000a*/ 	.short	(.L_656 - .L_655)
.L_655:
        /*000c*/ 	.word	0x00000000
        /*0010*/ 	.short	0x0000
        /*0012*/ 	.short	0x0000
        /*0014*/ 	.byte	0x00, 0xf0, 0x01, 0x2e


	//----- nvinfo : EIATTR_SPARSE_MMA_MASK
	.align		4
.L_656:
        /*0018*/ 	.byte	0x03, 0x50
        /*001a*/ 	.short	0x0000


	//----- nvinfo : EIATTR_MAXREG_COUNT
	.align		4
        /*001c*/ 	.byte	0x03, 0x1b
        /*001e*/ 	.short	0x00a8


	//----- nvinfo : EIATTR_MERCURY_ISA_VERSION
	.align		4
        /*0020*/ 	.byte	0x03, 0x5f
        /*0022*/ 	.short	0x0101


	//----- nvinfo : EIATTR_VRC_CTA_INIT_COUNT
	.align		4
        /*0024*/ 	.byte	0x02, 0x4a
	.zero		1
	.zero		1


	//----- nvinfo : EIATTR_EXIT_INSTR_OFFSETS
	.align		4
        /*0028*/ 	.byte	0x04, 0x1c
        /*002a*/ 	.short	(.L_658 - .L_657)


	//   ....[0]....
.L_657:
        /*002c*/ 	.word	0x00000010


	//----- nvinfo : EIATTR_MAX_THREADS
	.align		4
.L_658:
        /*0030*/ 	.byte	0x04, 0x05
        /*0032*/ 	.short	(.L_660 - .L_659)
.L_659:
        /*0034*/ 	.word	0x00000180
        /*0038*/ 	.word	0x00000001
        /*003c*/ 	.word	0x00000001


	//----- nvinfo : EIATTR_CBANK_PARAM_SIZE
	.align		4
.L_660:
        /*0040*/ 	.byte	0x03, 0x19
        /*0042*/ 	.short	0x0b80


	//----- nvinfo : EIATTR_PARAM_CBANK
	.align		4
        /*0044*/ 	.byte	0x04, 0x0a
        /*0046*/ 	.short	(.L_662 - .L_661)
	.align		4
.L_661:
        /*0048*/ 	.word	index@(.nv.constant0._ZN7cutlass13device_kernelIN5flash11enable_sm90INS1_16FlashAttnFwdSm90INS1_25CollectiveMainloopFwdSm90ILi2EN4cute5tupleIJNS5_1CILi1EEES8_S8_EEENS6_IJNS7_ILi128EEENS7_ILi96EEENS7_ILi64EEEEEELi256ENS_10bfloat16_tEfNS_4arch4Sm90ELb0ELb0ELb1ELb1ELb1ELb0ELb1ELb1ELb0ELb1ELb0ELb0EEENS1_21CollectiveEpilogueFwdINS6_IJSA_NS7_ILi256EEESB_EEES9_SE_SG_Li256ELb1ELb1ELb0ELb0EEENS1_36VarlenDynamicPersistentTileSchedulerILi128ELi96ELi256ELi128ELb0ELb1ELb1ELb0ELb1ELb1EEEEEEEEEvNT_6ParamsE)
        /*004c*/ 	.short	0x0380
        /*004e*/ 	.short	0x0b80


	//----- nvinfo : EIATTR_SW_WAR
	.align		4
.L_662:
        /*0050*/ 	.byte	0x04, 0x36
        /*0052*/ 	.short	(.L_664 - .L_663)
.L_663:
        /*0054*/ 	.word	0x00000008
.L_664:


//--------------------- .nv.info._ZN7cutlass13device_kernelIN5flash11enable_sm90INS1_16FlashAttnFwdSm90INS1_25CollectiveMainloopFwdSm90ILi2EN4cute5tupleIJNS5_1CILi1EEES8_S8_EEENS6_IJNS7_ILi128EEENS7_ILi96EEENS7_ILi64EEEEEELi256ENS_10bfloat16_tEfNS_4arch4Sm90ELb0ELb0ELb1ELb1ELb1ELb1ELb1ELb1ELb0ELb1ELb0ELb0EEENS1_21CollectiveEpilogueFwdINS6_IJSA_NS7_ILi256EEESB_EEES9_SE_SG_Li256ELb1ELb1ELb0ELb0EEENS1_36VarlenDynamicPersistentTileSchedulerILi128ELi96ELi256ELi128ELb0ELb1ELb1ELb0ELb1ELb1EEEEEEEEEvNT_6ParamsE --------------------------
	.section	.nv.info._ZN7cutlass13device_kernelIN5flash11enable_sm90INS1_16FlashAttnFwdSm90INS1_25CollectiveMainloopFwdSm90ILi2EN4cute5tupleIJNS5_1CILi1EEES8_S8_EEENS6_IJNS7_ILi128EEENS7_ILi96EEENS7_ILi64EEEEEELi256ENS_10bfloat16_tEfNS_4arch4Sm90ELb0ELb0ELb1ELb1ELb1ELb1ELb1ELb1ELb0ELb1ELb0ELb0EEENS1_21CollectiveEpilogueFwdINS6_IJSA_NS7_ILi256EEESB_EEES9_SE_SG_Li256ELb1ELb1ELb0ELb0EEENS1_36VarlenDynamicPersistentTileSchedulerILi128ELi96ELi256ELi128ELb0ELb1ELb1ELb0ELb1ELb1EEEEEEEEEvNT_6ParamsE,"",@"SHT_CUDA_INFO"
	.sectionflags	@""
	.align	4


	//----- nvinfo : EIATTR_CUDA_API_VERSION
	.align		4
        /*0000*/ 	.byte	0x04, 0x37
        /*0002*/ 	.short	(.L_666 - .L_665)
.L_665:
        /*0004*/ 	.word	0x00000082


	//----- nvinfo : EIATTR_KPARAM_INFO
	.align		4
.L_666:
        /*0008*/ 	.byte	0x04, 0x17
        /*000a*/ 	.short	(.L_668 - .L_667)
.L_667:
        /*000c*/ 	.word	0x00000000
        /*0010*/ 	.short	0x0000
        /*0012*/ 	.short	0x0000
        /*0014*/ 	.byte	0x00, 0xf0, 0x01, 0x2e


	//----- nvinfo : EIATTR_SPARSE_MMA_MASK
	.align		4
.L_668:
        /*0018*/ 	.byte	0x03, 0x50
        /*001a*/ 	.short	0x0000


	//----- nvinfo : EIATTR_MAXREG_COUNT
	.align		4
        /*001c*/ 	.byte	0x03, 0x1b
        /*001e*/ 	.short	0x00a8


	//----- nvinfo : EIATTR_MERCURY_ISA_VERSION
	.align		4
        /*0020*/ 	.byte	0x03, 0x5f
        /*0022*/ 	.short	0x0101


	//----- nvinfo : EIATTR_VRC_CTA_INIT_COUNT
	.align		4
        /*0024*/ 	.byte	0x02, 0x4a
	.zero		1
	.zero		1


	//----- nvinfo : EIATTR_EXIT_INSTR_OFFSETS
	.align		4
        /*0028*/ 	.byte	0x04, 0x1c
        /*002a*/ 	.short	(.L_670 - .L_669)


	//   ....[0]....
.L_669:
        /*002c*/ 	.word	0x00000010


	//----- nvinfo : EIATTR_MAX_THREADS
	.align		4
.L_670:
        /*0030*/ 	.byte	0x04, 0x05
        /*0032*/ 	.short	(.L_672 - .L_671)
.L_671:
        /*0034*/ 	.word	0x00000180
        /*0038*/ 	.word	0x00000001
        /*003c*/ 	.word	0x00000001


	//----- nvinfo : EIATTR_CBANK_PARAM_SIZE
	.align		4
.L_672:
        /*0040*/ 	.byte	0x03, 0x19
        /*0042*/ 	.short	0x0b80


	//----- nvinfo : EIATTR_PARAM_CBANK
	.align		4
        /*0044*/ 	.byte	0x04, 0x0a
        /*0046*/ 	.short	(.L_674 - .L_673)
	.align		4
.L_673:
        /*0048*/ 	.word	index@(.nv.constant0._ZN7cutlass13device_kernelIN5flash11enable_sm90INS1_16FlashAttnFwdSm90INS1_25CollectiveMainloopFwdSm90ILi2EN4cute5tupleIJNS5_1CILi1EEES8_S8_EEENS6_IJNS7_ILi128EEENS7_ILi96EEENS7_ILi64EEEEEELi256ENS_10bfloat16_tEfNS_4arch4Sm90ELb0ELb0ELb1ELb1ELb1ELb1ELb1ELb1ELb0ELb1ELb0ELb0EEENS1_21CollectiveEpilogueFwdINS6_IJSA_NS7_ILi256EEESB_EEES9_SE_SG_Li256ELb1ELb1ELb0ELb0EEENS1_36VarlenDynamicPersistentTileSchedulerILi128ELi96ELi256ELi128ELb0ELb1ELb1ELb0ELb1ELb1EEEEEEEEEvNT_6ParamsE)
        /*004c*/ 	.short	0x0380
        /*004e*/ 	.short	0x0b80


	//----- nvinfo : EIATTR_SW_WAR
	.align		4
.L_674:
        /*0050*/ 	.byte	0x04, 0x36
        /*0052*/ 	.short	(.L_676 - .L_675)
.L_675:
        /*0054*/ 	.word	0x00000008
.L_676:


//--------------------- .nv.info._ZN7cutlass13device_kernelIN5flash11enable_sm90INS1_16FlashAttnFwdSm90INS1_25CollectiveMainloopFwdSm90ILi2EN4cute5tupleIJNS5_1CILi1EEES8_S8_EEENS6_IJNS7_ILi128EEENS7_ILi96EEENS7_ILi64EEEEEELi256ENS_10bfloat16_tEfNS_4arch4Sm90ELb0ELb1ELb1ELb0ELb1ELb0ELb0ELb1ELb0ELb1ELb0ELb0EEENS1_21CollectiveEpilogueFwdINS6_IJSA_NS7_ILi256EEESB_EEES9_SE_SG_Li256ELb0ELb1ELb0ELb0EEENS1_30DynamicPersistentTileSchedulerILi256ELi128ELb0ELb1ELb1EEEEEEEEEvNT_6ParamsE --------------------------
	.section	.nv.info._ZN7cutlass13device_kernelIN5flash11enable_sm90INS1_16FlashAttnFwdSm90INS1_25CollectiveMainloopFwdSm90ILi2EN4cute5tupleIJNS5_1CILi1EEES8_S8_EEENS6_IJNS7_ILi128EEENS7_ILi96EEENS7_ILi64EEEEEELi256ENS_10bfloat16_tEfNS_4arch4Sm90ELb0ELb1ELb1ELb0ELb1ELb0ELb0ELb1ELb0ELb1ELb0ELb0EEENS1_21CollectiveEpilogueFwdINS6_IJSA_NS7_ILi256EEESB_EEES9_SE_SG_Li256ELb0ELb1ELb0ELb0EEENS1_30DynamicPersistentTileSchedulerILi256ELi128ELb0ELb1ELb1EEEEEEEEEvNT_6ParamsE,"",@"SHT_CUDA_INFO"
	.sectionflags	@""
	.align	4


	//----- nvinfo : EIATTR_CUDA_API_VERSION
	.align		4
        /*0000*/ 	.byte	0x04, 0x37
        /*0002*/ 	.short	(.L_678 - .L_677)
.L_677:
        /*0004*/ 	.word	0x00000082


	//----- nvinfo : EIATTR_KPARAM_INFO
	.align		4
.L_678:
        /*0008*/ 	.byte	0x04, 0x17
        /*000a*/ 	.short	(.L_680 - .L_679)
.L_679:
        /*000c*/ 	.word	0x00000000
        /*0010*/ 	.short	0x0000
        /*0012*/ 	.short	0x0000
        /*0014*/ 	.byte	0x00, 0xf0, 0x01, 0x2a


	//----- nvinfo : EIATTR_SPARSE_MMA_MASK
	.align		4
.L_680:
        /*0018*/ 	.byte	0x03, 0x50
        /*001a*/ 	.short	0x0000


	//----- nvinfo : EIATTR_MAXREG_COUNT
	.align		4
        /*001c*/ 	.byte	0x03, 0x1b
        /*001e*/ 	.short	0x00a8


	//----- nvinfo : EIATTR_MERCURY_ISA_VERSION
	.align		4
        /*0020*/ 	.byte	0x03, 0x5f
        /*0022*/ 	.short	0x0101


	//----- nvinfo : EIATTR_VRC_CTA_INIT_COUNT
	.align		4
        /*0024*/ 	.byte	0x02, 0x4a
	.zero		1
	.zero		1


	//----- nvinfo : EIATTR_EXIT_INSTR_OFFSETS
	.align		4
        /*0028*/ 	.byte	0x04, 0x1c
        /*002a*/ 	.short	(.L_682 - .L_681)


	//   ....[0]....
.L_681:
        /*002c*/ 	.word	0x00000010


	//----- nvinfo : EIATTR_MAX_THREADS
	.align		4
.L_682:
        /*0030*/ 	.byte	0x04, 0x05
        /*0032*/ 	.short	(.L_684 - .L_683)
.L_683:
        /*0034*/ 	.word	0x00000180
        /*0038*/ 	.word	0x00000001
        /*003c*/ 	.word	0x00000001


	//----- nvinfo : EIATTR_CBANK_PARAM_SIZE
	.align		4
.L_684:
        /*0040*/ 	.byte	0x03, 0x19
        /*0042*/ 	.short	0x0a80


	//----- nvinfo : EIATTR_PARAM_CBANK
	.align		4
        /*0044*/ 	.byte	0x04, 0x0a
        /*0046*/ 	.short	(.L_686 - .L_685)
	.align		4
.L_685:
        /*0048*/ 	.word	index@(.nv.constant0._ZN7cutlass13device_kernelIN5flash11enable_sm90INS1_16FlashAttnFwdSm90INS1_25CollectiveMainloopFwdSm90ILi2EN4cute5tupleIJNS5_1CILi1EEES8_S8_EEENS6_IJNS7_ILi128EEENS7_ILi96EEENS7_ILi64EEEEEELi256ENS_10bfloat16_tEfNS_4arch4Sm90ELb0ELb1ELb1ELb0ELb1ELb0ELb0ELb1ELb0ELb1ELb0ELb0EEENS1_21CollectiveEpilogueFwdINS6_IJSA_NS7_ILi256EEESB_EEES9_SE_SG_Li256ELb0ELb1ELb0ELb0EEENS1_30DynamicPersistentTileSchedulerILi256ELi128ELb0ELb1ELb1EEEEEEEEEvNT_6ParamsE)
        /*004c*/ 	.short	0x0380
        /*004e*/ 	.short	0x0a80


	//----- nvinfo : EIATTR_SW_WAR
	.align		4
.L_686:
        /*0050*/ 	.byte	0x04, 0x36
        /*0052*/ 	.short	(.L_688 - .L_687)
.L_687:
        /*0054*/ 	.word	0x00000008
.L_688:


//--------------------- .nv.info._ZN7cutlass13device_kernelIN5flash11enable_sm90INS1_16FlashAttnFwdSm90INS1_25CollectiveMainloopFwdSm90ILi2EN4cute5tupleIJNS5_1CILi1EEES8_S8_EEENS6_IJNS7_ILi128EEENS7_ILi96EEENS7_ILi64EEEEEELi256ENS_10bfloat16_tEfNS_4arch4Sm90ELb0ELb1ELb1ELb0ELb1ELb0ELb1ELb1ELb0ELb1ELb0ELb0EEENS1_21CollectiveEpilogueFwdINS6_IJSA_NS7_ILi256EEESB_EEES9_SE_SG_Li256ELb0ELb1ELb0ELb0EEENS1_30DynamicPersistentTileSchedulerILi256ELi128ELb0ELb1ELb1EEEEEEEEEvNT_6ParamsE --------------------------
	.section	.nv.info._ZN7cutlass13device_kernelIN5flash11enable_sm90INS1_16FlashAttnFwdSm90INS1_25CollectiveMainloopFwdSm90ILi2EN4cute5tupleIJNS5_1CILi1EEES8_S8_EEENS6_IJNS7_ILi128EEENS7_ILi96EEENS7_ILi64EEEEEELi256ENS_10bfloat16_tEfNS_4arch4Sm90ELb0ELb1ELb1ELb0ELb1ELb0ELb1ELb1ELb0ELb1ELb0ELb0EEENS1_21CollectiveEpilogueFwdINS6_IJSA_NS7_ILi256EEESB_EEES9_SE_SG_Li256ELb0ELb1ELb0ELb0EEENS1_30DynamicPersistentTileSchedulerILi256ELi128ELb0ELb1ELb1EEEEEEEEEvNT_6ParamsE,"",@"SHT_CUDA_INFO"
	.sectionflags	@""
	.align	4


	//----- nvinfo : EIATTR_CUDA_API_VERSION
	.align		4
        /*0000*/ 	.byte	0x04, 0x37
        /*0002*/ 	.short	(.L_690 - .L_689)
.L_689:
        /*0004*/ 	.word	0x00000082


	//----- nvinfo : EIATTR_KPARAM_INFO
	.align		4
.L_690:
        /*0008*/ 	.byte	0x04, 0x17
        /*000a*/ 	.short	(.L_692 - .L_691)
.L_691:
        /*000c*/ 	.word	0x00000000
        /*0010*/ 	.short	0x0000
        /*0012*/ 	.short	0x0000
        /*0014*/ 	.byte	0x00, 0xf0, 0x01, 0x2e


	//----- nvinfo : EIATTR_SPARSE_MMA_MASK
	.align		4
.L_692:
        /*0018*/ 	.byte	0x03, 0x50
        /*001a*/ 	.short	0x0000


	//----- nvinfo : EIATTR_MAXREG_COUNT
	.align		4
        /*001c*/ 	.byte	0x03, 0x1b
        /*001e*/ 	.short	0x00a8


	//----- nvinfo : EIATTR_MERCURY_ISA_VERSION
	.align		4
        /*0020*/ 	.byte	0x03, 0x5f
        /*0022*/ 	.short	0x0101


	//----- nvinfo : EIATTR_VRC_CTA_INIT_COUNT
	.align		4
        /*0024*/ 	.byte	0x02, 0x4a
	.zero		1
	.zero		1


	//----- nvinfo : EIATTR_EXIT_INSTR_OFFSETS
	.align		4
        /*0028*/ 	.byte	0x04, 0x1c
        /*002a*/ 	.short	(.L_694 - .L_693)


	//   ....[0]....
.L_693:
        /*002c*/ 	.word	0x00000010


	//----- nvinfo : EIATTR_MAX_THREADS
	.align		4
.L_694:
        /*0030*/ 	.byte	0x04, 0x05
        /*0032*/ 	.short	(.L_696 - .L_695)
.L_695:
        /*0034*/ 	.word	0x00000180
        /*0038*/ 	.word	0x00000001
        /*003c*/ 	.word	0x00000001


	//----- nvinfo : EIATTR_CBANK_PARAM_SIZE
	.align		4
.L_696:
        /*0040*/ 	.byte	0x03, 0x19
        /*0042*/ 	.short	0x0b80


	//----- nvinfo : EIATTR_PARAM_CBANK
	.align		4
        /*0044*/ 	.byte	0x04, 0x0a
        /*0046*/ 	.short	(.L_698 - .L_697)
	.align		4
.L_697:
        /*0048*/ 	.word	index@(.nv.constant0._ZN7cutlass13device_kernelIN5flash11enable_sm90INS1_16FlashAttnFwdSm90INS1_25CollectiveMainloopFwdSm90ILi2EN4cute5tupleIJNS5_1CILi1EEES8_S8_EEENS6_IJNS7_ILi128EEENS7_ILi96EEENS7_ILi64EEEEEELi256ENS_10bfloat16_tEfNS_4arch4Sm90ELb0ELb1ELb1ELb0ELb1ELb0ELb1ELb1ELb0ELb1ELb0ELb0EEENS1_21CollectiveEpilogueFwdINS6_IJSA_NS7_ILi256EEESB_EEES9_SE_SG_Li256ELb0ELb1ELb0ELb0EEENS1_30DynamicPersistentTileSchedulerILi256ELi128ELb0ELb1ELb1EEEEEEEEEvNT_6ParamsE)
        /*004c*/ 	.short	0x0380
        /*004e*/ 	.short	0x0b80


	//----- nvinfo : EIATTR_SW_WAR
	.align		4
.L_698:
        /*0050*/ 	.byte	0x04, 0x36
        /*0052*/ 	.short	(.L_700 - .L_699)
.L_699:
        /*0054*/ 	.word	0x00000008
.L_700:


//--------------------- .nv.info._ZN7cutlass13device_kernelIN5flash11enable_sm90INS1_16FlashAttnFwdSm90INS1_25CollectiveMainloopFwdSm90ILi2EN4cute5tupleIJNS5_1CILi1EEES8_S8_EEENS6_IJNS7_ILi128EEENS7_ILi96EEENS7_ILi64EEEEEELi256ENS_10bfloat16_tEfNS_4arch4Sm90ELb0ELb1ELb1ELb1ELb1ELb0ELb0ELb1ELb0ELb1ELb0ELb0EEENS1_21CollectiveEpilogueFwdINS6_IJSA_NS7_ILi256EEESB_EEES9_SE_SG_Li256ELb1ELb1ELb0ELb0EEENS1_36VarlenDynamicPersistentTileSchedulerILi128ELi96ELi256ELi128ELb0ELb1ELb1ELb1ELb0ELb1EEEEEEEEEvNT_6ParamsE --------------------------
	.section	.nv.info._ZN7cutlass13device_kernelIN5flash11enable_sm90INS1_16FlashAttnFwdSm90INS1_25CollectiveMainloopFwdSm90ILi2EN4cute5tupleIJNS5_1CILi1EEES8_S8_EEENS6_IJNS7_ILi128EEENS7_ILi96EEENS7_ILi64EEEEEELi256ENS_10bfloat16_tEfNS_4arch4Sm90ELb0ELb1ELb1ELb1ELb1ELb0ELb0ELb1ELb0ELb1ELb0ELb0EEENS1_21CollectiveEpilogueFwdINS6_IJSA_NS7_ILi256EEESB_EEES9_SE_SG_Li256ELb1ELb1ELb0ELb0EEENS1_36VarlenDynamicPersistentTileSchedulerILi128ELi96ELi256ELi128ELb0ELb1ELb1ELb1ELb0ELb1EEEEEEEEEvNT_6ParamsE,"",@"SHT_CUDA_INFO"
	.sectionflags	@""
	.align	4


	//----- nvinfo : EIATTR_CUDA_API_VERSION
	.align		4
        /*0000*/ 	.byte	0x04, 0x37
        /*0002*/ 	.short	(.L_702 - .L_701)
.L_701:
        /*0004*/ 	.word	0x00000082


	//----- nvinfo : EIATTR_KPARAM_INFO
	.align		4
.L_702:
        /*0008*/ 	.byte	0x04, 0x17
        /*000a*/ 	.short	(.L_704 - .L_703)
.L_703:
        /*000c*/ 	.word	0x00000000
        /*0010*/ 	.short	0x0000
        /*0012*/ 	.short	0x0000
        /*0014*/ 	.byte	0x00, 0xf0, 0x01, 0x2a


	//----- nvinfo : EIATTR_SPARSE_MMA_MASK
	.align		4
.L_704:
        /*0018*/ 	.byte	0x03, 0x50
        /*001a*/ 	.short	0x0000


	//----- nvinfo : EIATTR_MAXREG_COUNT
	.align		4
        /*001c*/ 	.byte	0x03, 0x1b
        /*001e*/ 	.short	0x00a8


	//----- nvinfo : EIATTR_MERCURY_ISA_VERSION
	.align		4
        /*0020*/ 	.byte	0x03, 0x5f
        /*0022*/ 	.short	0x0101


	//----- nvinfo : EIATTR_VRC_CTA_INIT_COUNT
	.align		4
        /*0024*/ 	.byte	0x02, 0x4a
	.zero		1
	.zero		1


	//----- nvinfo : EIATTR_EXIT_INSTR_OFFSETS
	.align		4
        /*0028*/ 	.byte	0x04, 0x1c
        /*002a*/ 	.short	(.L_706 - .L_705)


	//   ....[0]....
.L_705:
        /*002c*/ 	.word	0x00000010


	//----- nvinfo : EIATTR_MAX_THREADS
	.align		4
.L_706:
        /*0030*/ 	.byte	0x04, 0x05
        /*0032*/ 	.short	(.L_708 - .L_707)
.L_707:
        /*0034*/ 	.word	0x00000180
        /*0038*/ 	.word	0x00000001
        /*003c*/ 	.word	0x00000001


	//----- nvinfo : EIATTR_CBANK_PARAM_SIZE
	.align		4
.L_708:
        /*0040*/ 	.byte	0x03, 0x19
        /*0042*/ 	.short	0x0a80


	//----- nvinfo : EIATTR_PARAM_CBANK
	.align		4
        /*0044*/ 	.byte	0x04, 0x0a
        /*0046*/ 	.short	(.L_710 - .L_709)
	.align		4
.L_709:
        /*0048*/ 	.word	index@(.nv.constant0._ZN7cutlass13device_kernelIN5flash11enable_sm90INS1_16FlashAttnFwdSm90INS1_25CollectiveMainloopFwdSm90ILi2EN4cute5tupleIJNS5_1CILi1EEES8_S8_EEENS6_IJNS7_ILi128EEENS7_ILi96EEENS7_ILi64EEEEEELi256ENS_10bfloat16_tEfNS_4arch4Sm90ELb0ELb1ELb1ELb1ELb1ELb0ELb0ELb1ELb0ELb1ELb0ELb0EEENS1_21CollectiveEpilogueFwdINS6_IJSA_NS7_ILi256EEESB_EEES9_SE_SG_Li256ELb1ELb1ELb0ELb0EEENS1_36VarlenDynamicPersistentTileSchedulerILi128ELi96ELi256ELi128ELb0ELb1ELb1ELb1ELb0ELb1EEEEEEEEEvNT_6ParamsE)
        /*004c*/ 	.short	0x0380
        /*004e*/ 	.short	0x0a80


	//----- nvinfo : EIATTR_SW_WAR
	.align		4
.L_710:
        /*0050*/ 	.byte	0x04, 0x36
        /*0052*/ 	.short	(.L_712 - .L_711)
.L_711:
        /*0054*/ 	.word	0x00000008
.L_712:


//--------------------- .nv.info._ZN7cutlass13device_kernelIN5flash11enable_sm90INS1_16FlashAttnFwdSm90INS1_25CollectiveMainloopFwdSm90ILi2EN4cute5tupleIJNS5_1CILi1EEES8_S8_EEENS6_IJNS7_ILi128EEENS7_ILi96EEENS7_ILi64EEEEEELi256ENS_10bfloat16_tEfNS_4arch4Sm90ELb0ELb1ELb1ELb1ELb1ELb1ELb0ELb1ELb0ELb1ELb0ELb0EEENS1_21CollectiveEpilogueFwdINS6_IJSA_NS7_ILi256EEESB_EEES9_SE_SG_Li256ELb1ELb1ELb0ELb0EEENS1_36VarlenDynamicPersistentTileSchedulerILi128ELi96ELi256ELi128ELb0ELb1ELb1ELb1ELb0ELb1EEEEEEEEEvNT_6ParamsE --------------------------
	.section	.nv.info._ZN7cutlass13device_kernelIN5flash11enable_sm90INS1_16FlashAttnFwdSm90INS1_25CollectiveMainloopFwdSm90ILi2EN4cute5tupleIJNS5_1CILi1EEES8_S8_EEENS6_IJNS7_ILi128EEENS7_ILi96EEENS7_ILi64EEEEEELi256ENS_10bfloat16_tEfNS_4arch4Sm90ELb0ELb1ELb1ELb1ELb1ELb1ELb0ELb1ELb0ELb1ELb0ELb0EEENS1_21CollectiveEpilogueFwdINS6_IJSA_NS7_ILi256EEESB_EEES9_SE_SG_Li256ELb1ELb1ELb0ELb0EEENS1_36VarlenDynamicPersistentTileSchedulerILi128ELi96ELi256ELi128ELb0ELb1ELb1ELb1ELb0ELb1EEEEEEEEEvNT_6ParamsE,"",@"SHT_CUDA_INFO"
	.sectionflags	@""
	.align	4


	//----- nvinfo : EIATTR_CUDA_API_VERSION
	.align		4
        /*0000*/ 	.byte	0x04, 0x37
        /*0002*/ 	.short	(.L_714 - .L_713)
.L_713:
        /*0004*/ 	.word	0x00000082


	//----- nvinfo : EIATTR_KPARAM_INFO
	.align		4
.L_714:
        /*0008*/ 	.byte	0x04, 0x17
        /*000a*/ 	.short	(.L_716 - .L_715)
.L_715:
        /*000c*/ 	.word	0x00000000
        /*0010*/ 	.short	0x0000
        /*0012*/ 	.short	0x0000
        /*0014*/ 	.byte	0x00, 0xf0, 0x01, 0x2a


	//----- nvinfo : EIATTR_SPARSE_MMA_MASK
	.align		4
.L_716:
        /*0018*/ 	.byte	0x03, 0x50
        /*001a*/ 	.short	0x0000


	//----- nvinfo : EIATTR_MAXREG_COUNT
	.align		4
        /*001c*/ 	.byte	0x03, 0x1b
        /*001e*/ 	.short	0x00a8


	//----- nvinfo : EIATTR_MERCURY_ISA_VERSION
	.align		4
        /*0020*/ 	.byte	0x03, 0x5f
        /*0022*/ 	.short	0x0101


	//----- nvinfo : EIATTR_VRC_CTA_INIT_COUNT
	.align		4
        /*0024*/ 	.byte	0x02, 0x4a
	.zero		1
	.zero		1


	//----- nvinfo : EIATTR_EXIT_INSTR_OFFSETS
	.align		4
        /*0028*/ 	.byte	0x04, 0x1c
        /*002a*/ 	.short	(.L_718 - .L_717)


	//   ....[0]....
.L_717:
        /*002c*/ 	.word	0x00000010


	//----- nvinfo : EIATTR_MAX_THREADS
	.align		4
.L_718:
        /*0030*/ 	.byte	0x04, 0x05
        /*0032*/ 	.short	(.L_720 - .L_719)
.L_719:
        /*0034*/ 	.word	0x00000180
        /*0038*/ 	.word	0x00000001
        /*003c*/ 	.word	0x00000001


	//----- nvinfo : EIATTR_CBANK_PARAM_SIZE
	.align		4
.L_720:
        /*0040*/ 	.byte	0x03, 0x19
        /*0042*/ 	.short	0x0a80


	//----- nvinfo : EIATTR_PARAM_CBANK
	.align		4
        /*0044*/ 	.byte	0x04, 0x0a
        /*0046*/ 	.short	(.L_722 - .L_721)
	.align		4
.L_721:
        /*0048*/ 	.word	index@(.nv.constant0._ZN7cutlass13device_kernelIN5flash11enable_sm90INS1_16FlashAttnFwdSm90INS1_25CollectiveMainloopFwdSm90ILi2EN4cute5tupleIJNS5_1CILi1EEES8_S8_EEENS6_IJNS7_ILi128EEENS7_ILi96EEENS7_ILi64EEEEEELi256ENS_10bfloat16_tEfNS_4arch4Sm90ELb0ELb1ELb1ELb1ELb1ELb1ELb0ELb1ELb0ELb1ELb0ELb0EEENS1_21CollectiveEpilogueFwdINS6_IJSA_NS7_ILi256EEESB_EEES9_SE_SG_Li256ELb1ELb1ELb0ELb0EEENS1_36VarlenDynamicPersistentTileSchedulerILi128ELi96ELi256ELi128ELb0ELb1ELb1ELb1ELb0ELb1EEEEEEEEEvNT_6ParamsE)
        /*004c*/ 	.short	0x0380
        /*004e*/ 	.short	0x0a80


	//----- nvinfo : EIATTR_SW_WAR
	.align		4
.L_722:
        /*0050*/ 	.byte	0x04, 0x36
        /*0052*/ 	.short	(.L_724 - .L_723)
.L_723:
        /*0054*/ 	.word	0x00000008
.L_724:


//--------------------- .nv.info._ZN7cutlass13device_kernelIN5flash11enable_sm90INS1_16FlashAttnFwdSm90INS1_25CollectiveMainloopFwdSm90ILi2EN4cute5tupleIJNS5_1CILi1EEES8_S8_EEENS6_IJNS7_ILi128EEENS7_ILi96EEENS7_ILi64EEEEEELi256ENS_10bfloat16_tEfNS_4arch4Sm90ELb0ELb1ELb1ELb1ELb1ELb0ELb1ELb1ELb0ELb1ELb0ELb0EEENS1_21CollectiveEpilogueFwdINS6_IJSA_NS7_ILi256EEESB_EEES9_SE_SG_Li256ELb1ELb1ELb0ELb0EEENS1_36VarlenDynamicPersistentTileSchedulerILi128ELi96ELi256ELi128ELb0ELb1ELb1ELb1ELb0ELb1EEEEEEEEEvNT_6ParamsE --------------------------
	.section	.nv.info._ZN7cutlass13device_kernelIN5flash11enable_sm90INS1_16FlashAttnFwdSm90INS1_25CollectiveMainloopFwdSm90ILi2EN4cute5tupleIJNS5_1CILi1EEES8_S8_EEENS6_IJNS7_ILi128EEENS7_ILi96EEENS7_ILi64EEEEEELi256ENS_10bfloat16_tEfNS_4arch4Sm90ELb0ELb1ELb1ELb1ELb1ELb0ELb1ELb1ELb0ELb1ELb0ELb0EEENS1_21CollectiveEpilogueFwdINS6_IJSA_NS7_ILi256EEESB_EEES9_SE_SG_Li256ELb1ELb1ELb0ELb0EEENS1_36VarlenDynamicPersistentTileSchedulerILi128ELi96ELi256ELi128ELb0ELb1ELb1ELb1ELb0ELb1EEEEEEEEEvNT_6ParamsE,"",@"SHT_CUDA_INFO"
	.sectionflags	@""
	.align	4


	//----- nvinfo : EIATTR_CUDA_API_VERSION
	.align		4
        /*0000*/ 	.byte	0x04, 0x37
        /*0002*/ 	.short	(.L_726 - .L_725)
.L_725:
        /*0004*/ 	.word	0x00000082


	//----- nvinfo : EIATTR_KPARAM_INFO
	.align		4
.L_726:
        /*0008*/ 	.byte	0x04, 0x17
        /*000a*/ 	.short	(.L_728 - .L_727)
.L_727:
        /*000c*/ 	.word	0x00000000
        /*0010*/ 	.short	0x0000
        /*0012*/ 	.short	0x0000
        /*0014*/ 	.byte	0x00, 0xf0, 0x01, 0x2e


	//----- nvinfo : EIATTR_SPARSE_MMA_MASK
	.align		4
.L_728:
        /*0018*/ 	.byte	0x03, 0x50
        /*001a*/ 	.short	0x0000


	//----- nvinfo : EIATTR_MAXREG_COUNT
	.align		4
        /*001c*/ 	.byte	0x03, 0x1b
        /*001e*/ 	.short	0x00a8


	//----- nvinfo : EIATTR_MERCURY_ISA_VERSION
	.align		4
        /*0020*/ 	.byte	0x03, 0x5f
        /*0022*/ 	.short	0x0101


	//----- nvinfo : EIATTR_VRC_CTA_INIT_COUNT
	.align		4
        /*0024*/ 	.byte	0x02, 0x4a
	.zero		1
	.zero		1


	//----- nvinfo : EIATTR_EXIT_INSTR_OFFSETS
	.align		4
        /*0028*/ 	.byte	0x04, 0x1c
        /*002a*/ 	.short	(.L_730 - .L_729)


	//   ....[0]....
.L_729:
        /*002c*/ 	.word	0x00000010


	//----- nvinfo : EIATTR_MAX_THREADS
	.align		4
.L_730:
        /*0030*/ 	.byte	0x04, 0x05
        /*0032*/ 	.short	(.L_732 - .L_731)
.L_731:
        /*0034*/ 	.word	0x00000180
        /*0038*/ 	.word	0x00000001
        /*003c*/ 	.word	0x00000001


	//----- nvinfo : EIATTR_CBANK_PARAM_SIZE
	.align		4
.L_732:
        /*0040*/ 	.byte	0x03, 0x19
        /*0042*/ 	.short	0x0b80


	//----- nvinfo : EIATTR_PARAM_CBANK
	.align		4
        /*0044*/ 	.byte	0x04, 0x0a
        /*0046*/ 	.short	(.L_734 - .L_733)
	.align		4
.L_733:
        /*0048*/ 	.word	index@(.nv.constant0._ZN7cutlass13device_kernelIN5flash11enable_sm90INS1_16FlashAttnFwdSm90INS1_25CollectiveMainloopFwdSm90ILi2EN4cute5tupleIJNS5_1CILi1EEES8_S8_EEENS6_IJNS7_ILi128EEENS7_ILi96EEENS7_ILi64EEEEEELi256ENS_10bfloat16_tEfNS_4arch4Sm90ELb0ELb1ELb1ELb1ELb1ELb0ELb1ELb1ELb0ELb1ELb0ELb0EEENS1_21CollectiveEpilogueFwdINS6_IJSA_NS7_ILi256EEESB_EEES9_SE_SG_Li256ELb1ELb1ELb0ELb0EEENS1_36VarlenDynamicPersistentTileSchedulerILi128ELi96ELi256ELi128ELb0ELb1ELb1ELb1ELb0ELb1EEEEEEEEEvNT_6ParamsE)
        /*004c*/ 	.short	0x0380
        /*004e*/ 	.short	0x0b80


	//----- nvinfo : EIATTR_SW_WAR
	.align		4
.L_734:
        /*0050*/ 	.byte	0x04, 0x36
        /*0052*/ 	.short	(.L_736 - .L_735)
.L_735:
        /*0054*/ 	.word	0x00000008
.L_736:


//--------------------- .nv.info._ZN7cutlass13device_kernelIN5flash11enable_sm90INS1_16FlashAttnFwdSm90INS1_25CollectiveMainloopFwdSm90ILi2EN4cute5tupleIJNS5_1CILi1EEES8_S8_EEENS6_IJNS7_ILi128EEENS7_ILi96EEENS7_ILi64EEEEEELi256ENS_10bfloat16_tEfNS_4arch4Sm90ELb0ELb1ELb1ELb1ELb1ELb1ELb1ELb1ELb0ELb1ELb0ELb0EEENS1_21CollectiveEpilogueFwdINS6_IJSA_NS7_ILi256EEESB_EEES9_SE_SG_Li256ELb1ELb1ELb0ELb0EEENS1_36VarlenDynamicPersistentTileSchedulerILi128ELi96ELi256ELi128ELb0ELb1ELb1ELb1ELb0ELb1EEEEEEEEEvNT_6ParamsE --------------------------
	.section	.nv.info._ZN7cutlass13device_kernelIN5flash11enable_sm90INS1_16FlashAttnFwdSm90INS1_25CollectiveMainloopFwdSm90ILi2EN4cute5tupleIJNS5_1CILi1EEES8_S8_EEENS6_IJNS7_ILi128EEENS7_ILi96EEENS7_ILi64EEEEEELi256ENS_10bfloat16_tEfNS_4arch4Sm90ELb0ELb1ELb1ELb1ELb1ELb1ELb1ELb1ELb0ELb1ELb0ELb0EEENS1_21CollectiveEpilogueFwdINS6_IJSA_NS7_ILi256EEESB_EEES9_SE_SG_Li256ELb1ELb1ELb0ELb0EEENS1_36VarlenDynamicPersistentTileSchedulerILi128ELi96ELi256ELi128ELb0ELb1ELb1ELb1ELb0ELb1EEEEEEEEEvNT_6ParamsE,"",@"SHT_CUDA_INFO"
	.sectionflags	@""
	.align	4


	//----- nvinfo : EIATTR_CUDA_API_VERSION
	.align		4
        /*0000*/ 	.byte	0x04, 0x37
        /*0002*/ 	.short	(.L_738 - .L_737)
.L_737:
        /*0004*/ 	.word	0x00000082


	//----- nvinfo : EIATTR_KPARAM_INFO
	.align		4
.L_738:
        /*0008*/ 	.byte	0x04, 0x17
        /*000a*/ 	.short	(.L_740 - .L_739)
.L_739:
        /*000c*/ 	.word	0x00000000
        /*0010*/ 	.short	0x0000
        /*0012*/ 	.short	0x0000
        /*0014*/ 	.byte	0x00, 0xf0, 0x01, 0x2e


	//----- nvinfo : EIATTR_SPARSE_MMA_MASK
	.align		4
.L_740:
        /*0018*/ 	.byte	0x03, 0x50
        /*001a*/ 	.short	0x0000


	//----- nvinfo : EIATTR_MAXREG_COUNT
	.align		4
        /*001c*/ 	.byte	0x03, 0x1b
        /*001e*/ 	.short	0x00a8


	//----- nvinfo : EIATTR_MERCURY_ISA_VERSION
	.align		4
        /*0020*/ 	.byte	0x03, 0x5f
        /*0022*/ 	.short	0x0101


	//----- nvinfo : EIATTR_VRC_CTA_INIT_COUNT
	.align		4
        /*0024*/ 	.byte	0x02, 0x4a
	.zero		1
	.zero		1


	//----- nvinfo : EIATTR_EXIT_INSTR_OFFSETS
	.align		4
        /*0028*/ 	.byte	0x04, 0x1c
        /*002a*/ 	.short	(.L_742 - .L_741)


	//   ....[0]....
.L_741:
        /*002c*/ 	.word	0x00000010


	//----- nvinfo : EIATTR_MAX_THREADS
	.align		4
.L_742:
        /*0030*/ 	.byte	0x04, 0x05
        /*0032*/ 	.short	(.L_744 - .L_743)
.L_743:
        /*0034*/ 	.word	0x00000180
        /*0038*/ 	.word	0x00000001
        /*003c*/ 	.word	0x00000001


	//----- nvinfo : EIATTR_CBANK_PARAM_SIZE
	.align		4
.L_744:
        /*0040*/ 	.byte	0x03, 0x19
        /*0042*/ 	.short	0x0b80


	//----- nvinfo : EIATTR_PARAM_CBANK
	.align		4
        /*0044*/ 	.byte	0x04, 0x0a
        /*0046*/ 	.short	(.L_746 - .L_745)
	.align		4
.L_745:
        /*0048*/ 	.word	index@(.nv.constant0._ZN7cutlass13device_kernelIN5flash11enable_sm90INS1_16FlashAttnFwdSm90INS1_25CollectiveMainloopFwdSm90ILi2EN4cute5tupleIJNS5_1CILi1EEES8_S8_EEENS6_IJNS7_ILi128EEENS7_ILi96EEENS7_ILi64EEEEEELi256ENS_10bfloat16_tEfNS_4arch4Sm90ELb0ELb1ELb1ELb1ELb1ELb1ELb1ELb1ELb0ELb1ELb0ELb0EEENS1_21CollectiveEpilogueFwdINS6_IJSA_NS7_ILi256EEESB_EEES9_SE_SG_Li256ELb1ELb1ELb0ELb0EEENS1_36VarlenDynamicPersistentTileSchedulerILi128ELi96ELi256ELi128ELb0ELb1ELb1ELb1ELb0ELb1EEEEEEEEEvNT_6ParamsE)
        /*004c*/ 	.short	0x0380
        /*004e*/ 	.short	0x0b80


	//----- nvinfo : EIATTR_SW_WAR
	.align		4
.L_746:
        /*0050*/ 	.byte	0x04, 0x36
        /*0052*/ 	.short	(.L_748 - .L_747)
.L_747:
        /*0054*/ 	.word	0x00000008
.L_748:


//--------------------- .nv.info._ZN7cutlass13device_kernelIN5flash11enable_sm90INS1_16FlashAttnFwdSm90INS1_25CollectiveMainloopFwdSm90ILi2EN4cute5tupleIJNS5_1CILi1EEES8_S8_EEENS6_IJNS7_ILi128EEENS7_ILi96EEENS7_ILi64EEEEEELi256ENS_10bfloat16_tEfNS_4arch4Sm90ELb1ELb0ELb1ELb0ELb1ELb0ELb0ELb1ELb0ELb1ELb0ELb0EEENS1_21CollectiveEpilogueFwdINS6_IJSA_NS7_ILi256EEESB_EEES9_SE_SG_Li256ELb0ELb1ELb0ELb0EEENS1_30DynamicPersistentTileSchedulerILi256ELi128ELb0ELb1ELb1EEEEEEEEEvNT_6ParamsE --------------------------
	.section	.nv.info._ZN7cutlass13device_kernelIN5flash11enable_sm90INS1_16FlashAttnFwdSm90INS1_25CollectiveMainloopFwdSm90ILi2EN4cute5tupleIJNS5_1CILi1EEES8_S8_EEENS6_IJNS7_ILi128EEENS7_ILi96EEENS7_ILi64EEEEEELi256ENS_10bfloat16_tEfNS_4arch4Sm90ELb1ELb0ELb1ELb0ELb1ELb0ELb0ELb1ELb0ELb1ELb0ELb0EEENS1_21CollectiveEpilogueFwdINS6_IJSA_NS7_ILi256EEESB_EEES9_SE_SG_Li256ELb0ELb1ELb0ELb0EEENS1_30DynamicPersistentTileSchedulerILi256ELi128ELb0ELb1ELb1EEEEEEEEEvNT_6ParamsE,"",@"SHT_CUDA_INFO"
	.sectionflags	@""
	.align	4


	//----- nvinfo : EIATTR_CUDA_API_VERSION
	.align		4
        /*0000*/ 	.byte	0x04, 0x37
        /*0002*/ 	.short	(.L_750 - .L_749)
.L_749:
        /*0004*/ 	.word	0x00000082


	//----- nvinfo : EIATTR_KPARAM_INFO
	.align		4
.L_750:
        /*0008*/ 	.byte	0x04, 0x17
        /*000a*/ 	.short	(.L_752 - .L_751)
.L_751:
        /*000c*/ 	.word	0x00000000
        /*0010*/ 	.short	0x0000
        /*0012*/ 	.short	0x0000
        /*0014*/ 	.byte	0x00, 0xf0, 0x01, 0x2a


	//----- nvinfo : EIATTR_SPARSE_MMA_MASK
	.align		4
.L_752:
        /*0018*/ 	.byte	0x03, 0x50
        /*001a*/ 	.short	0x0000


	//----- nvinfo : EIATTR_MAXREG_COUNT
	.align		4
        /*001c*/ 	.byte	0x03, 0x1b
        /*001e*/ 	.short	0x00a8


	//----- nvinfo : EIATTR_MERCURY_ISA_VERSION
	.align		4
        /*0020*/ 	.byte	0x03, 0x5f
        /*0022*/ 	.short	0x0101


	//----- nvinfo : EIATTR_VRC_CTA_INIT_COUNT
	.align		4
        /*0024*/ 	.byte	0x02, 0x4a
	.zero		1
	.zero		1


	//----- nvinfo : EIATTR_EXIT_INSTR_OFFSETS
	.align		4
        /*0028*/ 	.byte	0x04, 0x1c
        /*002a*/ 	.short	(.L_754 - .L_753)


	//   ....[0]....
.L_753:
        /*002c*/ 	.word	0x00000010


	//----- nvinfo : EIATTR_MAX_THREADS
	.align		4
.L_754:
        /*0030*/ 	.byte	0x04, 0x05
        /*0032*/ 	.short	(.L_756 - .L_755)
.L_755:
        /*0034*/ 	.word	0x00000180
        /*0038*/ 	.word	0x00000001
        /*003c*/ 	.word	0x00000001


	//----- nvinfo : EIATTR_CBANK_PARAM_SIZE
	.align		4
.L_756:
        /*0040*/ 	.byte	0x03, 0x19
        /*0042*/ 	.short	0x0a80


	//----- nvinfo : EIATTR_PARAM_CBANK
	.align		4
        /*0044*/ 	.byte	0x04, 0x0a
        /*0046*/ 	.short	(.L_758 - .L_757)
	.align		4
.L_757:
        /*0048*/ 	.word	index@(.nv.constant0._ZN7cutlass13device_kernelIN5flash11enable_sm90INS1_16FlashAttnFwdSm90INS1_25CollectiveMainloopFwdSm90ILi2EN4cute5tupleIJNS5_1CILi1EEES8_S8_EEENS6_IJNS7_ILi128EEENS7_ILi96EEENS7_ILi64EEEEEELi256ENS_10bfloat16_tEfNS_4arch4Sm90ELb1ELb0ELb1ELb0ELb1ELb0ELb0ELb1ELb0ELb1ELb0ELb0EEENS1_21CollectiveEpilogueFwdINS6_IJSA_NS7_ILi256EEESB_EEES9_SE_SG_Li256ELb0ELb1ELb0ELb0EEENS1_30DynamicPersistentTileSchedulerILi256ELi128ELb0ELb1ELb1EEEEEEEEEvNT_6ParamsE)
        /*004c*/ 	.short	0x0380
        /*004e*/ 	.short	0x0a80


	//----- nvinfo : EIATTR_SW_WAR
	.align		4
.L_758:
        /*0050*/ 	.byte	0x04, 0x36
        /*0052*/ 	.short	(.L_760 - .L_759)
.L_759:
        /*0054*/ 	.word	0x00000008
.L_760:


//--------------------- .nv.info._ZN7cutlass13device_kernelIN5flash11enable_sm90INS1_16FlashAttnFwdSm90INS1_25CollectiveMainloopFwdSm90ILi2EN4cute5tupleIJNS5_1CILi1EEES8_S8_EEENS6_IJNS7_ILi128EEENS7_ILi96EEENS7_ILi64EEEEEELi256ENS_10bfloat16_tEfNS_4arch4Sm90ELb1ELb0ELb1ELb0ELb1ELb0ELb1ELb1ELb0ELb1ELb0ELb0EEENS1_21CollectiveEpilogueFwdINS6_IJSA_NS7_ILi256EEESB_EEES9_SE_SG_Li256ELb0ELb1ELb0ELb0EEENS1_30DynamicPersistentTileSchedulerILi256ELi128ELb0ELb1ELb1EEEEEEEEEvNT_6ParamsE --------------------------
	.section	.nv.info._ZN7cutlass13device_kernelIN5flash11enable_sm90INS1_16FlashAttnFwdSm90INS1_25CollectiveMainloopFwdSm90ILi2EN4cute5tupleIJNS5_1CILi1EEES8_S8_EEENS6_IJNS7_ILi128EEENS7_ILi96EEENS7_ILi64EEEEEELi256ENS_10bfloat16_tEfNS_4arch4Sm90ELb1ELb0ELb1ELb0ELb1ELb0ELb1ELb1ELb0ELb1ELb0ELb0EEENS1_21CollectiveEpilogueFwdINS6_IJSA_NS7_ILi256EEESB_EEES9_SE_SG_Li256ELb0ELb1ELb0ELb0EEENS1_30DynamicPersistentTileSchedulerILi256ELi128ELb0ELb1ELb1EEEEEEEEEvNT_6ParamsE,"",@"SHT_CUDA_INFO"
	.sectionflags	@""
	.align	4


	//----- nvinfo : EIATTR_CUDA_API_VERSION
	.align		4
        /*0000*/ 	.byte	0x04, 0x37
        /*0002*/ 	.short	(.L_762 - .L_761)
.L_761:
        /*0004*/ 	.word	0x00000082


	//----- nvinfo : EIATTR_KPARAM_INFO
	.align		4
.L_762:
        /*0008*/ 	.byte	0x04, 0x17
        /*000a*/ 	.short	(.L_764 - .L_763)
.L_763:
        /*000c*/ 	.word	0x00000000
        /*0010*/ 	.short	0x0000
        /*0012*/ 	.short	0x0000
        /*0014*/ 	.byte	0x00, 0xf0, 0x01, 0x2e


	//----- nvinfo : EIATTR_SPARSE_MMA_MASK
	.align		4
.L_764:
        /*0018*/ 	.byte	0x03, 0x50
        /*001a*/ 	.short	0x0000


	//----- nvinfo : EIATTR_MAXREG_COUNT
	.align		4
        /*001c*/ 	.byte	0x03, 0x1b
        /*001e*/ 	.short	0x00a8


	//----- nvinfo : EIATTR_MERCURY_ISA_VERSION
	.align		4
        /*0020*/ 	.byte	0x03, 0x5f
        /*0022*/ 	.short	0x0101


	//----- nvinfo : EIATTR_VRC_CTA_INIT_COUNT
	.align		4
        /*0024*/ 	.byte	0x02, 0x4a
	.zero		1
	.zero		1


	//----- nvinfo : EIATTR_EXIT_INSTR_OFFSETS
	.align		4
        /*0028*/ 	.byte	0x04, 0x1c
        /*002a*/ 	.short	(.L_766 - .L_765)


	//   ....[0]....
.L_765:
        /*002c*/ 	.word	0x00000010


	//----- nvinfo : EIATTR_MAX_THREADS
	.align		4
.L_766:
        /*0030*/ 	.byte	0x04, 0x05
        /*0032*/ 	.short	(.L_768 - .L_767)
.L_767:
        /*0034*/ 	.word	0x00000180
        /*0038*/ 	.word	0x00000001
        /*003c*/ 	.word	0x00000001


	//----- nvinfo : EIATTR_CBANK_PARAM_SIZE
	.align		4
.L_768:
        /*0040*/ 	.byte	0x03, 0x19
        /*0042*/ 	.short	0x0b80


	//----- nvinfo : EIATTR_PARAM_CBANK
	.align		4
        /*0044*/ 	.byte	0x04, 0x0a
        /*0046*/ 	.short	(.L_770 - .L_769)
	.align		4
.L_769:
        /*0048*/ 	.word	index@(.nv.constant0._ZN7cutlass13device_kernelIN5flash11enable_sm90INS1_16FlashAttnFwdSm90INS1_25CollectiveMainloopFwdSm90ILi2EN4cute5tupleIJNS5_1CILi1EEES8_S8_EEENS6_IJNS7_ILi128EEENS7_ILi96EEENS7_ILi64EEEEEELi256ENS_10bfloat16_tEfNS_4arch4Sm90ELb1ELb0ELb1ELb0ELb1ELb0ELb1ELb1ELb0ELb1ELb0ELb0EEENS1_21CollectiveEpilogueFwdINS6_IJSA_NS7_ILi256EEESB_EEES9_SE_SG_Li256ELb0ELb1ELb0ELb0EEENS1_30DynamicPersistentTileSchedulerILi256ELi128ELb0ELb1ELb1EEEEEEEEEvNT_6ParamsE)
        /*004c*/ 	.short	0x0380
        /*004e*/ 	.short	0x0b80


	//----- nvinfo : EIATTR_SW_WAR
	.align		4
.L_770:
        /*0050*/ 	.byte	0x04, 0x36
        /*0052*/ 	.short	(.L_772 - .L_771)
.L_771:
        /*0054*/ 	.word	0x00000008
.L_772:


//--------------------- .nv.info._ZN7cutlass13device_kernelIN5flash11enable_sm90INS1_16FlashAttnFwdSm90INS1_25CollectiveMainloopFwdSm90ILi2EN4cute5tupleIJNS5_1CILi1EEES8_S8_EEENS6_IJNS7_ILi128EEENS7_ILi96EEENS7_ILi64EEEEEELi256ENS_10bfloat16_tEfNS_4arch4Sm90ELb1ELb0ELb1ELb1ELb1ELb0ELb0ELb1ELb0ELb1ELb0ELb0EEENS1_21CollectiveEpilogueFwdINS6_IJSA_NS7_ILi256EEESB_EEES9_SE_SG_Li256ELb1ELb1ELb0ELb0EEENS1_36VarlenDynamicPersistentTileSchedulerILi128ELi96ELi256ELi128ELb0ELb1ELb1ELb1ELb1ELb1EEEEEEEEEvNT_6ParamsE --------------------------
	.section	.nv.info._ZN7cutlass13device_kernelIN5flash11enable_sm90INS1_16FlashAttnFwdSm90INS1_25CollectiveMainloopFwdSm90ILi2EN4cute5tupleIJNS5_1CILi1EEES8_S8_EEENS6_IJNS7_ILi128EEENS7_ILi96EEENS7_ILi64EEEEEELi256ENS_10bfloat16_tEfNS_4arch4Sm90ELb1ELb0ELb1ELb1ELb1ELb0ELb0ELb1ELb0ELb1ELb0ELb0EEENS1_21CollectiveEpilogueFwdINS6_IJSA_NS7_ILi256EEESB_EEES9_SE_SG_Li256ELb1ELb1ELb0ELb0EEENS1_36VarlenDynamicPersistentTileSchedulerILi128ELi96ELi256ELi128ELb0ELb1ELb1ELb1ELb1ELb1EEEEEEEEEvNT_6ParamsE,"",@"SHT_CUDA_INFO"
	.sectionflags	@""
	.align	4


	//----- nvinfo : EIATTR_CUDA_API_VERSION
	.align		4
        /*0000*/ 	.byte	0x04, 0x37
        /*0002*/ 	.short	(.L_774 - .L_773)
.L_773:
        /*0004*/ 	.word	0x00000082


	//----- nvinfo : EIATTR_KPARAM_INFO
	.align		4
.L_774:
        /*0008*/ 	.byte	0x04, 0x17
        /*000a*/ 	.short	(.L_776 - .L_775)
.L_775:
        /*000c*/ 	.word	0x00000000
        /*0010*/ 	.short	0x0000
        /*0012*/ 	.short	0x0000
        /*0014*/ 	.byte	0x00, 0xf0, 0x01, 0x2a


	//----- nvinfo : EIATTR_SPARSE_MMA_MASK
	.align		4
.L_776:
        /*0018*/ 	.byte	0x03, 0x50
        /*001a*/ 	.short	0x0000


	//----- nvinfo : EIATTR_MAXREG_COUNT
	.align		4
        /*001c*/ 	.byte	0x03, 0x1b
        /*001e*/ 	.short	0x00a8


	//----- nvinfo : EIATTR_MERCURY_ISA_VERSION
	.align		4
        /*0020*/ 	.byte	0x03, 0x5f
        /*0022*/ 	.short	0x0101


	//----- nvinfo : EIATTR_VRC_CTA_INIT_COUNT
	.align		4
        /*0024*/ 	.byte	0x02, 0x4a
	.zero		1
	.zero		1


	//----- nvinfo : EIATTR_EXIT_INSTR_OFFSETS
	.align		4
        /*0028*/ 	.byte	0x04, 0x1c
        /*002a*/ 	.short	(.L_778 - .L_777)


	//   ....[0]....
.L_777:
        /*002c*/ 	.word	0x00000010


	//----- nvinfo : EIATTR_MAX_THREADS
	.align		4
.L_778:
        /*0030*/ 	.byte	0x04, 0x05
        /*0032*/ 	.short	(.L_780 - .L_779)
.L_779:
        /*0034*/ 	.word	0x00000180
        /*0038*/ 	.word	0x00000001
        /*003c*/ 	.word	0x00000001


	//----- nvinfo : EIATTR_CBANK_PARAM_SIZE
	.align		4
.L_780:
        /*0040*/ 	.byte	0x03, 0x19
        /*0042*/ 	.short	0x0a80


	//----- nvinfo : EIATTR_PARAM_CBANK
	.align		4
        /*0044*/ 	.byte	0x04, 0x0a
        /*0046*/ 	.short	(.L_782 - .L_781)
	.align		4
.L_781:
        /*0048*/ 	.word	index@(.nv.constant0._ZN7cutlass13device_kernelIN5flash11enable_sm90INS1_16FlashAttnFwdSm90INS1_25CollectiveMainloopFwdSm90ILi2EN4cute5tupleIJNS5_1CILi1EEES8_S8_EEENS6_IJNS7_ILi128EEENS7_ILi96EEENS7_ILi64EEEEEELi256ENS_10bfloat16_tEfNS_4arch4Sm90ELb1ELb0ELb1ELb1ELb1ELb0ELb0ELb1ELb0ELb1ELb0ELb0EEENS1_21CollectiveEpilogueFwdINS6_IJSA_NS7_ILi256EEESB_EEES9_SE_SG_Li256ELb1ELb1ELb0ELb0EEENS1_36VarlenDynamicPersistentTileSchedulerILi128ELi96ELi256ELi128ELb0ELb1ELb1ELb1ELb1ELb1EEEEEEEEEvNT_6ParamsE)
        /*004c*/ 	.short	0x0380
        /*004e*/ 	.short	0x0a80


	//----- nvinfo : EIATTR_SW_WAR
	.align		4
.L_782:
        /*0050*/ 	.byte	0x04, 0x36
        /*0052*/ 	.short	(.L_784 - .L_783)
.L_783:
        /*0054*/ 	.word	0x00000008
.L_784:


//--------------------- .nv.info._ZN7cutlass13device_kernelIN5flash11enable_sm90INS1_16FlashAttnFwdSm90INS1_25CollectiveMainloopFwdSm90ILi2EN4cute5tupleIJNS5_1CILi1EEES8_S8_EEENS6_IJNS7_ILi128EEENS7_ILi96EEENS7_ILi64EEEEEELi256ENS_10bfloat16_tEfNS_4arch4Sm90ELb1ELb0ELb1ELb1ELb1ELb1ELb0ELb1ELb0ELb1ELb0ELb0EEENS1_21CollectiveEpilogueFwdINS6_IJSA_NS7_ILi256EEESB_EEES9_SE_SG_Li256ELb1ELb1ELb0ELb0EEENS1_36VarlenDynamicPersistentTileSchedulerILi128ELi96ELi256ELi128ELb0ELb1ELb1ELb1ELb1ELb1EEEEEEEEEvNT_6ParamsE --------------------------
	.section	.nv.info._ZN7cutlass13device_kernelIN5flash11enable_sm90INS1_16FlashAttnFwdSm90INS1_25CollectiveMainloopFwdSm90ILi2EN4cute5tupleIJNS5_1CILi1EEES8_S8_EEENS6_IJNS7_ILi128EEENS7_ILi96EEENS7_ILi64EEEEEELi256ENS_10bfloat16_tEfNS_4arch4Sm90ELb1ELb0ELb1ELb1ELb1ELb1ELb0ELb1ELb0ELb1ELb0ELb0EEENS1_21CollectiveEpilogueFwdINS6_IJSA_NS7_ILi256EEESB_EEES9_SE_SG_Li256ELb1ELb1ELb0ELb0EEENS1_36VarlenDynamicPersistentTileSchedulerILi128ELi96ELi256ELi128ELb0ELb1ELb1ELb1ELb1ELb1EEEEEEEEEvNT_6ParamsE,"",@"SHT_CUDA_INFO"
	.sectionflags	@""
	.align	4


	//----- nvinfo : EIATTR_CUDA_API_VERSION
	.align		4
        /*0000*/ 	.byte	0x04, 0x37
        /*0002*/ 	.short	(.L_786 - .L_785)
.L_785:
        /*0004*/ 	.word	0x00000082


	//----- nvinfo : EIATTR_KPARAM_INFO
	.align		4
.L_786:
        /*0008*/ 	.byte	0x04, 0x17
        /*000a*/ 	.short	(.L_788 - .L_787)
.L_787:
        /*000c*/ 	.word	0x00000000
        /*0010*/ 	.short	0x0000
        /*0012*/ 	.short	0x0000
        /*0014*/ 	.byte	0x00, 0xf0, 0x01, 0x2a


	//----- nvinfo : EIATTR_SPARSE_MMA_MASK
	.align		4
.L_788:
        /*0018*/ 	.byte	0x03, 0x50
        /*001a*/ 	.short	0x0000


	//----- nvinfo : EIATTR_MAXREG_COUNT
	.align		4
        /*001c*/ 	.byte	0x03, 0x1b
        /*001e*/ 	.short	0x00a8


	//----- nvinfo : EIATTR_MERCURY_ISA_VERSION
	.align		4
        /*0020*/ 	.byte	0x03, 0x5f
        /*0022*/ 	.short	0x0101


	//----- nvinfo : EIATTR_VRC_CTA_INIT_COUNT
	.align		4
        /*0024*/ 	.byte	0x02, 0x4a
	.zero		1
	.zero		1


	//----- nvinfo : EIATTR_EXIT_INSTR_OFFSETS
	.align		4
        /*0028*/ 	.byte	0x04, 0x1c
        /*002a*/ 	.short	(.L_790 - .L_789)


	//   ....[0]....
.L_789:
        /*002c*/ 	.word	0x00000010


	//----- nvinfo : EIATTR_MAX_THREADS
	.align		4
.L_790:
        /*0030*/ 	.byte	0x04, 0x05
        /*0032*/ 	.short	(.L_792 - .L_791)
.L_791:
        /*0034*/ 	.word	0x00000180
        /*0038*/ 	.word	0x00000001
        /*003c*/ 	.word	0x00000001


	//----- nvinfo : EIATTR_CBANK_PARAM_SIZE
	.align		4
.L_792:
        /*0040*/ 	.byte	0x03, 0x19
        /*0042*/ 	.short	0x0a80


	//----- nvinfo : EIATTR_PARAM_CBANK
	.align		4
        /*0044*/ 	.byte	0x04, 0x0a
        /*0046*/ 	.short	(.L_794 - .L_793)
	.align		4
.L_793:
        /*0048*/ 	.word	index@(.nv.constant0._ZN7cutlass13device_kernelIN5flash11enable_sm90INS1_16FlashAttnFwdSm90INS1_25CollectiveMainloopFwdSm90ILi2EN4cute5tupleIJNS5_1CILi1EEES8_S8_EEENS6_IJNS7_ILi128EEENS7_ILi96EEENS7_ILi64EEEEEELi256ENS_10bfloat16_tEfNS_4arch4Sm90ELb1ELb0ELb1ELb1ELb1ELb1ELb0ELb1ELb0ELb1ELb0ELb0EEENS1_21CollectiveEpilogueFwdINS6_IJSA_NS7_ILi256EEESB_EEES9_SE_SG_Li256ELb1ELb1ELb0ELb0EEENS1_36VarlenDynamicPersistentTileSchedulerILi128ELi96ELi256ELi128ELb0ELb1ELb1ELb1ELb1ELb1EEEEEEEEEvNT_6ParamsE)
        /*004c*/ 	.short	0x0380
        /*004e*/ 	.short	0x0a80


	//----- nvinfo : EIATTR_SW_WAR
	.align		4
.L_794:
        /*0050*/ 	.byte	0x04, 0x36
        /*0052*/ 	.short	(.L_796 - .L_795)
.L_795:
        /*0054*/ 	.word	0x00000008
.L_796:


//--------------------- .nv.info._ZN7cutlass13device_kernelIN5flash11enable_sm90INS1_16FlashAttnFwdSm90INS1_25CollectiveMainloopFwdSm90ILi2EN4cute5tupleIJNS5_1CILi1EEES8_S8_EEENS6_IJNS7_ILi128EEENS7_ILi96EEENS7_ILi64EEEEEELi256ENS_10bfloat16_tEfNS_4arch4Sm90ELb1ELb0ELb1ELb1ELb1ELb0ELb1ELb1ELb0ELb1ELb0ELb0EEENS1_21CollectiveEpilogueFwdINS6_IJSA_NS7_ILi256EEESB_EEES9_SE_SG_Li256ELb1ELb1ELb0ELb0EEENS1_36VarlenDynamicPersistentTileSchedulerILi128ELi96ELi256ELi128ELb0ELb1ELb1ELb1ELb1ELb1EEEEEEEEEvNT_6ParamsE --------------------------
	.section	.nv.info._ZN7cutlass13device_kernelIN5flash11enable_sm90INS1_16FlashAttnFwdSm90INS1_25CollectiveMainloopFwdSm90ILi2EN4cute5tupleIJNS5_1CILi1EEES8_S8_EEENS6_IJNS7_ILi128EEENS7_ILi96EEENS7_ILi64EEEEEELi256ENS_10bfloat16_tEfNS_4arch4Sm90ELb1ELb0ELb1ELb1ELb1ELb0ELb1ELb1ELb0ELb1ELb0ELb0EEENS1_21CollectiveEpilogueFwdINS6_IJSA_NS7_ILi256EEESB_EEES9_SE_SG_Li256ELb1ELb1ELb0ELb0EEENS1_36VarlenDynamicPersistentTileSchedulerILi128ELi96ELi256ELi128ELb0ELb1ELb1ELb1ELb1ELb1EEEEEEEEEvNT_6ParamsE,"",@"SHT_CUDA_INFO"
	.sectionflags	@""
	.align	4


	//----- nvinfo : EIATTR_CUDA_API_VERSION
	.align		4
        /*0000*/ 	.byte	0x04, 0x37
        /*0002*/ 	.short	(.L_798 - .L_797)
.L_797:
        /*0004*/ 	.word	0x00000082


	//----- nvinfo : EIATTR_KPARAM_INFO
	.align		4
.L_798:
        /*0008*/ 	.byte	0x04, 0x17
        /*000a*/ 	.short	(.L_800 - .L_799)
.L_799:
        /*000c*/ 	.word	0x00000000
        /*0010*/ 	.short	0x0000
        /*0012*/ 	.short	0x0000
        /*0014*/ 	.byte	0x00, 0xf0, 0x01, 0x2e


	//----- nvinfo : EIATTR_SPARSE_MMA_MASK
	.align		4
.L_800:
        /*0018*/ 	.byte	0x03, 0x50
        /*001a*/ 	.short	0x0000


	//----- nvinfo : EIATTR_MAXREG_COUNT
	.align		4
        /*001c*/ 	.byte	0x03, 0x1b
        /*001e*/ 	.short	0x00a8


	//----- nvinfo : EIATTR_MERCURY_ISA_VERSION
	.align		4
        /*0020*/ 	.byte	0x03, 0x5f
        /*0022*/ 	.short	0x0101


	//----- nvinfo : EIATTR_VRC_CTA_INIT_COUNT
	.align		4
        /*0024*/ 	.byte	0x02, 0x4a
	.zero		1
	.zero		1


	//----- nvinfo : EIATTR_EXIT_INSTR_OFFSETS
	.align		4
        /*0028*/ 	.byte	0x04, 0x1c
        /*002a*/ 	.short	(.L_802 - .L_801)


	//   ....[0]....
.L_801:
        /*002c*/ 	.word	0x00000010


	//----- nvinfo : EIATTR_MAX_THREADS
	.align		4
.L_802:
        /*0030*/ 	.byte	0x04, 0x05
        /*0032*/ 	.short	(.L_804 - .L_803)
.L_803:
        /*0034*/ 	.word	0x00000180
        /*0038*/ 	.word	0x00000001
        /*003c*/ 	.word	0x00000001


	//----- nvinfo : EIATTR_CBANK_PARAM_SIZE
	.align		4
.L_804:
        /*0040*/ 	.byte	0x03, 0x19
        /*0042*/ 	.short	0x0b80


	//----- nvinfo : EIATTR_PARAM_CBANK
	.align		4
        /*0044*/ 	.byte	0x04, 0x0a
        /*0046*/ 	.short	(.L_806 - .L_805)
	.align		4
.L_805:
        /*0048*/ 	.word	index@(.nv.constant0._ZN7cutlass13device_kernelIN5flash11enable_sm90INS1_16FlashAttnFwdSm90INS1_25CollectiveMainloopFwdSm90ILi2EN4cute5tupleIJNS5_1CILi1EEES8_S8_EEENS6_IJNS7_ILi128EEENS7_ILi96EEENS7_ILi64EEEEEELi256ENS_10bfloat16_tEfNS_4arch4Sm90ELb1ELb0ELb1ELb1ELb1ELb0ELb1ELb1ELb0ELb1ELb0ELb0EEENS1_21CollectiveEpilogueFwdINS6_IJSA_NS7_ILi256EEESB_EEES9_SE_SG_Li256ELb1ELb1ELb0ELb0EEENS1_36VarlenDynamicPersistentTileSchedulerILi128ELi96ELi256ELi128ELb0ELb1ELb1ELb1ELb1ELb1EEEEEEEEEvNT_6ParamsE)
        /*004c*/ 	.short	0x0380
        /*004e*/ 	.short	0x0b80


	//----- nvinfo : EIATTR_SW_WAR
	.align		4
.L_806:
        /*0050*/ 	.byte	0x04, 0x36
        /*0052*/ 	.short	(.L_808 - .L_807)
.L_807:
        /*0054*/ 	.word	0x00000008
.L_808:


//--------------------- .nv.info._ZN7cutlass13device_kernelIN5flash11enable_sm90INS1_16FlashAttnFwdSm90INS1_25CollectiveMainloopFwdSm90ILi2EN4cute5tupleIJNS5_1CILi1EEES8_S8_EEENS6_IJNS7_ILi128EEENS7_ILi96EEENS7_ILi64EEEEEELi256ENS_10bfloat16_tEfNS_4arch4Sm90ELb1ELb0ELb1ELb1ELb1ELb1ELb1ELb1ELb0ELb1ELb0ELb0EEENS1_21CollectiveEpilogueFwdINS6_IJSA_NS7_ILi256EEESB_EEES9_SE_SG_Li256ELb1ELb1ELb0ELb0EEENS1_36VarlenDynamicPersistentTileSchedulerILi128ELi96ELi256ELi128ELb0ELb1ELb1ELb1ELb1ELb1EEEEEEEEEvNT_6ParamsE --------------------------
	.section	.nv.info._ZN7cutlass13device_kernelIN5flash11enable_sm90INS1_16FlashAttnFwdSm90INS1_25CollectiveMainloopFwdSm90ILi2EN4cute5tupleIJNS5_1CILi1EEES8_S8_EEENS6_IJNS7_ILi128EEENS7_ILi96EEENS7_ILi64EEEEEELi256ENS_10bfloat16_tEfNS_4arch4Sm90ELb1ELb0ELb1ELb1ELb1ELb1ELb1ELb1ELb0ELb1ELb0ELb0EEENS1_21CollectiveEpilogueFwdINS6_IJSA_NS7_ILi256EEESB_EEES9_SE_SG_Li256ELb1ELb1ELb0ELb0EEENS1_36VarlenDynamicPersistentTileSchedulerILi128ELi96ELi256ELi128ELb0ELb1ELb1ELb1ELb1ELb1EEEEEEEEEvNT_6ParamsE,"",@"SHT_CUDA_INFO"
	.sectionflags	@""
	.align	4


	//----- nvinfo : EIATTR_CUDA_API_VERSION
	.align		4
        /*0000*/ 	.byte	0x04, 0x37
        /*0002*/ 	.short	(.L_810 - .L_809)
.L_809:
        /*0004*/ 	.word	0x00000082


	//----- nvinfo : EIATTR_KPARAM_INFO
	.align		4
.L_810:
        /*0008*/ 	.byte	0x04, 0x17
        /*000a*/ 	.short	(.L_812 - .L_811)
.L_811:
        /*000c*/ 	.word	0x00000000
        /*0010*/ 	.short	0x0000
        /*0012*/ 	.short	0x0000
        /*0014*/ 	.byte	0x00, 0xf0, 0x01, 0x2e


	//----- nvinfo : EIATTR_SPARSE_MMA_MASK
	.align		4
.L_812:
        /*0018*/ 	.byte	0x03, 0x50
        /*001a*/ 	.short	0x0000


	//----- nvinfo : EIATTR_MAXREG_COUNT
	.align		4
        /*001c*/ 	.byte	0x03, 0x1b
        /*001e*/ 	.short	0x00a8


	//----- nvinfo : EIATTR_MERCURY_ISA_VERSION
	.align		4
        /*0020*/ 	.byte	0x03, 0x5f
        /*0022*/ 	.short	0x0101


	//----- nvinfo : EIATTR_VRC_CTA_INIT_COUNT
	.align		4
        /*0024*/ 	.byte	0x02, 0x4a
	.zero		1
	.zero		1


	//----- nvinfo : EIATTR_EXIT_INSTR_OFFSETS
	.align		4
        /*0028*/ 	.byte	0x04, 0x1c
        /*002a*/ 	.short	(.L_814 - .L_813)


	//   ....[0]....
.L_813:
        /*002c*/ 	.word	0x00000010


	//----- nvinfo : EIATTR_MAX_THREADS
	.align		4
.L_814:
        /*0030*/ 	.byte	0x04, 0x05
        /*0032*/ 	.short	(.L_816 - .L_815)
.L_815:
        /*0034*/ 	.word	0x00000180
        /*0038*/ 	.word	0x00000001
        /*003c*/ 	.word	0x00000001


	//----- nvinfo : EIATTR_CBANK_PARAM_SIZE
	.align		4
.L_816:
        /*0040*/ 	.byte	0x03, 0x19
        /*0042*/ 	.short	0x0b80


	//----- nvinfo : EIATTR_PARAM_CBANK
	.align		4
        /*0044*/ 	.byte	0x04, 0x0a
        /*0046*/ 	.short	(.L_818 - .L_817)
	.align		4
.L_817:
        /*0048*/ 	.word	index@(.nv.constant0._ZN7cutlass13device_kernelIN5flash11enable_sm90INS1_16FlashAttnFwdSm90INS1_25CollectiveMainloopFwdSm90ILi2EN4cute5tupleIJNS5_1CILi1EEES8_S8_EEENS6_IJNS7_ILi128EEENS7_ILi96EEENS7_ILi64EEEEEELi256ENS_10bfloat16_tEfNS_4arch4Sm90ELb1ELb0ELb1ELb1ELb1ELb1ELb1ELb1ELb0ELb1ELb0ELb0EEENS1_21CollectiveEpilogueFwdINS6_IJSA_NS7_ILi256EEESB_EEES9_SE_SG_Li256ELb1ELb1ELb0ELb0EEENS1_36VarlenDynamicPersistentTileSchedulerILi128ELi96ELi256ELi128ELb0ELb1ELb1ELb1ELb1ELb1EEEEEEEEEvNT_6ParamsE)
        /*004c*/ 	.short	0x0380
        /*004e*/ 	.short	0x0b80


	//----- nvinfo : EIATTR_SW_WAR
	.align		4
.L_818:
        /*0050*/ 	.byte	0x04, 0x36
        /*0052*/ 	.short	(.L_820 - .L_819)
.L_819:
        /*0054*/ 	.word	0x00000008
.L_820:


//--------------------- .nv.callgraph             --------------------------
	.section	.nv.callgraph,"",@"SHT_CUDA_CALLGRAPH"
	.align	4
	.sectionentsize	8
	.align		4
        /*0000*/ 	.word	0x00000000
	.align		4
        /*0004*/ 	.word	0xffffffff
	.align		4
        /*0008*/ 	.word	0x00000000
	.align		4
        /*000c*/ 	.word	0xfffffffe
	.align		4
        /*0010*/ 	.word	0x00000000
	.align		4
        /*0014*/ 	.word	0xfffffffd
	.align		4
        /*0018*/ 	.word	0x00000000
	.align		4
        /*001c*/ 	.word	0xfffffffc


//--------------------- .nv.constant4             --------------------------
	.section	.nv.constant4,"a",@progbits
	.align	8
	.align		8
.nv.constant4:
        /*0000*/ 	.dword	_ZN81_INTERNAL_6d694d51_45_flash_fwd_hdimdiff_bf16_paged_softcap_sm90_cu_a6473388_37804cuda3std3__45__cpo5beginE
	.align		8
        /*0008*/ 	.dword	_ZN81_INTERNAL_6d694d51_45_flash_fwd_hdimdiff_bf16_paged_softcap_sm90_cu_a6473388_37804cuda3std3__45__cpo3endE
	.align		8
        /*0010*/ 	.dword	_ZN81_INTERNAL_6d694d51_45_flash_fwd_hdimdiff_bf16_paged_softcap_sm90_cu_a6473388_37804cuda3std3__45__cpo6cbeginE
	.align		8
        /*0018*/ 	.dword	_ZN81_INTERNAL_6d694d51_45_flash_fwd_hdimdiff_bf16_paged_softcap_sm90_cu_a6473388_37804cuda3std3__45__cpo4cendE
	.align		8
        /*0020*/ 	.dword	_ZN81_INTERNAL_6d694d51_45_flash_fwd_hdimdiff_bf16_paged_softcap_sm90_cu_a6473388_37804cuda3std3__483_GLOBAL__N__6d694d51_45_flash_fwd_hdimdiff_bf16_paged_softcap_sm90_cu_a6473388_37806ignoreE
	.align		8
        /*0028*/ 	.dword	_ZN81_INTERNAL_6d694d51_45_flash_fwd_hdimdiff_bf16_paged_softcap_sm90_cu_a6473388_37804cuda3std3__419piecewise_constructE
	.align		8
        /*0030*/ 	.dword	_ZN81_INTERNAL_6d694d51_45_flash_fwd_hdimdiff_bf16_paged_softcap_sm90_cu_a6473388_37804cuda3std3__48in_placeE
	.align		8
        /*0038*/ 	.dword	_ZN81_INTERNAL_6d694d51_45_flash_fwd_hdimdiff_bf16_paged_softcap_sm90_cu_a6473388_37804cuda3std6ranges3__45__cpo4swapE
	.align		8
        /*0040*/ 	.dword	_ZN81_INTERNAL_6d694d51_45_flash_fwd_hdimdiff_bf16_paged_softcap_sm90_cu_a6473388_37804cuda3std6ranges3__45__cpo9iter_moveE
	.align		8
        /*0048*/ 	.dword	_ZN81_INTERNAL_6d694d51_45_flash_fwd_hdimdiff_bf16_paged_softcap_sm90_cu_a6473388_37804cute7productE
	.align		8
        /*0050*/ 	.dword	_ZN81_INTERNAL_6d694d51_45_flash_fwd_hdimdiff_bf16_paged_softcap_sm90_cu_a6473388_37804cute1_E


//--------------------- .text._ZN7cutlass13device_kernelIN5flash11enable_sm90INS1_16FlashAttnFwdSm90INS1_25CollectiveMainloopFwdSm90ILi2EN4cute5tupleIJNS5_1CILi1EEES8_S8_EEENS6_IJNS7_ILi128EEENS7_ILi96EEENS7_ILi192EEEEEELi128ENS_10bfloat16_tEfNS_4arch4Sm90ELb0ELb0ELb1ELb0ELb1ELb0ELb0ELb1ELb1ELb1ELb0ELb0EEENS1_21CollectiveEpilogueFwdINS6_IJSA_SA_SB_EEES9_SE_SG_Li256ELb0ELb1ELb0ELb0EEENS1_29StaticPersistentTileSchedulerILb0EEEEEEEEEvNT_6ParamsE --------------------------
	.section	.text._ZN7cutlass13device_kernelIN5flash11enable_sm90INS1_16FlashAttnFwdSm90INS1_25CollectiveMainloopFwdSm90ILi2EN4cute5tupleIJNS5_1CILi1EEES8_S8_EEENS6_IJNS7_ILi128EEENS7_ILi96EEENS7_ILi192EEEEEELi128ENS_10bfloat16_tEfNS_4arch4Sm90ELb0ELb0ELb1ELb0ELb1ELb0ELb0ELb1ELb1ELb1ELb0ELb0EEENS1_21CollectiveEpilogueFwdINS6_IJSA_SA_SB_EEES9_SE_SG_Li256ELb0ELb1ELb0ELb0EEENS1_29StaticPersistentTileSchedulerILb0EEEEEEEEEvNT_6ParamsE,"ax",@progbits
	.align	128
.text._ZN7cutlass13device_kernelIN5flash11enable_sm90INS1_16FlashAttnFwdSm90INS1_25CollectiveMainloopFwdSm90ILi2EN4cute5tupleIJNS5_1CILi1EEES8_S8_EEENS6_IJNS7_ILi128EEENS7_ILi96EEENS7_ILi192EEEEEELi128ENS_10bfloat16_tEfNS_4arch4Sm90ELb0ELb0ELb1ELb0ELb1ELb0ELb0ELb1ELb1ELb1ELb0ELb0EEENS1_21CollectiveEpilogueFwdINS6_IJSA_SA_SB_EEES9_SE_SG_Li256ELb0ELb1ELb0ELb0EEENS1_29StaticPersistentTileSchedulerILb0EEEEEEEEEvNT_6ParamsE:
        .type           _ZN7cutlass13device_kernelIN5flash11enable_sm90INS1_16FlashAttnFwdSm90INS1_25CollectiveMainloopFwdSm90ILi2EN4cute5tupleIJNS5_1CILi1EEES8_S8_EEENS6_IJNS7_ILi128EEENS7_ILi96EEENS7_ILi192EEEEEELi128ENS_10bfloat16_tEfNS_4arch4Sm90ELb0ELb0ELb1ELb0ELb1ELb0ELb0ELb1ELb1ELb1ELb0ELb0EEENS1_21CollectiveEpilogueFwdINS6_IJSA_SA_SB_EEES9_SE_SG_Li256ELb0ELb1ELb0ELb0EEENS1_29StaticPersistentTileSchedulerILb0EEEEEEEEEvNT_6ParamsE,@function
        .size           _ZN7cutlass13device_kernelIN5flash11enable_sm90INS1_16FlashAttnFwdSm90INS1_25CollectiveMainloopFwdSm90ILi2EN4cute5tupleIJNS5_1CILi1EEES8_S8_EEENS6_IJNS7_ILi128EEENS7_ILi96EEENS7_ILi192EEEEEELi128ENS_10bfloat16_tEfNS_4arch4Sm90ELb0ELb0ELb1ELb0ELb1ELb0ELb0ELb1ELb1ELb1ELb0ELb0EEENS1_21CollectiveEpilogueFwdINS6_IJSA_SA_SB_EEES9_SE_SG_Li256ELb0ELb1ELb0ELb0EEENS1_29StaticPersistentTileSchedulerILb0EEEEEEEEEvNT_6ParamsE,(.L_x_45 - _ZN7cutlass13device_kernelIN5flash11enable_sm90INS1_16FlashAttnFwdSm90INS1_25CollectiveMainloopFwdSm90ILi2EN4cute5tupleIJNS5_1CILi1EEES8_S8_EEENS6_IJNS7_ILi128EEENS7_ILi96EEENS7_ILi192EEEEEELi128ENS_10bfloat16_tEfNS_4arch4Sm90ELb0ELb0ELb1ELb0ELb1ELb0ELb0ELb1ELb1ELb1ELb0ELb0EEENS1_21CollectiveEpilogueFwdINS6_IJSA_SA_SB_EEES9_SE_SG_Li256ELb0ELb1ELb0ELb0EEENS1_29StaticPersistentTileSchedulerILb0EEEEEEEEEvNT_6ParamsE)
        .other          _ZN7cutlass13device_kernelIN5flash11enable_sm90INS1_16FlashAttnFwdSm90INS1_25CollectiveMainloopFwdSm90ILi2EN4cute5tupleIJNS5_1CILi1EEES8_S8_EEENS6_IJNS7_ILi128EEENS7_ILi96EEENS7_ILi192EEEEEELi128ENS_10bfloat16_tEfNS_4arch4Sm90ELb0ELb0ELb1ELb0ELb1ELb0ELb0ELb1ELb1ELb1ELb0ELb0EEENS1_21CollectiveEpilogueFwdINS6_IJSA_SA_SB_EEES9_SE_SG_Li256ELb0ELb1ELb0ELb0EEENS1_29StaticPersistentTileSchedulerILb0EEEEEEEEEvNT_6ParamsE,@"STO_CUDA_ENTRY STV_DEFAULT"
_ZN7cutlass13device_kernelIN5flash11enable_sm90INS1_16FlashAttnFwdSm90INS1_25CollectiveMainloopFwdSm90ILi2EN4cute5tupleIJNS5_1CILi1EEES8_S8_EEENS6_IJNS7_ILi128EEENS7_ILi96EEENS7_ILi192EEEEEELi128ENS_10bfloat16_tEfNS_4arch4Sm90ELb0ELb0ELb1ELb0ELb1ELb0ELb0ELb1ELb1ELb1ELb0ELb0EEENS1_21CollectiveEpilogueFwdINS6_IJSA_SA_SB_EEES9_SE_SG_Li256ELb0ELb1ELb0ELb0EEENS1_29StaticPersistentTileSchedulerILb0EEEEEEEEEvNT_6ParamsE:
[----:B------:R-:W-:Y:S01]  /*0000*/  LDC R1, c[0x0][0x37c] ;  /* 0x0000df00ff017b82 */ /* 0x000fe20000000800 */
[----:B------:R-:W-:Y:S05]  /*0010*/  EXIT ;  /* 0x000000000000794d */ /* 0x000fea0003800000 */
.L_x_0:
[----:B------:R-:W-:-:S00]  /*0020*/  BRA `(.L_x_0) ;  /* 0xfffffffc00fc7947 */ /* 0x000fc0000383ffff */
[----:B------:R-:W-:-:S00]  /*0030*/  NOP ;  /* 0x0000000000007918 */ /* 0x000fc00000000000 */
        /* <DEDUP_REMOVED lines=12> */
.L_x_45:


//--------------------- .text._ZN7cutlass13device_kernelIN5flash11enable_sm90INS1_16FlashAttnFwdSm90INS1_25CollectiveMainloopFwdSm90ILi2EN4cute5tupleIJNS5_1CILi1EEES8_S8_EEENS6_IJNS7_ILi128EEENS7_ILi96EEENS7_ILi192EEEEEELi128ENS_10bfloat16_tEfNS_4arch4Sm90ELb0ELb0ELb1ELb1ELb1ELb0ELb0ELb1ELb1ELb1ELb0ELb0EEENS1_21CollectiveEpilogueFwdINS6_IJSA_SA_SB_EEES9_SE_SG_Li256ELb1ELb1ELb0ELb0EEENS1_36VarlenDynamicPersistentTileSchedulerILi128ELi96ELi256ELi128ELb0ELb1ELb1ELb0ELb1ELb1EEEEEEEEEvNT_6ParamsE --------------------------
	.section	.text._ZN7cutlass13device_kernelIN5flash11enable_sm90INS1_16FlashAttnFwdSm90INS1_25CollectiveMainloopFwdSm90ILi2EN4cute5tupleIJNS5_1CILi1EEES8_S8_EEENS6_IJNS7_ILi128EEENS7_ILi96EEENS7_ILi192EEEEEELi128ENS_10bfloat16_tEfNS_4arch4Sm90ELb0ELb0ELb1ELb1ELb1ELb0ELb0ELb1ELb1ELb1ELb0ELb0EEENS1_21CollectiveEpilogueFwdINS6_IJSA_SA_SB_EEES9_SE_SG_Li256ELb1ELb1ELb0ELb0EEENS1_36VarlenDynamicPersistentTileSchedulerILi128ELi96ELi256ELi128ELb0ELb1ELb1ELb0ELb1ELb1EEEEEEEEEvNT_6ParamsE,"ax",@progbits
	.align	128
.text._ZN7cutlass13device_kernelIN5flash11enable_sm90INS1_16FlashAttnFwdSm90INS1_25CollectiveMainloopFwdSm90ILi2EN4cute5tupleIJNS5_1CILi1EEES8_S8_EEENS6_IJNS7_ILi128EEENS7_ILi96EEENS7_ILi192EEEEEELi128ENS_10bfloat16_tEfNS_4arch4Sm90ELb0ELb0ELb1ELb1ELb1ELb0ELb0ELb1ELb1ELb1ELb0ELb0EEENS1_21CollectiveEpilogueFwdINS6_IJSA_SA_SB_EEES9_SE_SG_Li256ELb1ELb1ELb0ELb0EEENS1_36VarlenDynamicPersistentTileSchedulerILi128ELi96ELi256ELi128ELb0ELb1ELb1ELb0ELb1ELb1EEEEEEEEEvNT_6ParamsE:
        .type           _ZN7cutlass13device_kernelIN5flash11enable_sm90INS1_16FlashAttnFwdSm90INS1_25CollectiveMainloopFwdSm90ILi2EN4cute5tupleIJNS5_1CILi1EEES8_S8_EEENS6_IJNS7_ILi128EEENS7_ILi96EEENS7_ILi192EEEEEELi128ENS_10bfloat16_tEfNS_4arch4Sm90ELb0ELb0ELb1ELb1ELb1ELb0ELb0ELb1ELb1ELb1ELb0ELb0EEENS1_21CollectiveEpilogueFwdINS6_IJSA_SA_SB_EEES9_SE_SG_Li256ELb1ELb1ELb0ELb0EEENS1_36VarlenDynamicPersistentTileSchedulerILi128ELi96ELi256ELi128ELb0ELb1ELb1ELb0ELb1ELb1EEEEEEEEEvNT_6ParamsE,@function
        .size           _ZN7cutlass13device_kernelIN5flash11enable_sm90INS1_16FlashAttnFwdSm90INS1_25CollectiveMainloopFwdSm90ILi2EN4cute5tupleIJNS5_1CILi1EEES8_S8_EEENS6_IJNS7_ILi128EEENS7_ILi96EEENS7_ILi192EEEEEELi128ENS_10bfloat16_tEfNS_4arch4Sm90ELb0ELb0ELb1ELb1ELb1ELb0ELb0ELb1ELb1ELb1ELb0ELb0EEENS1_21CollectiveEpilogueFwdINS6_IJSA_SA_SB_EEES9_SE_SG_Li256ELb1ELb1ELb0ELb0EEENS1_36VarlenDynamicPersistentTileSchedulerILi128ELi96ELi256ELi128ELb0ELb1ELb1ELb0ELb1ELb1EEEEEEEEEvNT_6ParamsE,(.L_x_46 - _ZN7cutlass13device_kernelIN5flash11enable_sm90INS1_16FlashAttnFwdSm90INS1_25CollectiveMainloopFwdSm90ILi2EN4cute5tupleIJNS5_1CILi1EEES8_S8_EEENS6_IJNS7_ILi128EEENS7_ILi96EEENS7_ILi192EEEEEELi128ENS_10bfloat16_tEfNS_4arch4Sm90ELb0ELb0ELb1ELb1ELb1ELb0ELb0ELb1ELb1ELb1ELb0ELb0EEENS1_21CollectiveEpilogueFwdINS6_IJSA_SA_SB_EEES9_SE_SG_Li256ELb1ELb1ELb0ELb0EEENS1_36VarlenDynamicPersistentTileSchedulerILi128ELi96ELi256ELi128ELb0ELb1ELb1ELb0ELb1ELb1EEEEEEEEEvNT_6ParamsE)
        .other          _ZN7cutlass13device_kernelIN5flash11enable_sm90INS1_16FlashAttnFwdSm90INS1_25CollectiveMainloopFwdSm90ILi2EN4cute5tupleIJNS5_1CILi1EEES8_S8_EEENS6_IJNS7_ILi128EEENS7_ILi96EEENS7_ILi192EEEEEELi128ENS_10bfloat16_tEfNS_4arch4Sm90ELb0ELb0ELb1ELb1ELb1ELb0ELb0ELb1ELb1ELb1ELb0ELb0EEENS1_21CollectiveEpilogueFwdINS6_IJSA_SA_SB_EEES9_SE_SG_Li256ELb1ELb1ELb0ELb0EEENS1_36VarlenDynamicPersistentTileSchedulerILi128ELi96ELi256ELi128ELb0ELb1ELb1ELb0ELb1ELb1EEEEEEEEEvNT_6ParamsE,@"STO_CUDA_ENTRY STV_DEFAULT"
_ZN7cutlass13device_kernelIN5flash11enable_sm90INS1_16FlashAttnFwdSm90INS1_25CollectiveMainloopFwdSm90ILi2EN4cute5tupleIJNS5_1CILi1EEES8_S8_EEENS6_IJNS7_ILi128EEENS7_ILi96EEENS7_ILi192EEEEEELi128ENS_10bfloat16_tEfNS_4arch4Sm90ELb0ELb0ELb1ELb1ELb1ELb0ELb0ELb1ELb1ELb1ELb0ELb0EEENS1_21CollectiveEpilogueFwdINS6_IJSA_SA_SB_EEES9_SE_SG_Li256ELb1ELb1ELb0ELb0EEENS1_36VarlenDynamicPersistentTileSchedulerILi128ELi96ELi256ELi128ELb0ELb1ELb1ELb0ELb1ELb1EEEEEEEEEvNT_6ParamsE:
[----:B------:R-:W-:Y:S01]  /*0000*/  LDC R1, c[0x0][0x37c] ;  /* 0x0000df00ff017b82 */ /* 0x000fe20000000800 */
[----:B------:R-:W-:Y:S05]  /*0010*/  EXIT ;  /* 0x000000000000794d */ /* 0x000fea0003800000 */
.L_x_1:
        /* <DEDUP_REMOVED lines=14> */
.L_x_46:


//--------------------- .text._ZN7cutlass13device_kernelIN5flash11enable_sm90INS1_16FlashAttnFwdSm90INS1_25CollectiveMainloopFwdSm90ILi2EN4cute5tupleIJNS5_1CILi1EEES8_S8_EEENS6_IJNS7_ILi128EEENS7_ILi96EEENS7_ILi192EEEEEELi128ENS_10bfloat16_tEfNS_4arch4Sm90ELb0ELb0ELb1ELb1ELb1ELb1ELb0ELb1ELb1ELb1ELb0ELb0EEENS1_21CollectiveEpilogueFwdINS6_IJSA_SA_SB_EEES9_SE_SG_Li256ELb1ELb1ELb0ELb0EEENS1_36VarlenDynamicPersistentTileSchedulerILi128ELi96ELi256ELi128ELb0ELb1ELb1ELb0ELb1ELb1EEEEEEEEEvNT_6ParamsE --------------------------
	.section	.text._ZN7cutlass13device_kernelIN5flash11enable_sm90INS1_16FlashAttnFwdSm90INS1_25CollectiveMainloopFwdSm90ILi2EN4cute5tupleIJNS5_1CILi1EEES8_S8_EEENS6_IJNS7_ILi128EEENS7_ILi96EEENS7_ILi192EEEEEELi128ENS_10bfloat16_tEfNS_4arch4Sm90ELb0ELb0ELb1ELb1ELb1ELb1ELb0ELb1ELb1ELb1ELb0ELb0EEENS1_21CollectiveEpilogueFwdINS6_IJSA_SA_SB_EEES9_SE_SG_Li256ELb1ELb1ELb0ELb0EEENS1_36VarlenDynamicPersistentTileSchedulerILi128ELi96ELi256ELi128ELb0ELb1ELb1ELb0ELb1ELb1EEEEEEEEEvNT_6ParamsE,"ax",@progbits
	.align	128
.text._ZN7cutlass13device_kernelIN5flash11enable_sm90INS1_16FlashAttnFwdSm90INS1_25CollectiveMainloopFwdSm90ILi2EN4cute5tupleIJNS5_1CILi1EEES8_S8_EEENS6_IJNS7_ILi128EEENS7_ILi96EEENS7_ILi192EEEEEELi128ENS_10bfloat16_tEfNS_4arch4Sm90ELb0ELb0ELb1ELb1ELb1ELb1ELb0ELb1ELb1ELb1ELb0ELb0EEENS1_21CollectiveEpilogueFwdINS6_IJSA_SA_SB_EEES9_SE_SG_Li256ELb1ELb1ELb0ELb0EEENS1_36VarlenDynamicPersistentTileSchedulerILi128ELi96ELi256ELi128ELb0ELb1ELb1ELb0ELb1ELb1EEEEEEEEEvNT_6ParamsE:
        .type           _ZN7cutlass13device_kernelIN5flash11enable_sm90INS1_16FlashAttnFwdSm90INS1_25CollectiveMainloopFwdSm90ILi2EN4cute5tupleIJNS5_1CILi1EEES8_S8_EEENS6_IJNS7_ILi128EEENS7_ILi96EEENS7_ILi192EEEEEELi128ENS_10bfloat16_tEfNS_4arch4Sm90ELb0ELb0ELb1ELb1ELb1ELb1ELb0ELb1ELb1ELb1ELb0ELb0EEENS1_21CollectiveEpilogueFwdINS6_IJSA_SA_SB_EEES9_SE_SG_Li256ELb1ELb1ELb0ELb0EEENS1_36VarlenDynamicPersistentTileSchedulerILi128ELi96ELi256ELi128ELb0ELb1ELb1ELb0ELb1ELb1EEEEEEEEEvNT_6ParamsE,@function
        .size           _ZN7cutlass13device_kernelIN5flash11enable_sm90INS1_16FlashAttnFwdSm90INS1_25CollectiveMainloopFwdSm90ILi2EN4cute5tupleIJNS5_1CILi1EEES8_S8_EEENS6_IJNS7_ILi128EEENS7_ILi96EEENS7_ILi192EEEEEELi128ENS_10bfloat16_tEfNS_4arch4Sm90ELb0ELb0ELb1ELb1ELb1ELb1ELb0ELb1ELb1ELb1ELb0ELb0EEENS1_21CollectiveEpilogueFwdINS6_IJSA_SA_SB_EEES9_SE_SG_Li256ELb1ELb1ELb0ELb0EEENS1_36VarlenDynamicPersistentTileSchedulerILi128ELi96ELi256ELi128ELb0ELb1ELb1ELb0ELb1ELb1EEEEEEEEEvNT_6ParamsE,(.L_x_47 - _ZN7cutlass13device_kernelIN5flash11enable_sm90INS1_16FlashAttnFwdSm90INS1_25CollectiveMainloopFwdSm90ILi2EN4cute5tupleIJNS5_1CILi1EEES8_S8_EEENS6_IJNS7_ILi128EEENS7_ILi96EEENS7_ILi192EEEEEELi128ENS_10bfloat16_tEfNS_4arch4Sm90ELb0ELb0ELb1ELb1ELb1ELb1ELb0ELb1ELb1ELb1ELb0ELb0EEENS1_21CollectiveEpilogueFwdINS6_IJSA_SA_SB_EEES9_SE_SG_Li256ELb1ELb1ELb0ELb0EEENS1_36VarlenDynamicPersistentTileSchedulerILi128ELi96ELi256ELi128ELb0ELb1ELb1ELb0ELb1ELb1EEEEEEEEEvNT_6ParamsE)
        .other          _ZN7cutlass13device_kernelIN5flash11enable_sm90INS1_16FlashAttnFwdSm90INS1_25CollectiveMainloopFwdSm90ILi2EN4cute5tupleIJNS5_1CILi1EEES8_S8_EEENS6_IJNS7_ILi128EEENS7_ILi96EEENS7_ILi192EEEEEELi128ENS_10bfloat16_tEfNS_4arch4Sm90ELb0ELb0ELb1ELb1ELb1ELb1ELb0ELb1ELb1ELb1ELb0ELb0EEENS1_21CollectiveEpilogueFwdINS6_IJSA_SA_SB_EEES9_SE_SG_Li256ELb1ELb1ELb0ELb0EEENS1_36VarlenDynamicPersistentTileSchedulerILi128ELi96ELi256ELi128ELb0ELb1ELb1ELb0ELb1ELb1EEEEEEEEEvNT_6ParamsE,@"STO_CUDA_ENTRY STV_DEFAULT"
_ZN7cutlass13device_kernelIN5flash11enable_sm90INS1_16FlashAttnFwdSm90INS1_25CollectiveMainloopFwdSm90ILi2EN4cute5tupleIJNS5_1CILi1EEES8_S8_EEENS6_IJNS7_ILi128EEENS7_ILi96EEENS7_ILi192EEEEEELi128ENS_10bfloat16_tEfNS_4arch4Sm90ELb0ELb0ELb1ELb1ELb1ELb1ELb0ELb1ELb1ELb1ELb0ELb0EEENS1_21CollectiveEpilogueFwdINS6_IJSA_SA_SB_EEES9_SE_SG_Li256ELb1ELb1ELb0ELb0EEENS1_36VarlenDynamicPersistentTileSchedulerILi128ELi96ELi256ELi128ELb0ELb1ELb1ELb0ELb1ELb1EEEEEEEEEvNT_6ParamsE:
[----:B------:R-:W-:Y:S01]  /*0000*/  LDC R1, c[0x0][0x37c] ;  /* 0x0000df00ff017b82 */ /* 0x000fe20000000800 */
[----:B------:R-:W-:Y:S05]  /*0010*/  EXIT ;  /* 0x000000000000794d */ /* 0x000fea0003800000 */
.L_x_2:
        /* <DEDUP_REMOVED lines=14> */
.L_x_47:


//--------------------- .text._ZN7cutlass13device_kernelIN5flash11enable_sm90INS1_16FlashAttnFwdSm90INS1_25CollectiveMainloopFwdSm90ILi2EN4cute5tupleIJNS5_1CILi1EEES8_S8_EEENS6_IJNS7_ILi128EEENS7_ILi96EEENS7_ILi192EEEEEELi128ENS_10bfloat16_tEfNS_4arch4Sm90ELb0ELb1ELb1ELb0ELb1ELb0ELb0ELb1ELb1ELb1ELb0ELb0EEENS1_21CollectiveEpilogueFwdINS6_IJSA_SA_SB_EEES9_SE_SG_Li256ELb0ELb1ELb0ELb0EEENS1_30DynamicPersistentTileSchedulerILi256ELi128ELb0ELb1ELb1EEEEEEEEEvNT_6ParamsE --------------------------
	.section	.text._ZN7cutlass13device_kernelIN5flash11enable_sm90INS1_16FlashAttnFwdSm90INS1_25CollectiveMainloopFwdSm90ILi2EN4cute5tupleIJNS5_1CILi1EEES8_S8_EEENS6_IJNS7_ILi128EEENS7_ILi96EEENS7_ILi192EEEEEELi128ENS_10bfloat16_tEfNS_4arch4Sm90ELb0ELb1ELb1ELb0ELb1ELb0ELb0ELb1ELb1ELb1ELb0ELb0EEENS1_21CollectiveEpilogueFwdINS6_IJSA_SA_SB_EEES9_SE_SG_Li256ELb0ELb1ELb0ELb0EEENS1_30DynamicPersistentTileSchedulerILi256ELi128ELb0ELb1ELb1EEEEEEEEEvNT_6ParamsE,"ax",@progbits
	.align	128
.text._ZN7cutlass13device_kernelIN5flash11enable_sm90INS1_16FlashAttnFwdSm90INS1_25CollectiveMainloopFwdSm90ILi2EN4cute5tupleIJNS5_1CILi1EEES8_S8_EEENS6_IJNS7_ILi128EEENS7_ILi96EEENS7_ILi192EEEEEELi128ENS_10bfloat16_tEfNS_4arch4Sm90ELb0ELb1ELb1ELb0ELb1ELb0ELb0ELb1ELb1ELb1ELb0ELb0EEENS1_21CollectiveEpilogueFwdINS6_IJSA_SA_SB_EEES9_SE_SG_Li256ELb0ELb1ELb0ELb0EEENS1_30DynamicPersistentTileSchedulerILi256ELi128ELb0ELb1ELb1EEEEEEEEEvNT_6ParamsE:
        .type           _ZN7cutlass13device_kernelIN5flash11enable_sm90INS1_16FlashAttnFwdSm90INS1_25CollectiveMainloopFwdSm90ILi2EN4cute5tupleIJNS5_1CILi1EEES8_S8_EEENS6_IJNS7_ILi128EEENS7_ILi96EEENS7_ILi192EEEEEELi128ENS_10bfloat16_tEfNS_4arch4Sm90ELb0ELb1ELb1ELb0ELb1ELb0ELb0ELb1ELb1ELb1ELb0ELb0EEENS1_21CollectiveEpilogueFwdINS6_IJSA_SA_SB_EEES9_SE_SG_Li256ELb0ELb1ELb0ELb0EEENS1_30DynamicPersistentTileSchedulerILi256ELi128ELb0ELb1ELb1EEEEEEEEEvNT_6ParamsE,@function
        .size           _ZN7cutlass13device_kernelIN5flash11enable_sm90INS1_16FlashAttnFwdSm90INS1_25CollectiveMainloopFwdSm90ILi2EN4cute5tupleIJNS5_1CILi1EEES8_S8_EEENS6_IJNS7_ILi128EEENS7_ILi96EEENS7_ILi192EEEEEELi128ENS_10bfloat16_tEfNS_4arch4Sm90ELb0ELb1ELb1ELb0ELb1ELb0ELb0ELb1ELb1ELb1ELb0ELb0EEENS1_21CollectiveEpilogueFwdINS6_IJSA_SA_SB_EEES9_SE_SG_Li256ELb0ELb1ELb0ELb0EEENS1_30DynamicPersistentTileSchedulerILi256ELi128ELb0ELb1ELb1EEEEEEEEEvNT_6ParamsE,(.L_x_48 - _ZN7cutlass13device_kernelIN5flash11enable_sm90INS1_16FlashAttnFwdSm90INS1_25CollectiveMainloopFwdSm90ILi2EN4cute5tupleIJNS5_1CILi1EEES8_S8_EEENS6_IJNS7_ILi128EEENS7_ILi96EEENS7_ILi192EEEEEELi128ENS_10bfloat16_tEfNS_4arch4Sm90ELb0ELb1ELb1ELb0ELb1ELb0ELb0ELb1ELb1ELb1ELb0ELb0EEENS1_21CollectiveEpilogueFwdINS6_IJSA_SA_SB_EEES9_SE_SG_Li256ELb0ELb1ELb0ELb0EEENS1_30DynamicPersistentTileSchedulerILi256ELi128ELb0ELb1ELb1EEEEEEEEEvNT_6ParamsE)
        .other          _ZN7cutlass13device_kernelIN5flash11enable_sm90INS1_16FlashAttnFwdSm90INS1_25CollectiveMainloopFwdSm90ILi2EN4cute5tupleIJNS5_1CILi1EEES8_S8_EEENS6_IJNS7_ILi128EEENS7_ILi96EEENS7_ILi192EEEEEELi128ENS_10bfloat16_tEfNS_4arch4Sm90ELb0ELb1ELb1ELb0ELb1ELb0ELb0ELb1ELb1ELb1ELb0ELb0EEENS1_21CollectiveEpilogueFwdINS6_IJSA_SA_SB_EEES9_SE_SG_Li256ELb0ELb1ELb0ELb0EEENS1_30DynamicPersistentTileSchedulerILi256ELi128ELb0ELb1ELb1EEEEEEEEEvNT_6ParamsE,@"STO_CUDA_ENTRY STV_DEFAULT"
_ZN7cutlass13device_kernelIN5flash11enable_sm90INS1_16FlashAttnFwdSm90INS1_25CollectiveMainloopFwdSm90ILi2EN4cute5tupleIJNS5_1CILi1EEES8_S8_EEENS6_IJNS7_ILi128EEENS7_ILi96EEENS7_ILi192EEEEEELi128ENS_10bfloat16_tEfNS_4arch4Sm90ELb0ELb1ELb1ELb0ELb1ELb0ELb0ELb1ELb1ELb1ELb0ELb0EEENS1_21CollectiveEpilogueFwdINS6_IJSA_SA_SB_EEES9_SE_SG_Li256ELb0ELb1ELb0ELb0EEENS1_30DynamicPersistentTileSchedulerILi256ELi128ELb0ELb1ELb1EEEEEEEEEvNT_6ParamsE:
[----:B------:R-:W-:Y:S01]  /*0000*/  LDC R1, c[0x0][0x37c] ;  /* 0x0000df00ff017b82 */ /* 0x000fe20000000800 */
[----:B------:R-:W-:Y:S05]  /*0010*/  EXIT ;  /* 0x000000000000794d */ /* 0x000fea0003800000 */
.L_x_3:
        /* <DEDUP_REMOVED lines=14> */
.L_x_48:


//--------------------- .text._ZN7cutlass13device_kernelIN5flash11enable_sm90INS1_16FlashAttnFwdSm90INS1_25CollectiveMainloopFwdSm90ILi2EN4cute5tupleIJNS5_1CILi1EEES8_S8_EEENS6_IJNS7_ILi128EEENS7_ILi96EEENS7_ILi192EEEEEELi128ENS_10bfloat16_tEfNS_4arch4Sm90ELb0ELb1ELb1ELb1ELb1ELb0ELb0ELb1ELb1ELb1ELb0ELb0EEENS1_21CollectiveEpilogueFwdINS6_IJSA_SA_SB_EEES9_SE_SG_Li256ELb1ELb1ELb0ELb0EEENS1_36VarlenDynamicPersistentTileSchedulerILi128ELi96ELi256ELi128ELb0ELb1ELb1ELb1ELb0ELb1EEEEEEEEEvNT_6ParamsE --------------------------
	.section	.text._ZN7cutlass13device_kernelIN5flash11enable_sm90INS1_16FlashAttnFwdSm90INS1_25CollectiveMainloopFwdSm90ILi2EN4cute5tupleIJNS5_1CILi1EEES8_S8_EEENS6_IJNS7_ILi128EEENS7_ILi96EEENS7_ILi192EEEEEELi128ENS_10bfloat16_tEfNS_4arch4Sm90ELb0ELb1ELb1ELb1ELb1ELb0ELb0ELb1ELb1ELb1ELb0ELb0EEENS1_21CollectiveEpilogueFwdINS6_IJSA_SA_SB_EEES9_SE_SG_Li256ELb1ELb1ELb0ELb0EEENS1_36VarlenDynamicPersistentTileSchedulerILi128ELi96ELi256ELi128ELb0ELb1ELb1ELb1ELb0ELb1EEEEEEEEEvNT_6ParamsE,"ax",@progbits
	.align	128
.text._ZN7cutlass13device_kernelIN5flash11enable_sm90INS1_16FlashAttnFwdSm90INS1_25CollectiveMainloopFwdSm90ILi2EN4cute5tupleIJNS5_1CILi1EEES8_S8_EEENS6_IJNS7_ILi128EEENS7_ILi96EEENS7_ILi192EEEEEELi128ENS_10bfloat16_tEfNS_4arch4Sm90ELb0ELb1ELb1ELb1ELb1ELb0ELb0ELb1ELb1ELb1ELb0ELb0EEENS1_21CollectiveEpilogueFwdINS6_IJSA_SA_SB_EEES9_SE_SG_Li256ELb1ELb1ELb0ELb0EEENS1_36VarlenDynamicPersistentTileSchedulerILi128ELi96ELi256ELi128ELb0ELb1ELb1ELb1ELb0ELb1EEEEEEEEEvNT_6ParamsE:
        .type           _ZN7cutlass13device_kernelIN5flash11enable_sm90INS1_16FlashAttnFwdSm90INS1_25CollectiveMainloopFwdSm90ILi2EN4cute5tupleIJNS5_1CILi1EEES8_S8_EEENS6_IJNS7_ILi128EEENS7_ILi96EEENS7_ILi192EEEEEELi128ENS_10bfloat16_tEfNS_4arch4Sm90ELb0ELb1ELb1ELb1ELb1ELb0ELb0ELb1ELb1ELb1ELb0ELb0EEENS1_21CollectiveEpilogueFwdINS6_IJSA_SA_SB_EEES9_SE_SG_Li256ELb1ELb1ELb0ELb0EEENS1_36VarlenDynamicPersistentTileSchedulerILi128ELi96ELi256ELi128ELb0ELb1ELb1ELb1ELb0ELb1EEEEEEEEEvNT_6ParamsE,@function
        .size           _ZN7cutlass13device_kernelIN5flash11enable_sm90INS1_16FlashAttnFwdSm90INS1_25CollectiveMainloopFwdSm90ILi2EN4cute5tupleIJNS5_1CILi1EEES8_S8_EEENS6_IJNS7_ILi128EEENS7_ILi96EEENS7_ILi192EEEEEELi128ENS_10bfloat16_tEfNS_4arch4Sm90ELb0ELb1ELb1ELb1ELb1ELb0ELb0ELb1ELb1ELb1ELb0ELb0EEENS1_21CollectiveEpilogueFwdINS6_IJSA_SA_SB_EEES9_SE_SG_Li256ELb1ELb1ELb0ELb0EEENS1_36VarlenDynamicPersistentTileSchedulerILi128ELi96ELi256ELi128ELb0ELb1ELb1ELb1ELb0ELb1EEEEEEEEEvNT_6ParamsE,(.L_x_49 - _ZN7cutlass13device_kernelIN5flash11enable_sm90INS1_16FlashAttnFwdSm90INS1_25CollectiveMainloopFwdSm90ILi2EN4cute5tupleIJNS5_1CILi1EEES8_S8_EEENS6_IJNS7_ILi128EEENS7_ILi96EEENS7_ILi192EEEEEELi128ENS_10bfloat16_tEfNS_4arch4Sm90ELb0ELb1ELb1ELb1ELb1ELb0ELb0ELb1ELb1ELb1ELb0ELb0EEENS1_21CollectiveEpilogueFwdINS6_IJSA_SA_SB_EEES9_SE_SG_Li256ELb1ELb1ELb0ELb0EEENS1_36VarlenDynamicPersistentTileSchedulerILi128ELi96ELi256ELi128ELb0ELb1ELb1ELb1ELb0ELb1EEEEEEEEEvNT_6ParamsE)
        .other          _ZN7cutlass13device_kernelIN5flash11enable_sm90INS1_16FlashAttnFwdSm90INS1_25CollectiveMainloopFwdSm90ILi2EN4cute5tupleIJNS5_1CILi1EEES8_S8_EEENS6_IJNS7_ILi128EEENS7_ILi96EEENS7_ILi192EEEEEELi128ENS_10bfloat16_tEfNS_4arch4Sm90ELb0ELb1ELb1ELb1ELb1ELb0ELb0ELb1ELb1ELb1ELb0ELb0EEENS1_21CollectiveEpilogueFwdINS6_IJSA_SA_SB_EEES9_SE_SG_Li256ELb1ELb1ELb0ELb0EEENS1_36VarlenDynamicPersistentTileSchedulerILi128ELi96ELi256ELi128ELb0ELb1ELb1ELb1ELb0ELb1EEEEEEEEEvNT_6ParamsE,@"STO_CUDA_ENTRY STV_DEFAULT"
_ZN7cutlass13device_kernelIN5flash11enable_sm90INS1_16FlashAttnFwdSm90INS1_25CollectiveMainloopFwdSm90ILi2EN4cute5tupleIJNS5_1CILi1EEES8_S8_EEENS6_IJNS7_ILi128EEENS7_ILi96EEENS7_ILi192EEEEEELi128ENS_10bfloat16_tEfNS_4arch4Sm90ELb0ELb1ELb1ELb1ELb1ELb0ELb0ELb1ELb1ELb1ELb0ELb0EEENS1_21CollectiveEpilogueFwdINS6_IJSA_SA_SB_EEES9_SE_SG_Li256ELb1ELb1ELb0ELb0EEENS1_36VarlenDynamicPersistentTileSchedulerILi128ELi96ELi256ELi128ELb0ELb1ELb1ELb1ELb0ELb1EEEEEEEEEvNT_6ParamsE:
[----:B------:R-:W-:Y:S01]  /*0000*/  LDC R1, c[0x0][0x37c] ;  /* 0x0000df00ff017b82 */ /* 0x000fe20000000800 */
[----:B------:R-:W-:Y:S05]  /*0010*/  EXIT ;  /* 0x000000000000794d */ /* 0x000fea0003800000 */
.L_x_4:
        /* <DEDUP_REMOVED lines=14> */
.L_x_49:


//--------------------- .text._ZN7cutlass13device_kernelIN5flash11enable_sm90INS1_16FlashAttnFwdSm90INS1_25CollectiveMainloopFwdSm90ILi2EN4cute5tupleIJNS5_1CILi1EEES8_S8_EEENS6_IJNS7_ILi128EEENS7_ILi96EEENS7_ILi192EEEEEELi128ENS_10bfloat16_tEfNS_4arch4Sm90ELb0ELb1ELb1ELb1ELb1ELb1ELb0ELb1ELb1ELb1ELb0ELb0EEENS1_21CollectiveEpilogueFwdINS6_IJSA_SA_SB_EEES9_SE_SG_Li256ELb1ELb1ELb0ELb0EEENS1_36VarlenDynamicPersistentTileSchedulerILi128ELi96ELi256ELi128ELb0ELb1ELb1ELb1ELb0ELb1EEEEEEEEEvNT_6ParamsE --------------------------
	.section	.text._ZN7cutlass13device_kernelIN5flash11enable_sm90INS1_16FlashAttnFwdSm90INS1_25CollectiveMainloopFwdSm90ILi2EN4cute5tupleIJNS5_1CILi1EEES8_S8_EEENS6_IJNS7_ILi128EEENS7_ILi96EEENS7_ILi192EEEEEELi128ENS_10bfloat16_tEfNS_4arch4Sm90ELb0ELb1ELb1ELb1ELb1ELb1ELb0ELb1ELb1ELb1ELb0ELb0EEENS1_21CollectiveEpilogueFwdINS6_IJSA_SA_SB_EEES9_SE_SG_Li256ELb1ELb1ELb0ELb0EEENS1_36VarlenDynamicPersistentTileSchedulerILi128ELi96ELi256ELi128ELb0ELb1ELb1ELb1ELb0ELb1EEEEEEEEEvNT_6ParamsE,"ax",@progbits
	.align	128
.text._ZN7cutlass13device_kernelIN5flash11enable_sm90INS1_16FlashAttnFwdSm90INS1_25CollectiveMainloopFwdSm90ILi2EN4cute5tupleIJNS5_1CILi1EEES8_S8_EEENS6_IJNS7_ILi128EEENS7_ILi96EEENS7_ILi192EEEEEELi128ENS_10bfloat16_tEfNS_4arch4Sm90ELb0ELb1ELb1ELb1ELb1ELb1ELb0ELb1ELb1ELb1ELb0ELb0EEENS1_21CollectiveEpilogueFwdINS6_IJSA_SA_SB_EEES9_SE_SG_Li256ELb1ELb1ELb0ELb0EEENS1_36VarlenDynamicPersistentTileSchedulerILi128ELi96ELi256ELi128ELb0ELb1ELb1ELb1ELb0ELb1EEEEEEEEEvNT_6ParamsE:
        .type           _ZN7cutlass13device_kernelIN5flash11enable_sm90INS1_16FlashAttnFwdSm90INS1_25CollectiveMainloopFwdSm90ILi2EN4cute5tupleIJNS5_1CILi1EEES8_S8_EEENS6_IJNS7_ILi128EEENS7_ILi96EEENS7_ILi192EEEEEELi128ENS_10bfloat16_tEfNS_4arch4Sm90ELb0ELb1ELb1ELb1ELb1ELb1ELb0ELb1ELb1ELb1ELb0ELb0EEENS1_21CollectiveEpilogueFwdINS6_IJSA_SA_SB_EEES9_SE_SG_Li256ELb1ELb1ELb0ELb0EEENS1_36VarlenDynamicPersistentTileSchedulerILi128ELi96ELi256ELi128ELb0ELb1ELb1ELb1ELb0ELb1EEEEEEEEEvNT_6ParamsE,@function
        .size           _ZN7cutlass13device_kernelIN5flash11enable_sm90INS1_16FlashAttnFwdSm90INS1_25CollectiveMainloopFwdSm90ILi2EN4cute5tupleIJNS5_1CILi1EEES8_S8_EEENS6_IJNS7_ILi128EEENS7_ILi96EEENS7_ILi192EEEEEELi128ENS_10bfloat16_tEfNS_4arch4Sm90ELb0ELb1ELb1ELb1ELb1ELb1ELb0ELb1ELb1ELb1ELb0ELb0EEENS1_21CollectiveEpilogueFwdINS6_IJSA_SA_SB_EEES9_SE_SG_Li256ELb1ELb1ELb0ELb0EEENS1_36VarlenDynamicPersistentTileSchedulerILi128ELi96ELi256ELi128ELb0ELb1ELb1ELb1ELb0ELb1EEEEEEEEEvNT_6ParamsE,(.L_x_50 - _ZN7cutlass13device_kernelIN5flash11enable_sm90INS1_16FlashAttnFwdSm90INS1_25CollectiveMainloopFwdSm90ILi2EN4cute5tupleIJNS5_1CILi1EEES8_S8_EEENS6_IJNS7_ILi128EEENS7_ILi96EEENS7_ILi192EEEEEELi128ENS_10bfloat16_tEfNS_4arch4Sm90ELb0ELb1ELb1ELb1ELb1ELb1ELb0ELb1ELb1ELb1ELb0ELb0EEENS1_21CollectiveEpilogueFwdINS6_IJSA_SA_SB_EEES9_SE_SG_Li256ELb1ELb1ELb0ELb0EEENS1_36VarlenDynamicPersistentTileSchedulerILi128ELi96ELi256ELi128ELb0ELb1ELb1ELb1ELb0ELb1EEEEEEEEEvNT_6ParamsE)
        .other          _ZN7cutlass13device_kernelIN5flash11enable_sm90INS1_16FlashAttnFwdSm90INS1_25CollectiveMainloopFwdSm90ILi2EN4cute5tupleIJNS5_1CILi1EEES8_S8_EEENS6_IJNS7_ILi128EEENS7_ILi96EEENS7_ILi192EEEEEELi128ENS_10bfloat16_tEfNS_4arch4Sm90ELb0ELb1ELb1ELb1ELb1ELb1ELb0ELb1ELb1ELb1ELb0ELb0EEENS1_21CollectiveEpilogueFwdINS6_IJSA_SA_SB_EEES9_SE_SG_Li256ELb1ELb1ELb0ELb0EEENS1_36VarlenDynamicPersistentTileSchedulerILi128ELi96ELi256ELi128ELb0ELb1ELb1ELb1ELb0ELb1EEEEEEEEEvNT_6ParamsE,@"STO_CUDA_ENTRY STV_DEFAULT"
_ZN7cutlass13device_kernelIN5flash11enable_sm90INS1_16FlashAttnFwdSm90INS1_25CollectiveMainloopFwdSm90ILi2EN4cute5tupleIJNS5_1CILi1EEES8_S8_EEENS6_IJNS7_ILi128EEENS7_ILi96EEENS7_ILi192EEEEEELi128ENS_10bfloat16_tEfNS_4arch4Sm90ELb0ELb1ELb1ELb1ELb1ELb1ELb0ELb1ELb1ELb1ELb0ELb0EEENS1_21CollectiveEpilogueFwdINS6_IJSA_SA_SB_EEES9_SE_SG_Li256ELb1ELb1ELb0ELb0EEENS1_36VarlenDynamicPersistentTileSchedulerILi128ELi96ELi256ELi128ELb0ELb1ELb1ELb1ELb0ELb1EEEEEEEEEvNT_6ParamsE:
[----:B------:R-:W-:Y:S01]  /*0000*/  LDC R1, c[0x0][0x37c] ;  /* 0x0000df00ff017b82 */ /* 0x000fe20000000800 */
[----:B------:R-:W-:Y:S05]  /*0010*/  EXIT ;  /* 0x000000000000794d */ /* 0x000fea0003800000 */
.L_x_5:
        /* <DEDUP_REMOVED lines=14> */
.L_x_50:


//--------------------- .text._ZN7cutlass13device_kernelIN5flash11enable_sm90INS1_16FlashAttnFwdSm90INS1_25CollectiveMainloopFwdSm90ILi2EN4cute5tupleIJNS5_1CILi1EEES8_S8_EEENS6_IJNS7_ILi128EEENS7_ILi96EEENS7_ILi192EEEEEELi128ENS_10bfloat16_tEfNS_4arch4Sm90ELb1ELb0ELb1ELb0ELb1ELb0ELb0ELb1ELb1ELb1ELb0ELb0EEENS1_21CollectiveEpilogueFwdINS6_IJSA_SA_SB_EEES9_SE_SG_Li256ELb0ELb1ELb0ELb0EEENS1_30DynamicPersistentTileSchedulerILi256ELi128ELb0ELb1ELb1EEEEEEEEEvNT_6ParamsE --------------------------
	.section	.text._ZN7cutlass13device_kernelIN5flash11enable_sm90INS1_16FlashAttnFwdSm90INS1_25CollectiveMainloopFwdSm90ILi2EN4cute5tupleIJNS5_1CILi1EEES8_S8_EEENS6_IJNS7_ILi128EEENS7_ILi96EEENS7_ILi192EEEEEELi128ENS_10bfloat16_tEfNS_4arch4Sm90ELb1ELb0ELb1ELb0ELb1ELb0ELb0ELb1ELb1ELb1ELb0ELb0EEENS1_21CollectiveEpilogueFwdINS6_IJSA_SA_SB_EEES9_SE_SG_Li256ELb0ELb1ELb0ELb0EEENS1_30DynamicPersistentTileSchedulerILi256ELi128ELb0ELb1ELb1EEEEEEEEEvNT_6ParamsE,"ax",@progbits
	.align	128
.text._ZN7cutlass13device_kernelIN5flash11enable_sm90INS1_16FlashAttnFwdSm90INS1_25CollectiveMainloopFwdSm90ILi2EN4cute5tupleIJNS5_1CILi1EEES8_S8_EEENS6_IJNS7_ILi128EEENS7_ILi96EEENS7_ILi192EEEEEELi128ENS_10bfloat16_tEfNS_4arch4Sm90ELb1ELb0ELb1ELb0ELb1ELb0ELb0ELb1ELb1ELb1ELb0ELb0EEENS1_21CollectiveEpilogueFwdINS6_IJSA_SA_SB_EEES9_SE_SG_Li256ELb0ELb1ELb0ELb0EEENS1_30DynamicPersistentTileSchedulerILi256ELi128ELb0ELb1ELb1EEEEEEEEEvNT_6ParamsE:
        .type           _ZN7cutlass13device_kernelIN5flash11enable_sm90INS1_16FlashAttnFwdSm90INS1_25CollectiveMainloopFwdSm90ILi2EN4cute5tupleIJNS5_1CILi1EEES8_S8_EEENS6_IJNS7_ILi128EEENS7_ILi96EEENS7_ILi192EEEEEELi128ENS_10bfloat16_tEfNS_4arch4Sm90ELb1ELb0ELb1ELb0ELb1ELb0ELb0ELb1ELb1ELb1ELb0ELb0EEENS1_21CollectiveEpilogueFwdINS6_IJSA_SA_SB_EEES9_SE_SG_Li256ELb0ELb1ELb0ELb0EEENS1_30DynamicPersistentTileSchedulerILi256ELi128ELb0ELb1ELb1EEEEEEEEEvNT_6ParamsE,@function
        .size           _ZN7cutlass13device_kernelIN5flash11enable_sm90INS1_16FlashAttnFwdSm90INS1_25CollectiveMainloopFwdSm90ILi2EN4cute5tupleIJNS5_1CILi1EEES8_S8_EEENS6_IJNS7_ILi128EEENS7_ILi96EEENS7_ILi192EEEEEELi128ENS_10bfloat16_tEfNS_4arch4Sm90ELb1ELb0ELb1ELb0ELb1ELb0ELb0ELb1ELb1ELb1ELb0ELb0EEENS1_21CollectiveEpilogueFwdINS6_IJSA_SA_SB_EEES9_SE_SG_Li256ELb0ELb1ELb0ELb0EEENS1_30DynamicPersistentTileSchedulerILi256ELi128ELb0ELb1ELb1EEEEEEEEEvNT_6ParamsE,(.L_x_51 - _ZN7cutlass13device_kernelIN5flash11enable_sm90INS1_16FlashAttnFwdSm90INS1_25CollectiveMainloopFwdSm90ILi2EN4cute5tupleIJNS5_1CILi1EEES8_S8_EEENS6_IJNS7_ILi128EEENS7_ILi96EEENS7_ILi192EEEEEELi128ENS_10bfloat16_tEfNS_4arch4Sm90ELb1ELb0ELb1ELb0ELb1ELb0ELb0ELb1ELb1ELb1ELb0ELb0EEENS1_21CollectiveEpilogueFwdINS6_IJSA_SA_SB_EEES9_SE_SG_Li256ELb0ELb1ELb0ELb0EEENS1_30DynamicPersistentTileSchedulerILi256ELi128ELb0ELb1ELb1EEEEEEEEEvNT_6ParamsE)
        .other          _ZN7cutlass13device_kernelIN5flash11enable_sm90INS1_16FlashAttnFwdSm90INS1_25CollectiveMainloopFwdSm90ILi2EN4cute5tupleIJNS5_1CILi1EEES8_S8_EEENS6_IJNS7_ILi128EEENS7_ILi96EEENS7_ILi192EEEEEELi128ENS_10bfloat16_tEfNS_4arch4Sm90ELb1ELb0ELb1ELb0ELb1ELb0ELb0ELb1ELb1ELb1ELb0ELb0EEENS1_21CollectiveEpilogueFwdINS6_IJSA_SA_SB_EEES9_SE_SG_Li256ELb0ELb1ELb0ELb0EEENS1_30DynamicPersistentTileSchedulerILi256ELi128ELb0ELb1ELb1EEEEEEEEEvNT_6ParamsE,@"STO_CUDA_ENTRY STV_DEFAULT"
_ZN7cutlass13device_kernelIN5flash11enable_sm90INS1_16FlashAttnFwdSm90INS1_25CollectiveMainloopFwdSm90ILi2EN4cute5tupleIJNS5_1CILi1EEES8_S8_EEENS6_IJNS7_ILi128EEENS7_ILi96EEENS7_ILi192EEEEEELi128ENS_10bfloat16_tEfNS_4arch4Sm90ELb1ELb0ELb1ELb0ELb1ELb0ELb0ELb1ELb1ELb1ELb0ELb0EEENS1_21CollectiveEpilogueFwdINS6_IJSA_SA_SB_EEES9_SE_SG_Li256ELb0ELb1ELb0ELb0EEENS1_30DynamicPersistentTileSchedulerILi256ELi128ELb0ELb1ELb1EEEEEEEEEvNT_6ParamsE:
[----:B------:R-:W-:Y:S01]  /*0000*/  LDC R1, c[0x0][0x37c] ;  /* 0x0000df00ff017b82 */ /* 0x000fe20000000800 */
[----:B------:R-:W-:Y:S05]  /*0010*/  EXIT ;  /* 0x000000000000794d */ /* 0x000fea0003800000 */
.L_x_6:
        /* <DEDUP_REMOVED lines=14> */
.L_x_51:


//--------------------- .text._ZN7cutlass13device_kernelIN5flash11enable_sm90INS1_16FlashAttnFwdSm90INS1_25CollectiveMainloopFwdSm90ILi2EN4cute5tupleIJNS5_1CILi1EEES8_S8_EEENS6_IJNS7_ILi128EEENS7_ILi96EEENS7_ILi192EEEEEELi128ENS_10bfloat16_tEfNS_4arch4Sm90ELb1ELb0ELb1ELb1ELb1ELb0ELb0ELb1ELb1ELb1ELb0ELb0EEENS1_21CollectiveEpilogueFwdINS6_IJSA_SA_SB_EEES9_SE_SG_Li256ELb1ELb1ELb0ELb0EEENS1_36VarlenDynamicPersistentTileSchedulerILi128ELi96ELi256ELi128ELb0ELb1ELb1ELb1ELb1ELb1EEEEEEEEEvNT_6ParamsE --------------------------
	.section	.text._ZN7cutlass13device_kernelIN5flash11enable_sm90INS1_16FlashAttnFwdSm90INS1_25CollectiveMainloopFwdSm90ILi2EN4cute5tupleIJNS5_1CILi1EEES8_S8_EEENS6_IJNS7_ILi128EEENS7_ILi96EEENS7_ILi192EEEEEELi128ENS_10bfloat16_tEfNS_4arch4Sm90ELb1ELb0ELb1ELb1ELb1ELb0ELb0ELb1ELb1ELb1ELb0ELb0EEENS1_21CollectiveEpilogueFwdINS6_IJSA_SA_SB_EEES9_SE_SG_Li256ELb1ELb1ELb0ELb0EEENS1_36VarlenDynamicPersistentTileSchedulerILi128ELi96ELi256ELi128ELb0ELb1ELb1ELb1ELb1ELb1EEEEEEEEEvNT_6ParamsE,"ax",@progbits
	.align	128
.text._ZN7cutlass13device_kernelIN5flash11enable_sm90INS1_16FlashAttnFwdSm90INS1_25CollectiveMainloopFwdSm90ILi2EN4cute5tupleIJNS5_1CILi1EEES8_S8_EEENS6_IJNS7_ILi128EEENS7_ILi96EEENS7_ILi192EEEEEELi128ENS_10bfloat16_tEfNS_4arch4Sm90ELb1ELb0ELb1ELb1ELb1ELb0ELb0ELb1ELb1ELb1ELb0ELb0EEENS1_21CollectiveEpilogueFwdINS6_IJSA_SA_SB_EEES9_SE_SG_Li256ELb1ELb1ELb0ELb0EEENS1_36VarlenDynamicPersistentTileSchedulerILi128ELi96ELi256ELi128ELb0ELb1ELb1ELb1ELb1ELb1EEEEEEEEEvNT_6ParamsE:
        .type           _ZN7cutlass13device_kernelIN5flash11enable_sm90INS1_16FlashAttnFwdSm90INS1_25CollectiveMainloopFwdSm90ILi2EN4cute5tupleIJNS5_1CILi1EEES8_S8_EEENS6_IJNS7_ILi128EEENS7_ILi96EEENS7_ILi192EEEEEELi128ENS_10bfloat16_tEfNS_4arch4Sm90ELb1ELb0ELb1ELb1ELb1ELb0ELb0ELb1ELb1ELb1ELb0ELb0EEENS1_21CollectiveEpilogueFwdINS6_IJSA_SA_SB_EEES9_SE_SG_Li256ELb1ELb1ELb0ELb0EEENS1_36VarlenDynamicPersistentTileSchedulerILi128ELi96ELi256ELi128ELb0ELb1ELb1ELb1ELb1ELb1EEEEEEEEEvNT_6ParamsE,@function
        .size           _ZN7cutlass13device_kernelIN5flash11enable_sm90INS1_16FlashAttnFwdSm90INS1_25CollectiveMainloopFwdSm90ILi2EN4cute5tupleIJNS5_1CILi1EEES8_S8_EEENS6_IJNS7_ILi128EEENS7_ILi96EEENS7_ILi192EEEEEELi128ENS_10bfloat16_tEfNS_4arch4Sm90ELb1ELb0ELb1ELb1ELb1ELb0ELb0ELb1ELb1ELb1ELb0ELb0EEENS1_21CollectiveEpilogueFwdINS6_IJSA_SA_SB_EEES9_SE_SG_Li256ELb1ELb1ELb0ELb0EEENS1_36VarlenDynamicPersistentTileSchedulerILi128ELi96ELi256ELi128ELb0ELb1ELb1ELb1ELb1ELb1EEEEEEEEEvNT_6ParamsE,(.L_x_52 - _ZN7cutlass13device_kernelIN5flash11enable_sm90INS1_16FlashAttnFwdSm90INS1_25CollectiveMainloopFwdSm90ILi2EN4cute5tupleIJNS5_1CILi1EEES8_S8_EEENS6_IJNS7_ILi128EEENS7_ILi96EEENS7_ILi192EEEEEELi128ENS_10bfloat16_tEfNS_4arch4Sm90ELb1ELb0ELb1ELb1ELb1ELb0ELb0ELb1ELb1ELb1ELb0ELb0EEENS1_21CollectiveEpilogueFwdINS6_IJSA_SA_SB_EEES9_SE_SG_Li256ELb1ELb1ELb0ELb0EEENS1_36VarlenDynamicPersistentTileSchedulerILi128ELi96ELi256ELi128ELb0ELb1ELb1ELb1ELb1ELb1EEEEEEEEEvNT_6ParamsE)
        .other          _ZN7cutlass13device_kernelIN5flash11enable_sm90INS1_16FlashAttnFwdSm90INS1_25CollectiveMainloopFwdSm90ILi2EN4cute5tupleIJNS5_1CILi1EEES8_S8_EEENS6_IJNS7_ILi128EEENS7_ILi96EEENS7_ILi192EEEEEELi128ENS_10bfloat16_tEfNS_4arch4Sm90ELb1ELb0ELb1ELb1ELb1ELb0ELb0ELb1ELb1ELb1ELb0ELb0EEENS1_21CollectiveEpilogueFwdINS6_IJSA_SA_SB_EEES9_SE_SG_Li256ELb1ELb1ELb0ELb0EEENS1_36VarlenDynamicPersistentTileSchedulerILi128ELi96ELi256ELi128ELb0ELb1ELb1ELb1ELb1ELb1EEEEEEEEEvNT_6ParamsE,@"STO_CUDA_ENTRY STV_DEFAULT"
_ZN7cutlass13device_kernelIN5flash11enable_sm90INS1_16FlashAttnFwdSm90INS1_25CollectiveMainloopFwdSm90ILi2EN4cute5tupleIJNS5_1CILi1EEES8_S8_EEENS6_IJNS7_ILi128EEENS7_ILi96EEENS7_ILi192EEEEEELi128ENS_10bfloat16_tEfNS_4arch4Sm90ELb1ELb0ELb1ELb1ELb1ELb0ELb0ELb1ELb1ELb1ELb0ELb0EEENS1_21CollectiveEpilogueFwdINS6_IJSA_SA_SB_EEES9_SE_SG_Li256ELb1ELb1ELb0ELb0EEENS1_36VarlenDynamicPersistentTileSchedulerILi128ELi96ELi256ELi128ELb0ELb1ELb1ELb1ELb1ELb1EEEEEEEEEvNT_6ParamsE:
[----:B------:R-:W-:Y:S01]  /*0000*/  LDC R1, c[0x0][0x37c] ;  /* 0x0000df00ff017b82 */ /* 0x000fe20000000800 */
[----:B------:R-:W-:Y:S05]  /*0010*/  EXIT ;  /* 0x000000000000794d */ /* 0x000fea0003800000 */
.L_x_7:
        /* <DEDUP_REMOVED lines=14> */
.L_x_52:


//--------------------- .text._ZN7cutlass13device_kernelIN5flash11enable_sm90INS1_16FlashAttnFwdSm90INS1_25CollectiveMainloopFwdSm90ILi2EN4cute5tupleIJNS5_1CILi1EEES8_S8_EEENS6_IJNS7_ILi128EEENS7_ILi96EEENS7_ILi192EEEEEELi128ENS_10bfloat16_tEfNS_4arch4Sm90ELb1ELb0ELb1ELb1ELb1ELb1ELb0ELb1ELb1ELb1ELb0ELb0EEENS1_21CollectiveEpilogueFwdINS6_IJSA_SA_SB_EEES9_SE_SG_Li256ELb1ELb1ELb0ELb0EEENS1_36VarlenDynamicPersistentTileSchedulerILi128ELi96ELi256ELi128ELb0ELb1ELb1ELb1ELb1ELb1EEEEEEEEEvNT_6ParamsE --------------------------
	.section	.text._ZN7cutlass13device_kernelIN5flash11enable_sm90INS1_16FlashAttnFwdSm90INS1_25CollectiveMainloopFwdSm90ILi2EN4cute5tupleIJNS5_1CILi1EEES8_S8_EEENS6_IJNS7_ILi128EEENS7_ILi96EEENS7_ILi192EEEEEELi128ENS_10bfloat16_tEfNS_4arch4Sm90ELb1ELb0ELb1ELb1ELb1ELb1ELb0ELb1ELb1ELb1ELb0ELb0EEENS1_21CollectiveEpilogueFwdINS6_IJSA_SA_SB_EEES9_SE_SG_Li256ELb1ELb1ELb0ELb0EEENS1_36VarlenDynamicPersistentTileSchedulerILi128ELi96ELi256ELi128ELb0ELb1ELb1ELb1ELb1ELb1EEEEEEEEEvNT_6ParamsE,"ax",@progbits
	.align	128
.text._ZN7cutlass13device_kernelIN5flash11enable_sm90INS1_16FlashAttnFwdSm90INS1_25CollectiveMainloopFwdSm90ILi2EN4cute5tupleIJNS5_1CILi1EEES8_S8_EEENS6_IJNS7_ILi128EEENS7_ILi96EEENS7_ILi192EEEEEELi128ENS_10bfloat16_tEfNS_4arch4Sm90ELb1ELb0ELb1ELb1ELb1ELb1ELb0ELb1ELb1ELb1ELb0ELb0EEENS1_21CollectiveEpilogueFwdINS6_IJSA_SA_SB_EEES9_SE_SG_Li256ELb1ELb1ELb0ELb0EEENS1_36VarlenDynamicPersistentTileSchedulerILi128ELi96ELi256ELi128ELb0ELb1ELb1ELb1ELb1ELb1EEEEEEEEEvNT_6ParamsE:
        .type           _ZN7cutlass13device_kernelIN5flash11enable_sm90INS1_16FlashAttnFwdSm90INS1_25CollectiveMainloopFwdSm90ILi2EN4cute5tupleIJNS5_1CILi1EEES8_S8_EEENS6_IJNS7_ILi128EEENS7_ILi96EEENS7_ILi192EEEEEELi128ENS_10bfloat16_tEfNS_4arch4Sm90ELb1ELb0ELb1ELb1ELb1ELb1ELb0ELb1ELb1ELb1ELb0ELb0EEENS1_21CollectiveEpilogueFwdINS6_IJSA_SA_SB_EEES9_SE_SG_Li256ELb1ELb1ELb0ELb0EEENS1_36VarlenDynamicPersistentTileSchedulerILi128ELi96ELi256ELi128ELb0ELb1ELb1ELb1ELb1ELb1EEEEEEEEEvNT_6ParamsE,@function
        .size           _ZN7cutlass13device_kernelIN5flash11enable_sm90INS1_16FlashAttnFwdSm90INS1_25CollectiveMainloopFwdSm90ILi2EN4cute5tupleIJNS5_1CILi1EEES8_S8_EEENS6_IJNS7_ILi128EEENS7_ILi96EEENS7_ILi192EEEEEELi128ENS_10bfloat16_tEfNS_4arch4Sm90ELb1ELb0ELb1ELb1ELb1ELb1ELb0ELb1ELb1ELb1ELb0ELb0EEENS1_21CollectiveEpilogueFwdINS6_IJSA_SA_SB_EEES9_SE_SG_Li256ELb1ELb1ELb0ELb0EEENS1_36VarlenDynamicPersistentTileSchedulerILi128ELi96ELi256ELi128ELb0ELb1ELb1ELb1ELb1ELb1EEEEEEEEEvNT_6ParamsE,(.L_x_53 - _ZN7cutlass13device_kernelIN5flash11enable_sm90INS1_16FlashAttnFwdSm90INS1_25CollectiveMainloopFwdSm90ILi2EN4cute5tupleIJNS5_1CILi1EEES8_S8_EEENS6_IJNS7_ILi128EEENS7_ILi96EEENS7_ILi192EEEEEELi128ENS_10bfloat16_tEfNS_4arch4Sm90ELb1ELb0ELb1ELb1ELb1ELb1ELb0ELb1ELb1ELb1ELb0ELb0EEENS1_21CollectiveEpilogueFwdINS6_IJSA_SA_SB_EEES9_SE_SG_Li256ELb1ELb1ELb0ELb0EEENS1_36VarlenDynamicPersistentTileSchedulerILi128ELi96ELi256ELi128ELb0ELb1ELb1ELb1ELb1ELb1EEEEEEEEEvNT_6ParamsE)
        .other          _ZN7cutlass13device_kernelIN5flash11enable_sm90INS1_16FlashAttnFwdSm90INS1_25CollectiveMainloopFwdSm90ILi2EN4cute5tupleIJNS5_1CILi1EEES8_S8_EEENS6_IJNS7_ILi128EEENS7_ILi96EEENS7_ILi192EEEEEELi128ENS_10bfloat16_tEfNS_4arch4Sm90ELb1ELb0ELb1ELb1ELb1ELb1ELb0ELb1ELb1ELb1ELb0ELb0EEENS1_21CollectiveEpilogueFwdINS6_IJSA_SA_SB_EEES9_SE_SG_Li256ELb1ELb1ELb0ELb0EEENS1_36VarlenDynamicPersistentTileSchedulerILi128ELi96ELi256ELi128ELb0ELb1ELb1ELb1ELb1ELb1EEEEEEEEEvNT_6ParamsE,@"STO_CUDA_ENTRY STV_DEFAULT"
_ZN7cutlass13device_kernelIN5flash11enable_sm90INS1_16FlashAttnFwdSm90INS1_25CollectiveMainloopFwdSm90ILi2EN4cute5tupleIJNS5_1CILi1EEES8_S8_EEENS6_IJNS7_ILi128EEENS7_ILi96EEENS7_ILi192EEEEEELi128ENS_10bfloat16_tEfNS_4arch4Sm90ELb1ELb0ELb1ELb1ELb1ELb1ELb0ELb1ELb1ELb1ELb0ELb0EEENS1_21CollectiveEpilogueFwdINS6_IJSA_SA_SB_EEES9_SE_SG_Li256ELb1ELb1ELb0ELb0EEENS1_36VarlenDynamicPersistentTileSchedulerILi128ELi96ELi256ELi128ELb0ELb1ELb1ELb1ELb1ELb1EEEEEEEEEvNT_6ParamsE:
[----:B------:R-:W-:Y:S01]  /*0000*/  LDC R1, c[0x0][0x37c] ;  /* 0x0000df00ff017b82 */ /* 0x000fe20000000800 */
[----:B------:R-:W-:Y:S05]  /*0010*/  EXIT ;  /* 0x000000000000794d */ /* 0x000fea0003800000 */
.L_x_8:
        /* <DEDUP_REMOVED lines=14> */
.L_x_53:


//--------------------- .text._ZN7cutlass13device_kernelIN5flash11enable_sm90INS1_16FlashAttnFwdSm90INS1_25CollectiveMainloopFwdSm90ILi2EN4cute5tupleIJNS5_1CILi1EEES8_S8_EEENS6_IJNS7_ILi64EEESA_SA_EEELi512ENS_10bfloat16_tEfNS_4arch4Sm90ELb0ELb0ELb1ELb0ELb1ELb0ELb0ELb0ELb0ELb1ELb0ELb0EEENS1_21CollectiveEpilogueFwdINS6_IJSA_NS7_ILi512EEESA_EEES9_SC_SE_Li256ELb0ELb1ELb0ELb0EEENS1_29StaticPersistentTileSchedulerILb0EEEEEEEEEvNT_6ParamsE --------------------------
	.section	.text._ZN7cutlass13device_kernelIN5flash11enable_sm90INS1_16FlashAttnFwdSm90INS1_25CollectiveMainloopFwdSm90ILi2EN4cute5tupleIJNS5_1CILi1EEES8_S8_EEENS6_IJNS7_ILi64EEESA_SA_EEELi512ENS_10bfloat16_tEfNS_4arch4Sm90ELb0ELb0ELb1ELb0ELb1ELb0ELb0ELb0ELb0ELb1ELb0ELb0EEENS1_21CollectiveEpilogueFwdINS6_IJSA_NS7_ILi512EEESA_EEES9_SC_SE_Li256ELb0ELb1ELb0ELb0EEENS1_29StaticPersistentTileSchedulerILb0EEEEEEEEEvNT_6ParamsE,"ax",@progbits
	.align	128
.text._ZN7cutlass13device_kernelIN5flash11enable_sm90INS1_16FlashAttnFwdSm90INS1_25CollectiveMainloopFwdSm90ILi2EN4cute5tupleIJNS5_1CILi1EEES8_S8_EEENS6_IJNS7_ILi64EEESA_SA_EEELi512ENS_10bfloat16_tEfNS_4arch4Sm90ELb0ELb0ELb1ELb0ELb1ELb0ELb0ELb0ELb0ELb1ELb0ELb0EEENS1_21CollectiveEpilogueFwdINS6_IJSA_NS7_ILi512EEESA_EEES9_SC_SE_Li256ELb0ELb1ELb0ELb0EEENS1_29StaticPersistentTileSchedulerILb0EEEEEEEEEvNT_6ParamsE:
        .type           _ZN7cutlass13device_kernelIN5flash11enable_sm90INS1_16FlashAttnFwdSm90INS1_25CollectiveMainloopFwdSm90ILi2EN4cute5tupleIJNS5_1CILi1EEES8_S8_EEENS6_IJNS7_ILi64EEESA_SA_EEELi512ENS_10bfloat16_tEfNS_4arch4Sm90ELb0ELb0ELb1ELb0ELb1ELb0ELb0ELb0ELb0ELb1ELb0ELb0EEENS1_21CollectiveEpilogueFwdINS6_IJSA_NS7_ILi512EEESA_EEES9_SC_SE_Li256ELb0ELb1ELb0ELb0EEENS1_29StaticPersistentTileSchedulerILb0EEEEEEEEEvNT_6ParamsE,@function
        .size           _ZN7cutlass13device_kernelIN5flash11enable_sm90INS1_16FlashAttnFwdSm90INS1_25CollectiveMainloopFwdSm90ILi2EN4cute5tupleIJNS5_1CILi1EEES8_S8_EEENS6_IJNS7_ILi64EEESA_SA_EEELi512ENS_10bfloat16_tEfNS_4arch4Sm90ELb0ELb0ELb1ELb0ELb1ELb0ELb0ELb0ELb0ELb1ELb0ELb0EEENS1_21CollectiveEpilogueFwdINS6_IJSA_NS7_ILi512EEESA_EEES9_SC_SE_Li256ELb0ELb1ELb0ELb0EEENS1_29StaticPersistentTileSchedulerILb0EEEEEEEEEvNT_6ParamsE,(.L_x_54 - _ZN7cutlass13device_kernelIN5flash11enable_sm90INS1_16FlashAttnFwdSm90INS1_25CollectiveMainloopFwdSm90ILi2EN4cute5tupleIJNS5_1CILi1EEES8_S8_EEENS6_IJNS7_ILi64EEESA_SA_EEELi512ENS_10bfloat16_tEfNS_4arch4Sm90ELb0ELb0ELb1ELb0ELb1ELb0ELb0ELb0ELb0ELb1ELb0ELb0EEENS1_21CollectiveEpilogueFwdINS6_IJSA_NS7_ILi512EEESA_EEES9_SC_SE_Li256ELb0ELb1ELb0ELb0EEENS1_29StaticPersistentTileSchedulerILb0EEEEEEEEEvNT_6ParamsE)
        .other          _ZN7cutlass13device_kernelIN5flash11enable_sm90INS1_16FlashAttnFwdSm90INS1_25CollectiveMainloopFwdSm90ILi2EN4cute5tupleIJNS5_1CILi1EEES8_S8_EEENS6_IJNS7_ILi64EEESA_SA_EEELi512ENS_10bfloat16_tEfNS_4arch4Sm90ELb0ELb0ELb1ELb0ELb1ELb0ELb0ELb0ELb0ELb1ELb0ELb0EEENS1_21CollectiveEpilogueFwdINS6_IJSA_NS7_ILi512EEESA_EEES9_SC_SE_Li256ELb0ELb1ELb0ELb0EEENS1_29StaticPersistentTileSchedulerILb0EEEEEEEEEvNT_6ParamsE,@"STO_CUDA_ENTRY STV_DEFAULT"
_ZN7cutlass13device_kernelIN5flash11enable_sm90INS1_16FlashAttnFwdSm90INS1_25CollectiveMainloopFwdSm90ILi2EN4cute5tupleIJNS5_1CILi1EEES8_S8_EEENS6_IJNS7_ILi64EEESA_SA_EEELi512ENS_10bfloat16_tEfNS_4arch4Sm90ELb0ELb0ELb1ELb0ELb1ELb0ELb0ELb0ELb0ELb1ELb0ELb0EEENS1_21CollectiveEpilogueFwdINS6_IJSA_NS7_ILi512EEESA_EEES9_SC_SE_Li256ELb0ELb1ELb0ELb0EEENS1_29StaticPersistentTileSchedulerILb0EEEEEEEEEvNT_6ParamsE:
[----:B------:R-:W-:Y:S01]  /*0000*/  LDC R1, c[0x0][0x37c] ;  /* 0x0000df00ff017b82 */ /* 0x000fe20000000800 */
[----:B------:R-:W-:Y:S05]  /*0010*/  EXIT ;  /* 0x000000000000794d */ /* 0x000fea0003800000 */
.L_x_9:
        /* <DEDUP_REMOVED lines=14> */
.L_x_54:


//--------------------- .text._ZN7cutlass13device_kernelIN5flash11enable_sm90INS1_16FlashAttnFwdSm90INS1_25CollectiveMainloopFwdSm90ILi2EN4cute5tupleIJNS5_1CILi1EEES8_S8_EEENS6_IJNS7_ILi64EEESA_SA_EEELi512ENS_10bfloat16_tEfNS_4arch4Sm90ELb0ELb0ELb1ELb0ELb1ELb0ELb1ELb0ELb0ELb1ELb0ELb0EEENS1_21CollectiveEpilogueFwdINS6_IJSA_NS7_ILi512EEESA_EEES9_SC_SE_Li256ELb0ELb1ELb0ELb0EEENS1_29StaticPersistentTileSchedulerILb0EEEEEEEEEvNT_6ParamsE --------------------------
	.section	.text._ZN7cutlass13device_kernelIN5flash11enable_sm90INS1_16FlashAttnFwdSm90INS1_25CollectiveMainloopFwdSm90ILi2EN4cute5tupleIJNS5_1CILi1EEES8_S8_EEENS6_IJNS7_ILi64EEESA_SA_EEELi512ENS_10bfloat16_tEfNS_4arch4Sm90ELb0ELb0ELb1ELb0ELb1ELb0ELb1ELb0ELb0ELb1ELb0ELb0EEENS1_21CollectiveEpilogueFwdINS6_IJSA_NS7_ILi512EEESA_EEES9_SC_SE_Li256ELb0ELb1ELb0ELb0EEENS1_29StaticPersistentTileSchedulerILb0EEEEEEEEEvNT_6ParamsE,"ax",@progbits
	.align	128
.text._ZN7cutlass13device_kernelIN5flash11enable_sm90INS1_16FlashAttnFwdSm90INS1_25CollectiveMainloopFwdSm90ILi2EN4cute5tupleIJNS5_1CILi1EEES8_S8_EEENS6_IJNS7_ILi64EEESA_SA_EEELi512ENS_10bfloat16_tEfNS_4arch4Sm90ELb0ELb0ELb1ELb0ELb1ELb0ELb1ELb0ELb0ELb1ELb0ELb0EEENS1_21CollectiveEpilogueFwdINS6_IJSA_NS7_ILi512EEESA_EEES9_SC_SE_Li256ELb0ELb1ELb0ELb0EEENS1_29StaticPersistentTileSchedulerILb0EEEEEEEEEvNT_6ParamsE:
        .type           _ZN7cutlass13device_kernelIN5flash11enable_sm90INS1_16FlashAttnFwdSm90INS1_25CollectiveMainloopFwdSm90ILi2EN4cute5tupleIJNS5_1CILi1EEES8_S8_EEENS6_IJNS7_ILi64EEESA_SA_EEELi512ENS_10bfloat16_tEfNS_4arch4Sm90ELb0ELb0ELb1ELb0ELb1ELb0ELb1ELb0ELb0ELb1ELb0ELb0EEENS1_21CollectiveEpilogueFwdINS6_IJSA_NS7_ILi512EEESA_EEES9_SC_SE_Li256ELb0ELb1ELb0ELb0EEENS1_29StaticPersistentTileSchedulerILb0EEEEEEEEEvNT_6ParamsE,@function
        .size           _ZN7cutlass13device_kernelIN5flash11enable_sm90INS1_16FlashAttnFwdSm90INS1_25CollectiveMainloopFwdSm90ILi2EN4cute5tupleIJNS5_1CILi1EEES8_S8_EEENS6_IJNS7_ILi64EEESA_SA_EEELi512ENS_10bfloat16_tEfNS_4arch4Sm90ELb0ELb0ELb1ELb0ELb1ELb0ELb1ELb0ELb0ELb1ELb0ELb0EEENS1_21CollectiveEpilogueFwdINS6_IJSA_NS7_ILi512EEESA_EEES9_SC_SE_Li256ELb0ELb1ELb0ELb0EEENS1_29StaticPersistentTileSchedulerILb0EEEEEEEEEvNT_6ParamsE,(.L_x_55 - _ZN7cutlass13device_kernelIN5flash11enable_sm90INS1_16FlashAttnFwdSm90INS1_25CollectiveMainloopFwdSm90ILi2EN4cute5tupleIJNS5_1CILi1EEES8_S8_EEENS6_IJNS7_ILi64EEESA_SA_EEELi512ENS_10bfloat16_tEfNS_4arch4Sm90ELb0ELb0ELb1ELb0ELb1ELb0ELb1ELb0ELb0ELb1ELb0ELb0EEENS1_21CollectiveEpilogueFwdINS6_IJSA_NS7_ILi512EEESA_EEES9_SC_SE_Li256ELb0ELb1ELb0ELb0EEENS1_29StaticPersistentTileSchedulerILb0EEEEEEEEEvNT_6ParamsE)
        .other          _ZN7cutlass13device_kernelIN5flash11enable_sm90INS1_16FlashAttnFwdSm90INS1_25CollectiveMainloopFwdSm90ILi2EN4cute5tupleIJNS5_1CILi1EEES8_S8_EEENS6_IJNS7_ILi64EEESA_SA_EEELi512ENS_10bfloat16_tEfNS_4arch4Sm90ELb0ELb0ELb1ELb0ELb1ELb0ELb1ELb0ELb0ELb1ELb0ELb0EEENS1_21CollectiveEpilogueFwdINS6_IJSA_NS7_ILi512EEESA_EEES9_SC_SE_Li256ELb0ELb1ELb0ELb0EEENS1_29StaticPersistentTileSchedulerILb0EEEEEEEEEvNT_6ParamsE,@"STO_CUDA_ENTRY STV_DEFAULT"
_ZN7cutlass13device_kernelIN5flash11enable_sm90INS1_16FlashAttnFwdSm90INS1_25CollectiveMainloopFwdSm90ILi2EN4cute5tupleIJNS5_1CILi1EEES8_S8_EEENS6_IJNS7_ILi64EEESA_SA_EEELi512ENS_10bfloat16_tEfNS_4arch4Sm90ELb0ELb0ELb1ELb0ELb1ELb0ELb1ELb0ELb0ELb1ELb0ELb0EEENS1_21CollectiveEpilogueFwdINS6_IJSA_NS7_ILi512EEESA_EEES9_SC_SE_Li256ELb0ELb1ELb0ELb0EEENS1_29StaticPersistentTileSchedulerILb0EEEEEEEEEvNT_6ParamsE:
[----:B------:R-:W-:Y:S01]  /*0000*/  LDC R1, c[0x0][0x37c] ;  /* 0x0000df00ff017b82 */ /* 0x000fe20000000800 */
[----:B------:R-:W-:Y:S05]  /*0010*/  EXIT ;  /* 0x000000000000794d */ /* 0x000fea0003800000 */
.L_x_10:
        /* <DEDUP_REMOVED lines=14> */
.L_x_55:


//--------------------- .text._ZN7cutlass13device_kernelIN5flash11enable_sm90INS1_16FlashAttnFwdSm90INS1_25CollectiveMainloopFwdSm90ILi2EN4cute5tupleIJNS5_1CILi1EEES8_S8_EEENS6_IJNS7_ILi64EEESA_SA_EEELi512ENS_10bfloat16_tEfNS_4arch4Sm90ELb0ELb0ELb1ELb1ELb1ELb0ELb0ELb0ELb0ELb1ELb0ELb0EEENS1_21CollectiveEpilogueFwdINS6_IJSA_NS7_ILi512EEESA_EEES9_SC_SE_Li256ELb1ELb1ELb0ELb0EEENS1_36VarlenDynamicPersistentTileSchedulerILi64ELi64ELi256ELi128ELb0ELb1ELb1ELb0ELb1ELb1EEEEEEEEEvNT_6ParamsE --------------------------
	.section	.text._ZN7cutlass13device_kernelIN5flash11enable_sm90INS1_16FlashAttnFwdSm90INS1_25CollectiveMainloopFwdSm90ILi2EN4cute5tupleIJNS5_1CILi1EEES8_S8_EEENS6_IJNS7_ILi64EEESA_SA_EEELi512ENS_10bfloat16_tEfNS_4arch4Sm90ELb0ELb0ELb1ELb1ELb1ELb0ELb0ELb0ELb0ELb1ELb0ELb0EEENS1_21CollectiveEpilogueFwdINS6_IJSA_NS7_ILi512EEESA_EEES9_SC_SE_Li256ELb1ELb1ELb0ELb0EEENS1_36VarlenDynamicPersistentTileSchedulerILi64ELi64ELi256ELi128ELb0ELb1ELb1ELb0ELb1ELb1EEEEEEEEEvNT_6ParamsE,"ax",@progbits
	.align	128
.text._ZN7cutlass13device_kernelIN5flash11enable_sm90INS1_16FlashAttnFwdSm90INS1_25CollectiveMainloopFwdSm90ILi2EN4cute5tupleIJNS5_1CILi1EEES8_S8_EEENS6_IJNS7_ILi64EEESA_SA_EEELi512ENS_10bfloat16_tEfNS_4arch4Sm90ELb0ELb0ELb1ELb1ELb1ELb0ELb0ELb0ELb0ELb1ELb0ELb0EEENS1_21CollectiveEpilogueFwdINS6_IJSA_NS7_ILi512EEESA_EEES9_SC_SE_Li256ELb1ELb1ELb0ELb0EEENS1_36VarlenDynamicPersistentTileSchedulerILi64ELi64ELi256ELi128ELb0ELb1ELb1ELb0ELb1ELb1EEEEEEEEEvNT_6ParamsE:
        .type           _ZN7cutlass13device_kernelIN5flash11enable_sm90INS1_16FlashAttnFwdSm90INS1_25CollectiveMainloopFwdSm90ILi2EN4cute5tupleIJNS5_1CILi1EEES8_S8_EEENS6_IJNS7_ILi64EEESA_SA_EEELi512ENS_10bfloat16_tEfNS_4arch4Sm90ELb0ELb0ELb1ELb1ELb1ELb0ELb0ELb0ELb0ELb1ELb0ELb0EEENS1_21CollectiveEpilogueFwdINS6_IJSA_NS7_ILi512EEESA_EEES9_SC_SE_Li256ELb1ELb1ELb0ELb0EEENS1_36VarlenDynamicPersistentTileSchedulerILi64ELi64ELi256ELi128ELb0ELb1ELb1ELb0ELb1ELb1EEEEEEEEEvNT_6ParamsE,@function
        .size           _ZN7cutlass13device_kernelIN5flash11enable_sm90INS1_16FlashAttnFwdSm90INS1_25CollectiveMainloopFwdSm90ILi2EN4cute5tupleIJNS5_1CILi1EEES8_S8_EEENS6_IJNS7_ILi64EEESA_SA_EEELi512ENS_10bfloat16_tEfNS_4arch4Sm90ELb0ELb0ELb1ELb1ELb1ELb0ELb0ELb0ELb0ELb1ELb0ELb0EEENS1_21CollectiveEpilogueFwdINS6_IJSA_NS7_ILi512EEESA_EEES9_SC_SE_Li256ELb1ELb1ELb0ELb0EEENS1_36VarlenDynamicPersistentTileSchedulerILi64ELi64ELi256ELi128ELb0ELb1ELb1ELb0ELb1ELb1EEEEEEEEEvNT_6ParamsE,(.L_x_56 - _ZN7cutlass13device_kernelIN5flash11enable_sm90INS1_16FlashAttnFwdSm90INS1_25CollectiveMainloopFwdSm90ILi2EN4cute5tupleIJNS5_1CILi1EEES8_S8_EEENS6_IJNS7_ILi64EEESA_SA_EEELi512ENS_10bfloat16_tEfNS_4arch4Sm90ELb0ELb0ELb1ELb1ELb1ELb0ELb0ELb0ELb0ELb1ELb0ELb0EEENS1_21CollectiveEpilogueFwdINS6_IJSA_NS7_ILi512EEESA_EEES9_SC_SE_Li256ELb1ELb1ELb0ELb0EEENS1_36VarlenDynamicPersistentTileSchedulerILi64ELi64ELi256ELi128ELb0ELb1ELb1ELb0ELb1ELb1EEEEEEEEEvNT_6ParamsE)
        .other          _ZN7cutlass13device_kernelIN5flash11enable_sm90INS1_16FlashAttnFwdSm90INS1_25CollectiveMainloopFwdSm90ILi2EN4cute5tupleIJNS5_1CILi1EEES8_S8_EEENS6_IJNS7_ILi64EEESA_SA_EEELi512ENS_10bfloat16_tEfNS_4arch4Sm90ELb0ELb0ELb1ELb1ELb1ELb0ELb0ELb0ELb0ELb1ELb0ELb0EEENS1_21CollectiveEpilogueFwdINS6_IJSA_NS7_ILi512EEESA_EEES9_SC_SE_Li256ELb1ELb1ELb0ELb0EEENS1_36VarlenDynamicPersistentTileSchedulerILi64ELi64ELi256ELi128ELb0ELb1ELb1ELb0ELb1ELb1EEEEEEEEEvNT_6ParamsE,@"STO_CUDA_ENTRY STV_DEFAULT"
_ZN7cutlass13device_kernelIN5flash11enable_sm90INS1_16FlashAttnFwdSm90INS1_25CollectiveMainloopFwdSm90ILi2EN4cute5tupleIJNS5_1CILi1EEES8_S8_EEENS6_IJNS7_ILi64EEESA_SA_EEELi512ENS_10bfloat16_tEfNS_4arch4Sm90ELb0ELb0ELb1ELb1ELb1ELb0ELb0ELb0ELb0ELb1ELb0ELb0EEENS1_21CollectiveEpilogueFwdINS6_IJSA_NS7_ILi512EEESA_EEES9_SC_SE_Li256ELb1ELb1ELb0ELb0EEENS1_36VarlenDynamicPersistentTileSchedulerILi64ELi64ELi256ELi128ELb0ELb1ELb1ELb0ELb1ELb1EEEEEEEEEvNT_6ParamsE:
[----:B------:R-:W-:Y:S01]  /*0000*/  LDC R1, c[0x0][0x37c] ;  /* 0x0000df00ff017b82 */ /* 0x000fe20000000800 */
[----:B------:R-:W-:Y:S05]  /*0010*/  EXIT ;  /* 0x000000000000794d */ /* 0x000fea0003800000 */
.L_x_11:
        /* <DEDUP_REMOVED lines=14> */
.L_x_56:


//--------------------- .text._ZN7cutlass13device_kernelIN5flash11enable_sm90INS1_16FlashAttnFwdSm90INS1_25CollectiveMainloopFwdSm90ILi2EN4cute5tupleIJNS5_1CILi1EEES8_S8_EEENS6_IJNS7_ILi64EEESA_SA_EEELi512ENS_10bfloat16_tEfNS_4arch4Sm90ELb0ELb0ELb1ELb1ELb1ELb1ELb0ELb0ELb0ELb1ELb0ELb0EEENS1_21CollectiveEpilogueFwdINS6_IJSA_NS7_ILi512EEESA_EEES9_SC_SE_Li256ELb1ELb1ELb0ELb0EEENS1_36VarlenDynamicPersistentTileSchedulerILi64ELi64ELi256ELi128ELb0ELb1ELb1ELb0ELb1ELb1EEEEEEEEEvNT_6ParamsE --------------------------
	.section	.text._ZN7cutlass13device_kernelIN5flash11enable_sm90INS1_16FlashAttnFwdSm90INS1_25CollectiveMainloopFwdSm90ILi2EN4cute5tupleIJNS5_1CILi1EEES8_S8_EEENS6_IJNS7_ILi64EEESA_SA_EEELi512ENS_10bfloat16_tEfNS_4arch4Sm90ELb0ELb0ELb1ELb1ELb1ELb1ELb0ELb0ELb0ELb1ELb0ELb0EEENS1_21CollectiveEpilogueFwdINS6_IJSA_NS7_ILi512EEESA_EEES9_SC_SE_Li256ELb1ELb1ELb0ELb0EEENS1_36VarlenDynamicPersistentTileSchedulerILi64ELi64ELi256ELi128ELb0ELb1ELb1ELb0ELb1ELb1EEEEEEEEEvNT_6ParamsE,"ax",@progbits
	.align	128
.text._ZN7cutlass13device_kernelIN5flash11enable_sm90INS1_16FlashAttnFwdSm90INS1_25CollectiveMainloopFwdSm90ILi2EN4cute5tupleIJNS5_1CILi1EEES8_S8_EEENS6_IJNS7_ILi64EEESA_SA_EEELi512ENS_10bfloat16_tEfNS_4arch4Sm90ELb0ELb0ELb1ELb1ELb1ELb1ELb0ELb0ELb0ELb1ELb0ELb0EEENS1_21CollectiveEpilogueFwdINS6_IJSA_NS7_ILi512EEESA_EEES9_SC_SE_Li256ELb1ELb1ELb0ELb0EEENS1_36VarlenDynamicPersistentTileSchedulerILi64ELi64ELi256ELi128ELb0ELb1ELb1ELb0ELb1ELb1EEEEEEEEEvNT_6ParamsE:
        .type           _ZN7cutlass13device_kernelIN5flash11enable_sm90INS1_16FlashAttnFwdSm90INS1_25CollectiveMainloopFwdSm90ILi2EN4cute5tupleIJNS5_1CILi1EEES8_S8_EEENS6_IJNS7_ILi64EEESA_SA_EEELi512ENS_10bfloat16_tEfNS_4arch4Sm90ELb0ELb0ELb1ELb1ELb1ELb1ELb0ELb0ELb0ELb1ELb0ELb0EEENS1_21CollectiveEpilogueFwdINS6_IJSA_NS7_ILi512EEESA_EEES9_SC_SE_Li256ELb1ELb1ELb0ELb0EEENS1_36VarlenDynamicPersistentTileSchedulerILi64ELi64ELi256ELi128ELb0ELb1ELb1ELb0ELb1ELb1EEEEEEEEEvNT_6ParamsE,@function
        .size           _ZN7cutlass13device_kernelIN5flash11enable_sm90INS1_16FlashAttnFwdSm90INS1_25CollectiveMainloopFwdSm90ILi2EN4cute5tupleIJNS5_1CILi1EEES8_S8_EEENS6_IJNS7_ILi64EEESA_SA_EEELi512ENS_10bfloat16_tEfNS_4arch4Sm90ELb0ELb0ELb1ELb1ELb1ELb1ELb0ELb0ELb0ELb1ELb0ELb0EEENS1_21CollectiveEpilogueFwdINS6_IJSA_NS7_ILi512EEESA_EEES9_SC_SE_Li256ELb1ELb1ELb0ELb0EEENS1_36VarlenDynamicPersistentTileSchedulerILi64ELi64ELi256ELi128ELb0ELb1ELb1ELb0ELb1ELb1EEEEEEEEEvNT_6ParamsE,(.L_x_57 - _ZN7cutlass13device_kernelIN5flash11enable_sm90INS1_16FlashAttnFwdSm90INS1_25CollectiveMainloopFwdSm90ILi2EN4cute5tupleIJNS5_1CILi1EEES8_S8_EEENS6_IJNS7_ILi64EEESA_SA_EEELi512ENS_10bfloat16_tEfNS_4arch4Sm90ELb0ELb0ELb1ELb1ELb1ELb1ELb0ELb0ELb0ELb1ELb0ELb0EEENS1_21CollectiveEpilogueFwdINS6_IJSA_NS7_ILi512EEESA_EEES9_SC_SE_Li256ELb1ELb1ELb0ELb0EEENS1_36VarlenDynamicPersistentTileSchedulerILi64ELi64ELi256ELi128ELb0ELb1ELb1ELb0ELb1ELb1EEEEEEEEEvNT_6ParamsE)
        .other          _ZN7cutlass13device_kernelIN5flash11enable_sm90INS1_16FlashAttnFwdSm90INS1_25CollectiveMainloopFwdSm90ILi2EN4cute5tupleIJNS5_1CILi1EEES8_S8_EEENS6_IJNS7_ILi64EEESA_SA_EEELi512ENS_10bfloat16_tEfNS_4arch4Sm90ELb0ELb0ELb1ELb1ELb1ELb1ELb0ELb0ELb0ELb1ELb0ELb0EEENS1_21CollectiveEpilogueFwdINS6_IJSA_NS7_ILi512EEESA_EEES9_SC_SE_Li256ELb1ELb1ELb0ELb0EEENS1_36VarlenDynamicPersistentTileSchedulerILi64ELi64ELi256ELi128ELb0ELb1ELb1ELb0ELb1ELb1EEEEEEEEEvNT_6ParamsE,@"STO_CUDA_ENTRY STV_DEFAULT"
_ZN7cutlass13device_kernelIN5flash11enable_sm90INS1_16FlashAttnFwdSm90INS1_25CollectiveMainloopFwdSm90ILi2EN4cute5tupleIJNS5_1CILi1EEES8_S8_EEENS6_IJNS7_ILi64EEESA_SA_EEELi512ENS_10bfloat16_tEfNS_4arch4Sm90ELb0ELb0ELb1ELb1ELb1ELb1ELb0ELb0ELb0ELb1ELb0ELb0EEENS1_21CollectiveEpilogueFwdINS6_IJSA_NS7_ILi512EEESA_EEES9_SC_SE_Li256ELb1ELb1ELb0ELb0EEENS1_36VarlenDynamicPersistentTileSchedulerILi64ELi64ELi256ELi128ELb0ELb1ELb1ELb0ELb1ELb1EEEEEEEEEvNT_6ParamsE:
[----:B------:R-:W-:Y:S01]  /*0000*/  LDC R1, c[0x0][0x37c] ;  /* 0x0000df00ff017b82 */ /* 0x000fe20000000800 */
[----:B------:R-:W-:Y:S05]  /*0010*/  EXIT ;  /* 0x000000000000794d */ /* 0x000fea0003800000 */
.L_x_12:
        /* <DEDUP_REMOVED lines=14> */
.L_x_57:


//--------------------- .text._ZN7cutlass13device_kernelIN5flash11enable_sm90INS1_16FlashAttnFwdSm90INS1_25CollectiveMainloopFwdSm90ILi2EN4cute5tupleIJNS5_1CILi1EEES8_S8_EEENS6_IJNS7_ILi64EEESA_SA_EEELi512ENS_10bfloat16_tEfNS_4arch4Sm90ELb0ELb0ELb1ELb1ELb1ELb0ELb1ELb0ELb0ELb1ELb0ELb0EEENS1_21CollectiveEpilogueFwdINS6_IJSA_NS7_ILi512EEESA_EEES9_SC_SE_Li256ELb1ELb1ELb0ELb0EEENS1_36VarlenDynamicPersistentTileSchedulerILi64ELi64ELi256ELi128ELb0ELb1ELb1ELb0ELb1ELb1EEEEEEEEEvNT_6ParamsE --------------------------
	.section	.text._ZN7cutlass13device_kernelIN5flash11enable_sm90INS1_16FlashAttnFwdSm90INS1_25CollectiveMainloopFwdSm90ILi2EN4cute5tupleIJNS5_1CILi1EEES8_S8_EEENS6_IJNS7_ILi64EEESA_SA_EEELi512ENS_10bfloat16_tEfNS_4arch4Sm90ELb0ELb0ELb1ELb1ELb1ELb0ELb1ELb0ELb0ELb1ELb0ELb0EEENS1_21CollectiveEpilogueFwdINS6_IJSA_NS7_ILi512EEESA_EEES9_SC_SE_Li256ELb1ELb1ELb0ELb0EEENS1_36VarlenDynamicPersistentTileSchedulerILi64ELi64ELi256ELi128ELb0ELb1ELb1ELb0ELb1ELb1EEEEEEEEEvNT_6ParamsE,"ax",@progbits
	.align	128
.text._ZN7cutlass13device_kernelIN5flash11enable_sm90INS1_16FlashAttnFwdSm90INS1_25CollectiveMainloopFwdSm90ILi2EN4cute5tupleIJNS5_1CILi1EEES8_S8_EEENS6_IJNS7_ILi64EEESA_SA_EEELi512ENS_10bfloat16_tEfNS_4arch4Sm90ELb0ELb0ELb1ELb1ELb1ELb0ELb1ELb0ELb0ELb1ELb0ELb0EEENS1_21CollectiveEpilogueFwdINS6_IJSA_NS7_ILi512EEESA_EEES9_SC_SE_Li256ELb1ELb1ELb0ELb0EEENS1_36VarlenDynamicPersistentTileSchedulerILi64ELi64ELi256ELi128ELb0ELb1ELb1ELb0ELb1ELb1EEEEEEEEEvNT_6ParamsE:
        .type           _ZN7cutlass13device_kernelIN5flash11enable_sm90INS1_16FlashAttnFwdSm90INS1_25CollectiveMainloopFwdSm90ILi2EN4cute5tupleIJNS5_1CILi1EEES8_S8_EEENS6_IJNS7_ILi64EEESA_SA_EEELi512ENS_10bfloat16_tEfNS_4arch4Sm90ELb0ELb0ELb1ELb1ELb1ELb0ELb1ELb0ELb0ELb1ELb0ELb0EEENS1_21CollectiveEpilogueFwdINS6_IJSA_NS7_ILi512EEESA_EEES9_SC_SE_Li256ELb1ELb1ELb0ELb0EEENS1_36VarlenDynamicPersistentTileSchedulerILi64ELi64ELi256ELi128ELb0ELb1ELb1ELb0ELb1ELb1EEEEEEEEEvNT_6ParamsE,@function
        .size           _ZN7cutlass13device_kernelIN5flash11enable_sm90INS1_16FlashAttnFwdSm90INS1_25CollectiveMainloopFwdSm90ILi2EN4cute5tupleIJNS5_1CILi1EEES8_S8_EEENS6_IJNS7_ILi64EEESA_SA_EEELi512ENS_10bfloat16_tEfNS_4arch4Sm90ELb0ELb0ELb1ELb1ELb1ELb0ELb1ELb0ELb0ELb1ELb0ELb0EEENS1_21CollectiveEpilogueFwdINS6_IJSA_NS7_ILi512EEESA_EEES9_SC_SE_Li256ELb1ELb1ELb0ELb0EEENS1_36VarlenDynamicPersistentTileSchedulerILi64ELi64ELi256ELi128ELb0ELb1ELb1ELb0ELb1ELb1EEEEEEEEEvNT_6ParamsE,(.L_x_58 - _ZN7cutlass13device_kernelIN5flash11enable_sm90INS1_16FlashAttnFwdSm90INS1_25CollectiveMainloopFwdSm90ILi2EN4cute5tupleIJNS5_1CILi1EEES8_S8_EEENS6_IJNS7_ILi64EEESA_SA_EEELi512ENS_10bfloat16_tEfNS_4arch4Sm90ELb0ELb0ELb1ELb1ELb1ELb0ELb1ELb0ELb0ELb1ELb0ELb0EEENS1_21CollectiveEpilogueFwdINS6_IJSA_NS7_ILi512EEESA_EEES9_SC_SE_Li256ELb1ELb1ELb0ELb0EEENS1_36VarlenDynamicPersistentTileSchedulerILi64ELi64ELi256ELi128ELb0ELb1ELb1ELb0ELb1ELb1EEEEEEEEEvNT_6ParamsE)
        .other          _ZN7cutlass13device_kernelIN5flash11enable_sm90INS1_16FlashAttnFwdSm90INS1_25CollectiveMainloopFwdSm90ILi2EN4cute5tupleIJNS5_1CILi1EEES8_S8_EEENS6_IJNS7_ILi64EEESA_SA_EEELi512ENS_10bfloat16_tEfNS_4arch4Sm90ELb0ELb0ELb1ELb1ELb1ELb0ELb1ELb0ELb0ELb1ELb0ELb0EEENS1_21CollectiveEpilogueFwdINS6_IJSA_NS7_ILi512EEESA_EEES9_SC_SE_Li256ELb1ELb1ELb0ELb0EEENS1_36VarlenDynamicPersistentTileSchedulerILi64ELi64ELi256ELi128ELb0ELb1ELb1ELb0ELb1ELb1EEEEEEEEEvNT_6ParamsE,@"STO_CUDA_ENTRY STV_DEFAULT"
_ZN7cutlass13device_kernelIN5flash11enable_sm90INS1_16FlashAttnFwdSm90INS1_25CollectiveMainloopFwdSm90ILi2EN4cute5tupleIJNS5_1CILi1EEES8_S8_EEENS6_IJNS7_ILi64EEESA_SA_EEELi512ENS_10bfloat16_tEfNS_4arch4Sm90ELb0ELb0ELb1ELb1ELb1ELb0ELb1ELb0ELb0ELb1ELb0ELb0EEENS1_21CollectiveEpilogueFwdINS6_IJSA_NS7_ILi512EEESA_EEES9_SC_SE_Li256ELb1ELb1ELb0ELb0EEENS1_36VarlenDynamicPersistentTileSchedulerILi64ELi64ELi256ELi128ELb0ELb1ELb1ELb0ELb1ELb1EEEEEEEEEvNT_6ParamsE:
[----:B------:R-:W-:Y:S01]  /*0000*/  LDC R1, c[0x0][0x37c] ;  /* 0x0000df00ff017b82 */ /* 0x000fe20000000800 */
[----:B------:R-:W-:Y:S05]  /*0010*/  EXIT ;  /* 0x000000000000794d */ /* 0x000fea0003800000 */
.L_x_13:
        /* <DEDUP_REMOVED lines=14> */
.L_x_58:


//--------------------- .text._ZN7cutlass13device_kernelIN5flash11enable_sm90INS1_16FlashAttnFwdSm90INS1_25CollectiveMainloopFwdSm90ILi2EN4cute5tupleIJNS5_1CILi1EEES8_S8_EEENS6_IJNS7_ILi64EEESA_SA_EEELi512ENS_10bfloat16_tEfNS_4arch4Sm90ELb0ELb0ELb1ELb1ELb1ELb1ELb1ELb0ELb0ELb1ELb0ELb0EEENS1_21CollectiveEpilogueFwdINS6_IJSA_NS7_ILi512EEESA_EEES9_SC_SE_Li256ELb1ELb1ELb0ELb0EEENS1_36VarlenDynamicPersistentTileSchedulerILi64ELi64ELi256ELi128ELb0ELb1ELb1ELb0ELb1ELb1EEEEEEEEEvNT_6ParamsE --------------------------
	.section	.text._ZN7cutlass13device_kernelIN5flash11enable_sm90INS1_16FlashAttnFwdSm90INS1_25CollectiveMainloopFwdSm90ILi2EN4cute5tupleIJNS5_1CILi1EEES8_S8_EEENS6_IJNS7_ILi64EEESA_SA_EEELi512ENS_10bfloat16_tEfNS_4arch4Sm90ELb0ELb0ELb1ELb1ELb1ELb1ELb1ELb0ELb0ELb1ELb0ELb0EEENS1_21CollectiveEpilogueFwdINS6_IJSA_NS7_ILi512EEESA_EEES9_SC_SE_Li256ELb1ELb1ELb0ELb0EEENS1_36VarlenDynamicPersistentTileSchedulerILi64ELi64ELi256ELi128ELb0ELb1ELb1ELb0ELb1ELb1EEEEEEEEEvNT_6ParamsE,"ax",@progbits
	.align	128
.text._ZN7cutlass13device_kernelIN5flash11enable_sm90INS1_16FlashAttnFwdSm90INS1_25CollectiveMainloopFwdSm90ILi2EN4cute5tupleIJNS5_1CILi1EEES8_S8_EEENS6_IJNS7_ILi64EEESA_SA_EEELi512ENS_10bfloat16_tEfNS_4arch4Sm90ELb0ELb0ELb1ELb1ELb1ELb1ELb1ELb0ELb0ELb1ELb0ELb0EEENS1_21CollectiveEpilogueFwdINS6_IJSA_NS7_ILi512EEESA_EEES9_SC_SE_Li256ELb1ELb1ELb0ELb0EEENS1_36VarlenDynamicPersistentTileSchedulerILi64ELi64ELi256ELi128ELb0ELb1ELb1ELb0ELb1ELb1EEEEEEEEEvNT_6ParamsE:
        .type           _ZN7cutlass13device_kernelIN5flash11enable_sm90INS1_16FlashAttnFwdSm90INS1_25CollectiveMainloopFwdSm90ILi2EN4cute5tupleIJNS5_1CILi1EEES8_S8_EEENS6_IJNS7_ILi64EEESA_SA_EEELi512ENS_10bfloat16_tEfNS_4arch4Sm90ELb0ELb0ELb1ELb1ELb1ELb1ELb1ELb0ELb0ELb1ELb0ELb0EEENS1_21CollectiveEpilogueFwdINS6_IJSA_NS7_ILi512EEESA_EEES9_SC_SE_Li256ELb1ELb1ELb0ELb0EEENS1_36VarlenDynamicPersistentTileSchedulerILi64ELi64ELi256ELi128ELb0ELb1ELb1ELb0ELb1ELb1EEEEEEEEEvNT_6ParamsE,@function
        .size           _ZN7cutlass13device_kernelIN5flash11enable_sm90INS1_16FlashAttnFwdSm90INS1_25CollectiveMainloopFwdSm90ILi2EN4cute5tupleIJNS5_1CILi1EEES8_S8_EEENS6_IJNS7_ILi64EEESA_SA_EEELi512ENS_10bfloat16_tEfNS_4arch4Sm90ELb0ELb0ELb1ELb1ELb1ELb1ELb1ELb0ELb0ELb1ELb0ELb0EEENS1_21CollectiveEpilogueFwdINS6_IJSA_NS7_ILi512EEESA_EEES9_SC_SE_Li256ELb1ELb1ELb0ELb0EEENS1_36VarlenDynamicPersistentTileSchedulerILi64ELi64ELi256ELi128ELb0ELb1ELb1ELb0ELb1ELb1EEEEEEEEEvNT_6ParamsE,(.L_x_59 - _ZN7cutlass13device_kernelIN5flash11enable_sm90INS1_16FlashAttnFwdSm90INS1_25CollectiveMainloopFwdSm90ILi2EN4cute5tupleIJNS5_1CILi1EEES8_S8_EEENS6_IJNS7_ILi64EEESA_SA_EEELi512ENS_10bfloat16_tEfNS_4arch4Sm90ELb0ELb0ELb1ELb1ELb1ELb1ELb1ELb0ELb0ELb1ELb0ELb0EEENS1_21CollectiveEpilogueFwdINS6_IJSA_NS7_ILi512EEESA_EEES9_SC_SE_Li256ELb1ELb1ELb0ELb0EEENS1_36VarlenDynamicPersistentTileSchedulerILi64ELi64ELi256ELi128ELb0ELb1ELb1ELb0ELb1ELb1EEEEEEEEEvNT_6ParamsE)
        .other          _ZN7cutlass13device_kernelIN5flash11enable_sm90INS1_16FlashAttnFwdSm90INS1_25CollectiveMainloopFwdSm90ILi2EN4cute5tupleIJNS5_1CILi1EEES8_S8_EEENS6_IJNS7_ILi64EEESA_SA_EEELi512ENS_10bfloat16_tEfNS_4arch4Sm90ELb0ELb0ELb1ELb1ELb1ELb1ELb1ELb0ELb0ELb1ELb0ELb0EEENS1_21CollectiveEpilogueFwdINS6_IJSA_NS7_ILi512EEESA_EEES9_SC_SE_Li256ELb1ELb1ELb0ELb0EEENS1_36VarlenDynamicPersistentTileSchedulerILi64ELi64ELi256ELi128ELb0ELb1ELb1ELb0ELb1ELb1EEEEEEEEEvNT_6ParamsE,@"STO_CUDA_ENTRY STV_DEFAULT"
_ZN7cutlass13device_kernelIN5flash11enable_sm90INS1_16FlashAttnFwdSm90INS1_25CollectiveMainloopFwdSm90ILi2EN4cute5tupleIJNS5_1CILi1EEES8_S8_EEENS6_IJNS7_ILi64EEESA_SA_EEELi512ENS_10bfloat16_tEfNS_4arch4Sm90ELb0ELb0ELb1ELb1ELb1ELb1ELb1ELb0ELb0ELb1ELb0ELb0EEENS1_21CollectiveEpilogueFwdINS6_IJSA_NS7_ILi512EEESA_EEES9_SC_SE_Li256ELb1ELb1ELb0ELb0EEENS1_36VarlenDynamicPersistentTileSchedulerILi64ELi64ELi256ELi128ELb0ELb1ELb1ELb0ELb1ELb1EEEEEEEEEvNT_6ParamsE:
[----:B------:R-:W-:Y:S01]  /*0000*/  LDC R1, c[0x0][0x37c] ;  /* 0x0000df00ff017b82 */ /* 0x000fe20000000800 */
[----:B------:R-:W-:Y:S05]  /*0010*/  EXIT ;  /* 0x000000000000794d */ /* 0x000fea0003800000 */
.L_x_14:
        /* <DEDUP_REMOVED lines=14> */
.L_x_59:


//--------------------- .text._ZN7cutlass13device_kernelIN5flash11enable_sm90INS1_16FlashAttnFwdSm90INS1_25CollectiveMainloopFwdSm90ILi2EN4cute5tupleIJNS5_1CILi1EEES8_S8_EEENS6_IJNS7_ILi64EEESA_SA_EEELi512ENS_10bfloat16_tEfNS_4arch4Sm90ELb0ELb1ELb1ELb0ELb1ELb0ELb0ELb0ELb0ELb1ELb0ELb0EEENS1_21CollectiveEpilogueFwdINS6_IJSA_NS7_ILi512EEESA_EEES9_SC_SE_Li256ELb0ELb1ELb0ELb0EEENS1_30DynamicPersistentTileSchedulerILi256ELi128ELb0ELb1ELb1EEEEEEEEEvNT_6ParamsE --------------------------
	.section	.text._ZN7cutlass13device_kernelIN5flash11enable_sm90INS1_16FlashAttnFwdSm90INS1_25CollectiveMainloopFwdSm90ILi2EN4cute5tupleIJNS5_1CILi1EEES8_S8_EEENS6_IJNS7_ILi64EEESA_SA_EEELi512ENS_10bfloat16_tEfNS_4arch4Sm90ELb0ELb1ELb1ELb0ELb1ELb0ELb0ELb0ELb0ELb1ELb0ELb0EEENS1_21CollectiveEpilogueFwdINS6_IJSA_NS7_ILi512EEESA_EEES9_SC_SE_Li256ELb0ELb1ELb0ELb0EEENS1_30DynamicPersistentTileSchedulerILi256ELi128ELb0ELb1ELb1EEEEEEEEEvNT_6ParamsE,"ax",@progbits
	.align	128
.text._ZN7cutlass13device_kernelIN5flash11enable_sm90INS1_16FlashAttnFwdSm90INS1_25CollectiveMainloopFwdSm90ILi2EN4cute5tupleIJNS5_1CILi1EEES8_S8_EEENS6_IJNS7_ILi64EEESA_SA_EEELi512ENS_10bfloat16_tEfNS_4arch4Sm90ELb0ELb1ELb1ELb0ELb1ELb0ELb0ELb0ELb0ELb1ELb0ELb0EEENS1_21CollectiveEpilogueFwdINS6_IJSA_NS7_ILi512EEESA_EEES9_SC_SE_Li256ELb0ELb1ELb0ELb0EEENS1_30DynamicPersistentTileSchedulerILi256ELi128ELb0ELb1ELb1EEEEEEEEEvNT_6ParamsE:
        .type           _ZN7cutlass13device_kernelIN5flash11enable_sm90INS1_16FlashAttnFwdSm90INS1_25CollectiveMainloopFwdSm90ILi2EN4cute5tupleIJNS5_1CILi1EEES8_S8_EEENS6_IJNS7_ILi64EEESA_SA_EEELi512ENS_10bfloat16_tEfNS_4arch4Sm90ELb0ELb1ELb1ELb0ELb1ELb0ELb0ELb0ELb0ELb1ELb0ELb0EEENS1_21CollectiveEpilogueFwdINS6_IJSA_NS7_ILi512EEESA_EEES9_SC_SE_Li256ELb0ELb1ELb0ELb0EEENS1_30DynamicPersistentTileSchedulerILi256ELi128ELb0ELb1ELb1EEEEEEEEEvNT_6ParamsE,@function
        .size           _ZN7cutlass13device_kernelIN5flash11enable_sm90INS1_16FlashAttnFwdSm90INS1_25CollectiveMainloopFwdSm90ILi2EN4cute5tupleIJNS5_1CILi1EEES8_S8_EEENS6_IJNS7_ILi64EEESA_SA_EEELi512ENS_10bfloat16_tEfNS_4arch4Sm90ELb0ELb1ELb1ELb0ELb1ELb0ELb0ELb0ELb0ELb1ELb0ELb0EEENS1_21CollectiveEpilogueFwdINS6_IJSA_NS7_ILi512EEESA_EEES9_SC_SE_Li256ELb0ELb1ELb0ELb0EEENS1_30DynamicPersistentTileSchedulerILi256ELi128ELb0ELb1ELb1EEEEEEEEEvNT_6ParamsE,(.L_x_60 - _ZN7cutlass13device_kernelIN5flash11enable_sm90INS1_16FlashAttnFwdSm90INS1_25CollectiveMainloopFwdSm90ILi2EN4cute5tupleIJNS5_1CILi1EEES8_S8_EEENS6_IJNS7_ILi64EEESA_SA_EEELi512ENS_10bfloat16_tEfNS_4arch4Sm90ELb0ELb1ELb1ELb0ELb1ELb0ELb0ELb0ELb0ELb1ELb0ELb0EEENS1_21CollectiveEpilogueFwdINS6_IJSA_NS7_ILi512EEESA_EEES9_SC_SE_Li256ELb0ELb1ELb0ELb0EEENS1_30DynamicPersistentTileSchedulerILi256ELi128ELb0ELb1ELb1EEEEEEEEEvNT_6ParamsE)
        .other          _ZN7cutlass13device_kernelIN5flash11enable_sm90INS1_16FlashAttnFwdSm90INS1_25CollectiveMainloopFwdSm90ILi2EN4cute5tupleIJNS5_1CILi1EEES8_S8_EEENS6_IJNS7_ILi64EEESA_SA_EEELi512ENS_10bfloat16_tEfNS_4arch4Sm90ELb0ELb1ELb1ELb0ELb1ELb0ELb0ELb0ELb0ELb1ELb0ELb0EEENS1_21CollectiveEpilogueFwdINS6_IJSA_NS7_ILi512EEESA_EEES9_SC_SE_Li256ELb0ELb1ELb0ELb0EEENS1_30DynamicPersistentTileSchedulerILi256ELi128ELb0ELb1ELb1EEEEEEEEEvNT_6ParamsE,@"STO_CUDA_ENTRY STV_DEFAULT"
_ZN7cutlass13device_kernelIN5flash11enable_sm90INS1_16FlashAttnFwdSm90INS1_25CollectiveMainloopFwdSm90ILi2EN4cute5tupleIJNS5_1CILi1EEES8_S8_EEENS6_IJNS7_ILi64EEESA_SA_EEELi512ENS_10bfloat16_tEfNS_4arch4Sm90ELb0ELb1ELb1ELb0ELb1ELb0ELb0ELb0ELb0ELb1ELb0ELb0EEENS1_21CollectiveEpilogueFwdINS6_IJSA_NS7_ILi512EEESA_EEES9_SC_SE_Li256ELb0ELb1ELb0ELb0EEENS1_30DynamicPersistentTileSchedulerILi256ELi128ELb0ELb1ELb1EEEEEEEEEvNT_6ParamsE:
[----:B------:R-:W-:Y:S01]  /*0000*/  LDC R1, c[0x0][0x37c] ;  /* 0x0000df00ff017b82 */ /* 0x000fe20000000800 */
[----:B------:R-:W-:Y:S05]  /*0010*/  EXIT ;  /* 0x000000000000794d */ /* 0x000fea0003800000 */
.L_x_15:
        /* <DEDUP_REMOVED lines=14> */
.L_x_60:


//--------------------- .text._ZN7cutlass13device_kernelIN5flash11enable_sm90INS1_16FlashAttnFwdSm90INS1_25CollectiveMainloopFwdSm90ILi2EN4cute5tupleIJNS5_1CILi1EEES8_S8_EEENS6_IJNS7_ILi64EEESA_SA_EEELi512ENS_10bfloat16_tEfNS_4arch4Sm90ELb0ELb1ELb1ELb0ELb1ELb0ELb1ELb0ELb0ELb1ELb0ELb0EEENS1_21CollectiveEpilogueFwdINS6_IJSA_NS7_ILi512EEESA_EEES9_SC_SE_Li256ELb0ELb1ELb0ELb0EEENS1_30DynamicPersistentTileSchedulerILi256ELi128ELb0ELb1ELb1EEEEEEEEEvNT_6ParamsE --------------------------
	.section	.text._ZN7cutlass13device_kernelIN5flash11enable_sm90INS1_16FlashAttnFwdSm90INS1_25CollectiveMainloopFwdSm90ILi2EN4cute5tupleIJNS5_1CILi1EEES8_S8_EEENS6_IJNS7_ILi64EEESA_SA_EEELi512ENS_10bfloat16_tEfNS_4arch4Sm90ELb0ELb1ELb1ELb0ELb1ELb0ELb1ELb0ELb0ELb1ELb0ELb0EEENS1_21CollectiveEpilogueFwdINS6_IJSA_NS7_ILi512EEESA_EEES9_SC_SE_Li256ELb0ELb1ELb0ELb0EEENS1_30DynamicPersistentTileSchedulerILi256ELi128ELb0ELb1ELb1EEEEEEEEEvNT_6ParamsE,"ax",@progbits
	.align	128
.text._ZN7cutlass13device_kernelIN5flash11enable_sm90INS1_16FlashAttnFwdSm90INS1_25CollectiveMainloopFwdSm90ILi2EN4cute5tupleIJNS5_1CILi1EEES8_S8_EEENS6_IJNS7_ILi64EEESA_SA_EEELi512ENS_10bfloat16_tEfNS_4arch4Sm90ELb0ELb1ELb1ELb0ELb1ELb0ELb1ELb0ELb0ELb1ELb0ELb0EEENS1_21CollectiveEpilogueFwdINS6_IJSA_NS7_ILi512EEESA_EEES9_SC_SE_Li256ELb0ELb1ELb0ELb0EEENS1_30DynamicPersistentTileSchedulerILi256ELi128ELb0ELb1ELb1EEEEEEEEEvNT_6ParamsE:
        .type           _ZN7cutlass13device_kernelIN5flash11enable_sm90INS1_16FlashAttnFwdSm90INS1_25CollectiveMainloopFwdSm90ILi2EN4cute5tupleIJNS5_1CILi1EEES8_S8_EEENS6_IJNS7_ILi64EEESA_SA_EEELi512ENS_10bfloat16_tEfNS_4arch4Sm90ELb0ELb1ELb1ELb0ELb1ELb0ELb1ELb0ELb0ELb1ELb0ELb0EEENS1_21CollectiveEpilogueFwdINS6_IJSA_NS7_ILi512EEESA_EEES9_SC_SE_Li256ELb0ELb1ELb0ELb0EEENS1_30DynamicPersistentTileSchedulerILi256ELi128ELb0ELb1ELb1EEEEEEEEEvNT_6ParamsE,@function
        .size           _ZN7cutlass13device_kernelIN5flash11enable_sm90INS1_16FlashAttnFwdSm90INS1_25CollectiveMainloopFwdSm90ILi2EN4cute5tupleIJNS5_1CILi1EEES8_S8_EEENS6_IJNS7_ILi64EEESA_SA_EEELi512ENS_10bfloat16_tEfNS_4arch4Sm90ELb0ELb1ELb1ELb0ELb1ELb0ELb1ELb0ELb0ELb1ELb0ELb0EEENS1_21CollectiveEpilogueFwdINS6_IJSA_NS7_ILi512EEESA_EEES9_SC_SE_Li256ELb0ELb1ELb0ELb0EEENS1_30DynamicPersistentTileSchedulerILi256ELi128ELb0ELb1ELb1EEEEEEEEEvNT_6ParamsE,(.L_x_61 - _ZN7cutlass13device_kernelIN5flash11enable_sm90INS1_16FlashAttnFwdSm90INS1_25CollectiveMainloopFwdSm90ILi2EN4cute5tupleIJNS5_1CILi1EEES8_S8_EEENS6_IJNS7_ILi64EEESA_SA_EEELi512ENS_10bfloat16_tEfNS_4arch4Sm90ELb0ELb1ELb1ELb0ELb1ELb0ELb1ELb0ELb0ELb1ELb0ELb0EEENS1_21CollectiveEpilogueFwdINS6_IJSA_NS7_ILi512EEESA_EEES9_SC_SE_Li256ELb0ELb1ELb0ELb0EEENS1_30DynamicPersistentTileSchedulerILi256ELi128ELb0ELb1ELb1EEEEEEEEEvNT_6ParamsE)
        .other          _ZN7cutlass13device_kernelIN5flash11enable_sm90INS1_16FlashAttnFwdSm90INS1_25CollectiveMainloopFwdSm90ILi2EN4cute5tupleIJNS5_1CILi1EEES8_S8_EEENS6_IJNS7_ILi64EEESA_SA_EEELi512ENS_10bfloat16_tEfNS_4arch4Sm90ELb0ELb1ELb1ELb0ELb1ELb0ELb1ELb0ELb0ELb1ELb0ELb0EEENS1_21CollectiveEpilogueFwdINS6_IJSA_NS7_ILi512EEESA_EEES9_SC_SE_Li256ELb0ELb1ELb0ELb0EEENS1_30DynamicPersistentTileSchedulerILi256ELi128ELb0ELb1ELb1EEEEEEEEEvNT_6ParamsE,@"STO_CUDA_ENTRY STV_DEFAULT"
_ZN7cutlass13device_kernelIN5flash11enable_sm90INS1_16FlashAttnFwdSm90INS1_25CollectiveMainloopFwdSm90ILi2EN4cute5tupleIJNS5_1CILi1EEES8_S8_EEENS6_IJNS7_ILi64EEESA_SA_EEELi512ENS_10bfloat16_tEfNS_4arch4Sm90ELb0ELb1ELb1ELb0ELb1ELb0ELb1ELb0ELb0ELb1ELb0ELb0EEENS1_21CollectiveEpilogueFwdINS6_IJSA_NS7_ILi512EEESA_EEES9_SC_SE_Li256ELb0ELb1ELb0ELb0EEENS1_30DynamicPersistentTileSchedulerILi256ELi128ELb0ELb1ELb1EEEEEEEEEvNT_6ParamsE:
[----:B------:R-:W-:Y:S01]  /*0000*/  LDC R1, c[0x0][0x37c] ;  /* 0x0000df00ff017b82 */ /* 0x000fe20000000800 */
[----:B------:R-:W-:Y:S05]  /*0010*/  EXIT ;  /* 0x000000000000794d */ /* 0x000fea0003800000 */
.L_x_16:
        /* <DEDUP_REMOVED lines=14> */
.L_x_61:


//--------------------- .text._ZN7cutlass13device_kernelIN5flash11enable_sm90INS1_16FlashAttnFwdSm90INS1_25CollectiveMainloopFwdSm90ILi2EN4cute5tupleIJNS5_1CILi1EEES8_S8_EEENS6_IJNS7_ILi64EEESA_SA_EEELi512ENS_10bfloat16_tEfNS_4arch4Sm90ELb0ELb1ELb1ELb1ELb1ELb0ELb0ELb0ELb0ELb1ELb0ELb0EEENS1_21CollectiveEpilogueFwdINS6_IJSA_NS7_ILi512EEESA_EEES9_SC_SE_Li256ELb1ELb1ELb0ELb0EEENS1_36VarlenDynamicPersistentTileSchedulerILi64ELi64ELi256ELi128ELb0ELb1ELb1ELb1ELb0ELb1EEEEEEEEEvNT_6ParamsE --------------------------
	.section	.text._ZN7cutlass13device_kernelIN5flash11enable_sm90INS1_16FlashAttnFwdSm90INS1_25CollectiveMainloopFwdSm90ILi2EN4cute5tupleIJNS5_1CILi1EEES8_S8_EEENS6_IJNS7_ILi64EEESA_SA_EEELi512ENS_10bfloat16_tEfNS_4arch4Sm90ELb0ELb1ELb1ELb1ELb1ELb0ELb0ELb0ELb0ELb1ELb0ELb0EEENS1_21CollectiveEpilogueFwdINS6_IJSA_NS7_ILi512EEESA_EEES9_SC_SE_Li256ELb1ELb1ELb0ELb0EEENS1_36VarlenDynamicPersistentTileSchedulerILi64ELi64ELi256ELi128ELb0ELb1ELb1ELb1ELb0ELb1EEEEEEEEEvNT_6ParamsE,"ax",@progbits
	.align	128
.text._ZN7cutlass13device_kernelIN5flash11enable_sm90INS1_16FlashAttnFwdSm90INS1_25CollectiveMainloopFwdSm90ILi2EN4cute5tupleIJNS5_1CILi1EEES8_S8_EEENS6_IJNS7_ILi64EEESA_SA_EEELi512ENS_10bfloat16_tEfNS_4arch4Sm90ELb0ELb1ELb1ELb1ELb1ELb0ELb0ELb0ELb0ELb1ELb0ELb0EEENS1_21CollectiveEpilogueFwdINS6_IJSA_NS7_ILi512EEESA_EEES9_SC_SE_Li256ELb1ELb1ELb0ELb0EEENS1_36VarlenDynamicPersistentTileSchedulerILi64ELi64ELi256ELi128ELb0ELb1ELb1ELb1ELb0ELb1EEEEEEEEEvNT_6ParamsE:
        .type           _ZN7cutlass13device_kernelIN5flash11enable_sm90INS1_16FlashAttnFwdSm90INS1_25CollectiveMainloopFwdSm90ILi2EN4cute5tupleIJNS5_1CILi1EEES8_S8_EEENS6_IJNS7_ILi64EEESA_SA_EEELi512ENS_10bfloat16_tEfNS_4arch4Sm90ELb0ELb1ELb1ELb1ELb1ELb0ELb0ELb0ELb0ELb1ELb0ELb0EEENS1_21CollectiveEpilogueFwdINS6_IJSA_NS7_ILi512EEESA_EEES9_SC_SE_Li256ELb1ELb1ELb0ELb0EEENS1_36VarlenDynamicPersistentTileSchedulerILi64ELi64ELi256ELi128ELb0ELb1ELb1ELb1ELb0ELb1EEEEEEEEEvNT_6ParamsE,@function
        .size           _ZN7cutlass13device_kernelIN5flash11enable_sm90INS1_16FlashAttnFwdSm90INS1_25CollectiveMainloopFwdSm90ILi2EN4cute5tupleIJNS5_1CILi1EEES8_S8_EEENS6_IJNS7_ILi64EEESA_SA_EEELi512ENS_10bfloat16_tEfNS_4arch4Sm90ELb0ELb1ELb1ELb1ELb1ELb0ELb0ELb0ELb0ELb1ELb0ELb0EEENS1_21CollectiveEpilogueFwdINS6_IJSA_NS7_ILi512EEESA_EEES9_SC_SE_Li256ELb1ELb1ELb0ELb0EEENS1_36VarlenDynamicPersistentTileSchedulerILi64ELi64ELi256ELi128ELb0ELb1ELb1ELb1ELb0ELb1EEEEEEEEEvNT_6ParamsE,(.L_x_62 - _ZN7cutlass13device_kernelIN5flash11enable_sm90INS1_16FlashAttnFwdSm90INS1_25CollectiveMainloopFwdSm90ILi2EN4cute5tupleIJNS5_1CILi1EEES8_S8_EEENS6_IJNS7_ILi64EEESA_SA_EEELi512ENS_10bfloat16_tEfNS_4arch4Sm90ELb0ELb1ELb1ELb1ELb1ELb0ELb0ELb0ELb0ELb1ELb0ELb0EEENS1_21CollectiveEpilogueFwdINS6_IJSA_NS7_ILi512EEESA_EEES9_SC_SE_Li256ELb1ELb1ELb0ELb0EEENS1_36VarlenDynamicPersistentTileSchedulerILi64ELi64ELi256ELi128ELb0ELb1ELb1ELb1ELb0ELb1EEEEEEEEEvNT_6ParamsE)
        .other          _ZN7cutlass13device_kernelIN5flash11enable_sm90INS1_16FlashAttnFwdSm90INS1_25CollectiveMainloopFwdSm90ILi2EN4cute5tupleIJNS5_1CILi1EEES8_S8_EEENS6_IJNS7_ILi64EEESA_SA_EEELi512ENS_10bfloat16_tEfNS_4arch4Sm90ELb0ELb1ELb1ELb1ELb1ELb0ELb0ELb0ELb0ELb1ELb0ELb0EEENS1_21CollectiveEpilogueFwdINS6_IJSA_NS7_ILi512EEESA_EEES9_SC_SE_Li256ELb1ELb1ELb0ELb0EEENS1_36VarlenDynamicPersistentTileSchedulerILi64ELi64ELi256ELi128ELb0ELb1ELb1ELb1ELb0ELb1EEEEEEEEEvNT_6ParamsE,@"STO_CUDA_ENTRY STV_DEFAULT"
_ZN7cutlass13device_kernelIN5flash11enable_sm90INS1_16FlashAttnFwdSm90INS1_25CollectiveMainloopFwdSm90ILi2EN4cute5tupleIJNS5_1CILi1EEES8_S8_EEENS6_IJNS7_ILi64EEESA_SA_EEELi512ENS_10bfloat16_tEfNS_4arch4Sm90ELb0ELb1ELb1ELb1ELb1ELb0ELb0ELb0ELb0ELb1ELb0ELb0EEENS1_21CollectiveEpilogueFwdINS6_IJSA_NS7_ILi512EEESA_EEES9_SC_SE_Li256ELb1ELb1ELb0ELb0EEENS1_36VarlenDynamicPersistentTileSchedulerILi64ELi64ELi256ELi128ELb0ELb1ELb1ELb1ELb0ELb1EEEEEEEEEvNT_6ParamsE:
[----:B------:R-:W-:Y:S01]  /*0000*/  LDC R1, c[0x0][0x37c] ;  /* 0x0000df00ff017b82 */ /* 0x000fe20000000800 */
[----:B------:R-:W-:Y:S05]  /*0010*/  EXIT ;  /* 0x000000000000794d */ /* 0x000fea0003800000 */
.L_x_17:
        /* <DEDUP_REMOVED lines=14> */
.L_x_62:


//--------------------- .text._ZN7cutlass13device_kernelIN5flash11enable_sm90INS1_16FlashAttnFwdSm90INS1_25CollectiveMainloopFwdSm90ILi2EN4cute5tupleIJNS5_1CILi1EEES8_S8_EEENS6_IJNS7_ILi64EEESA_SA_EEELi512ENS_10bfloat16_tEfNS_4arch4Sm90ELb0ELb1ELb1ELb1ELb1ELb1ELb0ELb0ELb0ELb1ELb0ELb0EEENS1_21CollectiveEpilogueFwdINS6_IJSA_NS7_ILi512EEESA_EEES9_SC_SE_Li256ELb1ELb1ELb0ELb0EEENS1_36VarlenDynamicPersistentTileSchedulerILi64ELi64ELi256ELi128ELb0ELb1ELb1ELb1ELb0ELb1EEEEEEEEEvNT_6ParamsE --------------------------
	.section	.text._ZN7cutlass13device_kernelIN5flash11enable_sm90INS1_16FlashAttnFwdSm90INS1_25CollectiveMainloopFwdSm90ILi2EN4cute5tupleIJNS5_1CILi1EEES8_S8_EEENS6_IJNS7_ILi64EEESA_SA_EEELi512ENS_10bfloat16_tEfNS_4arch4Sm90ELb0ELb1ELb1ELb1ELb1ELb1ELb0ELb0ELb0ELb1ELb0ELb0EEENS1_21CollectiveEpilogueFwdINS6_IJSA_NS7_ILi512EEESA_EEES9_SC_SE_Li256ELb1ELb1ELb0ELb0EEENS1_36VarlenDynamicPersistentTileSchedulerILi64ELi64ELi256ELi128ELb0ELb1ELb1ELb1ELb0ELb1EEEEEEEEEvNT_6ParamsE,"ax",@progbits
	.align	128
.text._ZN7cutlass13device_kernelIN5flash11enable_sm90INS1_16FlashAttnFwdSm90INS1_25CollectiveMainloopFwdSm90ILi2EN4cute5tupleIJNS5_1CILi1EEES8_S8_EEENS6_IJNS7_ILi64EEESA_SA_EEELi512ENS_10bfloat16_tEfNS_4arch4Sm90ELb0ELb1ELb1ELb1ELb1ELb1ELb0ELb0ELb0ELb1ELb0ELb0EEENS1_21CollectiveEpilogueFwdINS6_IJSA_NS7_ILi512EEESA_EEES9_SC_SE_Li256ELb1ELb1ELb0ELb0EEENS1_36VarlenDynamicPersistentTileSchedulerILi64ELi64ELi256ELi128ELb0ELb1ELb1ELb1ELb0ELb1EEEEEEEEEvNT_6ParamsE:
        .type           _ZN7cutlass13device_kernelIN5flash11enable_sm90INS1_16FlashAttnFwdSm90INS1_25CollectiveMainloopFwdSm90ILi2EN4cute5tupleIJNS5_1CILi1EEES8_S8_EEENS6_IJNS7_ILi64EEESA_SA_EEELi512ENS_10bfloat16_tEfNS_4arch4Sm90ELb0ELb1ELb1ELb1ELb1ELb1ELb0ELb0ELb0ELb1ELb0ELb0EEENS1_21CollectiveEpilogueFwdINS6_IJSA_NS7_ILi512EEESA_EEES9_SC_SE_Li256ELb1ELb1ELb0ELb0EEENS1_36VarlenDynamicPersistentTileSchedulerILi64ELi64ELi256ELi128ELb0ELb1ELb1ELb1ELb0ELb1EEEEEEEEEvNT_6ParamsE,@function
        .size           _ZN7cutlass13device_kernelIN5flash11enable_sm90INS1_16FlashAttnFwdSm90INS1_25CollectiveMainloopFwdSm90ILi2EN4cute5tupleIJNS5_1CILi1EEES8_S8_EEENS6_IJNS7_ILi64EEESA_SA_EEELi512ENS_10bfloat16_tEfNS_4arch4Sm90ELb0ELb1ELb1ELb1ELb1ELb1ELb0ELb0ELb0ELb1ELb0ELb0EEENS1_21CollectiveEpilogueFwdINS6_IJSA_NS7_ILi512EEESA_EEES9_SC_SE_Li256ELb1ELb1ELb0ELb0EEENS1_36VarlenDynamicPersistentTileSchedulerILi64ELi64ELi256ELi128ELb0ELb1ELb1ELb1ELb0ELb1EEEEEEEEEvNT_6ParamsE,(.L_x_63 - _ZN7cutlass13device_kernelIN5flash11enable_sm90INS1_16FlashAttnFwdSm90INS1_25CollectiveMainloopFwdSm90ILi2EN4cute5tupleIJNS5_1CILi1EEES8_S8_EEENS6_IJNS7_ILi64EEESA_SA_EEELi512ENS_10bfloat16_tEfNS_4arch4Sm90ELb0ELb1ELb1ELb1ELb1ELb1ELb0ELb0ELb0ELb1ELb0ELb0EEENS1_21CollectiveEpilogueFwdINS6_IJSA_NS7_ILi512EEESA_EEES9_SC_SE_Li256ELb1ELb1ELb0ELb0EEENS1_36VarlenDynamicPersistentTileSchedulerILi64ELi64ELi256ELi128ELb0ELb1ELb1ELb1ELb0ELb1EEEEEEEEEvNT_6ParamsE)
        .other          _ZN7cutlass13device_kernelIN5flash11enable_sm90INS1_16FlashAttnFwdSm90INS1_25CollectiveMainloopFwdSm90ILi2EN4cute5tupleIJNS5_1CILi1EEES8_S8_EEENS6_IJNS7_ILi64EEESA_SA_EEELi512ENS_10bfloat16_tEfNS_4arch4Sm90ELb0ELb1ELb1ELb1ELb1ELb1ELb0ELb0ELb0ELb1ELb0ELb0EEENS1_21CollectiveEpilogueFwdINS6_IJSA_NS7_ILi512EEESA_EEES9_SC_SE_Li256ELb1ELb1ELb0ELb0EEENS1_36VarlenDynamicPersistentTileSchedulerILi64ELi64ELi256ELi128ELb0ELb1ELb1ELb1ELb0ELb1EEEEEEEEEvNT_6ParamsE,@"STO_CUDA_ENTRY STV_DEFAULT"
_ZN7cutlass13device_kernelIN5flash11enable_sm90INS1_16FlashAttnFwdSm90INS1_25CollectiveMainloopFwdSm90ILi2EN4cute5tupleIJNS5_1CILi1EEES8_S8_EEENS6_IJNS7_ILi64EEESA_SA_EEELi512ENS_10bfloat16_tEfNS_4arch4Sm90ELb0ELb1ELb1ELb1ELb1ELb1ELb0ELb0ELb0ELb1ELb0ELb0EEENS1_21CollectiveEpilogueFwdINS6_IJSA_NS7_ILi512EEESA_EEES9_SC_SE_Li256ELb1ELb1ELb0ELb0EEENS1_36VarlenDynamicPersistentTileSchedulerILi64ELi64ELi256ELi128ELb0ELb1ELb1ELb1ELb0ELb1EEEEEEEEEvNT_6ParamsE:
[----:B------:R-:W-:Y:S01]  /*0000*/  LDC R1, c[0x0][0x37c] ;  /* 0x0000df00ff017b82 */ /* 0x000fe20000000800 */
[----:B------:R-:W-:Y:S05]  /*0010*/  EXIT ;  /* 0x000000000000794d */ /* 0x000fea0003800000 */
.L_x_18:
        /* <DEDUP_REMOVED lines=14> */
.L_x_63:


//--------------------- .text._ZN7cutlass13device_kernelIN5flash11enable_sm90INS1_16FlashAttnFwdSm90INS1_25CollectiveMainloopFwdSm90ILi2EN4cute5tupleIJNS5_1CILi1EEES8_S8_EEENS6_IJNS7_ILi64EEESA_SA_EEELi512ENS_10bfloat16_tEfNS_4arch4Sm90ELb0ELb1ELb1ELb1ELb1ELb0ELb1ELb0ELb0ELb1ELb0ELb0EEENS1_21CollectiveEpilogueFwdINS6_IJSA_NS7_ILi512EEESA_EEES9_SC_SE_Li256ELb1ELb1ELb0ELb0EEENS1_36VarlenDynamicPersistentTileSchedulerILi64ELi64ELi256ELi128ELb0ELb1ELb1ELb1ELb0ELb1EEEEEEEEEvNT_6ParamsE --------------------------
	.section	.text._ZN7cutlass13device_kernelIN5flash11enable_sm90INS1_16FlashAttnFwdSm90INS1_25CollectiveMainloopFwdSm90ILi2EN4cute5tupleIJNS5_1CILi1EEES8_S8_EEENS6_IJNS7_ILi64EEESA_SA_EEELi512ENS_10bfloat16_tEfNS_4arch4Sm90ELb0ELb1ELb1ELb1ELb1ELb0ELb1ELb0ELb0ELb1ELb0ELb0EEENS1_21CollectiveEpilogueFwdINS6_IJSA_NS7_ILi512EEESA_EEES9_SC_SE_Li256ELb1ELb1ELb0ELb0EEENS1_36VarlenDynamicPersistentTileSchedulerILi64ELi64ELi256ELi128ELb0ELb1ELb1ELb1ELb0ELb1EEEEEEEEEvNT_6ParamsE,"ax",@progbits
	.align	128
.text._ZN7cutlass13device_kernelIN5flash11enable_sm90INS1_16FlashAttnFwdSm90INS1_25CollectiveMainloopFwdSm90ILi2EN4cute5tupleIJNS5_1CILi1EEES8_S8_EEENS6_IJNS7_ILi64EEESA_SA_EEELi512ENS_10bfloat16_tEfNS_4arch4Sm90ELb0ELb1ELb1ELb1ELb1ELb0ELb1ELb0ELb0ELb1ELb0ELb0EEENS1_21CollectiveEpilogueFwdINS6_IJSA_NS7_ILi512EEESA_EEES9_SC_SE_Li256ELb1ELb1ELb0ELb0EEENS1_36VarlenDynamicPersistentTileSchedulerILi64ELi64ELi256ELi128ELb0ELb1ELb1ELb1ELb0ELb1EEEEEEEEEvNT_6ParamsE:
        .type           _ZN7cutlass13device_kernelIN5flash11enable_sm90INS1_16FlashAttnFwdSm90INS1_25CollectiveMainloopFwdSm90ILi2EN4cute5tupleIJNS5_1CILi1EEES8_S8_EEENS6_IJNS7_ILi64EEESA_SA_EEELi512ENS_10bfloat16_tEfNS_4arch4Sm90ELb0ELb1ELb1ELb1ELb1ELb0ELb1ELb0ELb0ELb1ELb0ELb0EEENS1_21CollectiveEpilogueFwdINS6_IJSA_NS7_ILi512EEESA_EEES9_SC_SE_Li256ELb1ELb1ELb0ELb0EEENS1_36VarlenDynamicPersistentTileSchedulerILi64ELi64ELi256ELi128ELb0ELb1ELb1ELb1ELb0ELb1EEEEEEEEEvNT_6ParamsE,@function
        .size           _ZN7cutlass13device_kernelIN5flash11enable_sm90INS1_16FlashAttnFwdSm90INS1_25CollectiveMainloopFwdSm90ILi2EN4cute5tupleIJNS5_1CILi1EEES8_S8_EEENS6_IJNS7_ILi64EEESA_SA_EEELi512ENS_10bfloat16_tEfNS_4arch4Sm90ELb0ELb1ELb1ELb1ELb1ELb0ELb1ELb0ELb0ELb1ELb0ELb0EEENS1_21CollectiveEpilogueFwdINS6_IJSA_NS7_ILi512EEESA_EEES9_SC_SE_Li256ELb1ELb1ELb0ELb0EEENS1_36VarlenDynamicPersistentTileSchedulerILi64ELi64ELi256ELi128ELb0ELb1ELb1ELb1ELb0ELb1EEEEEEEEEvNT_6ParamsE,(.L_x_64 - _ZN7cutlass13device_kernelIN5flash11enable_sm90INS1_16FlashAttnFwdSm90INS1_25CollectiveMainloopFwdSm90ILi2EN4cute5tupleIJNS5_1CILi1EEES8_S8_EEENS6_IJNS7_ILi64EEESA_SA_EEELi512ENS_10bfloat16_tEfNS_4arch4Sm90ELb0ELb1ELb1ELb1ELb1ELb0ELb1ELb0ELb0ELb1ELb0ELb0EEENS1_21CollectiveEpilogueFwdINS6_IJSA_NS7_ILi512EEESA_EEES9_SC_SE_Li256ELb1ELb1ELb0ELb0EEENS1_36VarlenDynamicPersistentTileSchedulerILi64ELi64ELi256ELi128ELb0ELb1ELb1ELb1ELb0ELb1EEEEEEEEEvNT_6ParamsE)
        .other          _ZN7cutlass13device_kernelIN5flash11enable_sm90INS1_16FlashAttnFwdSm90INS1_25CollectiveMainloopFwdSm90ILi2EN4cute5tupleIJNS5_1CILi1EEES8_S8_EEENS6_IJNS7_ILi64EEESA_SA_EEELi512ENS_10bfloat16_tEfNS_4arch4Sm90ELb0ELb1ELb1ELb1ELb1ELb0ELb1ELb0ELb0ELb1ELb0ELb0EEENS1_21CollectiveEpilogueFwdINS6_IJSA_NS7_ILi512EEESA_EEES9_SC_SE_Li256ELb1ELb1ELb0ELb0EEENS1_36VarlenDynamicPersistentTileSchedulerILi64ELi64ELi256ELi128ELb0ELb1ELb1ELb1ELb0ELb1EEEEEEEEEvNT_6ParamsE,@"STO_CUDA_ENTRY STV_DEFAULT"
_ZN7cutlass13device_kernelIN5flash11enable_sm90INS1_16FlashAttnFwdSm90INS1_25CollectiveMainloopFwdSm90ILi2EN4cute5tupleIJNS5_1CILi1EEES8_S8_EEENS6_IJNS7_ILi64EEESA_SA_EEELi512ENS_10bfloat16_tEfNS_4arch4Sm90ELb0ELb1ELb1ELb1ELb1ELb0ELb1ELb0ELb0ELb1ELb0ELb0EEENS1_21CollectiveEpilogueFwdINS6_IJSA_NS7_ILi512EEESA_EEES9_SC_SE_Li256ELb1ELb1ELb0ELb0EEENS1_36VarlenDynamicPersistentTileSchedulerILi64ELi64ELi256ELi128ELb0ELb1ELb1ELb1ELb0ELb1EEEEEEEEEvNT_6ParamsE:
[----:B------:R-:W-:Y:S01]  /*0000*/  LDC R1, c[0x0][0x37c] ;  /* 0x0000df00ff017b82 */ /* 0x000fe20000000800 */
[----:B------:R-:W-:Y:S05]  /*0010*/  EXIT ;  /* 0x000000000000794d */ /* 0x000fea0003800000 */
.L_x_19:
        /* <DEDUP_REMOVED lines=14> */
.L_x_64:


//--------------------- .text._ZN7cutlass13device_kernelIN5flash11enable_sm90INS1_16FlashAttnFwdSm90INS1_25CollectiveMainloopFwdSm90ILi2EN4cute5tupleIJNS5_1CILi1EEES8_S8_EEENS6_IJNS7_ILi64EEESA_SA_EEELi512ENS_10bfloat16_tEfNS_4arch4Sm90ELb0ELb1ELb1ELb1ELb1ELb1ELb1ELb0ELb0ELb1ELb0ELb0EEENS1_21CollectiveEpilogueFwdINS6_IJSA_NS7_ILi512EEESA_EEES9_SC_SE_Li256ELb1ELb1ELb0ELb0EEENS1_36VarlenDynamicPersistentTileSchedulerILi64ELi64ELi256ELi128ELb0ELb1ELb1ELb1ELb0ELb1EEEEEEEEEvNT_6ParamsE --------------------------
	.section	.text._ZN7cutlass13device_kernelIN5flash11enable_sm90INS1_16FlashAttnFwdSm90INS1_25CollectiveMainloopFwdSm90ILi2EN4cute5tupleIJNS5_1CILi1EEES8_S8_EEENS6_IJNS7_ILi64EEESA_SA_EEELi512ENS_10bfloat16_tEfNS_4arch4Sm90ELb0ELb1ELb1ELb1ELb1ELb1ELb1ELb0ELb0ELb1ELb0ELb0EEENS1_21CollectiveEpilogueFwdINS6_IJSA_NS7_ILi512EEESA_EEES9_SC_SE_Li256ELb1ELb1ELb0ELb0EEENS1_36VarlenDynamicPersistentTileSchedulerILi64ELi64ELi256ELi128ELb0ELb1ELb1ELb1ELb0ELb1EEEEEEEEEvNT_6ParamsE,"ax",@progbits
	.align	128
.text._ZN7cutlass13device_kernelIN5flash11enable_sm90INS1_16FlashAttnFwdSm90INS1_25CollectiveMainloopFwdSm90ILi2EN4cute5tupleIJNS5_1CILi1EEES8_S8_EEENS6_IJNS7_ILi64EEESA_SA_EEELi512ENS_10bfloat16_tEfNS_4arch4Sm90ELb0ELb1ELb1ELb1ELb1ELb1ELb1ELb0ELb0ELb1ELb0ELb0EEENS1_21CollectiveEpilogueFwdINS6_IJSA_NS7_ILi512EEESA_EEES9_SC_SE_Li256ELb1ELb1ELb0ELb0EEENS1_36VarlenDynamicPersistentTileSchedulerILi64ELi64ELi256ELi128ELb0ELb1ELb1ELb1ELb0ELb1EEEEEEEEEvNT_6ParamsE:
        .type           _ZN7cutlass13device_kernelIN5flash11enable_sm90INS1_16FlashAttnFwdSm90INS1_25CollectiveMainloopFwdSm90ILi2EN4cute5tupleIJNS5_1CILi1EEES8_S8_EEENS6_IJNS7_ILi64EEESA_SA_EEELi512ENS_10bfloat16_tEfNS_4arch4Sm90ELb0ELb1ELb1ELb1ELb1ELb1ELb1ELb0ELb0ELb1ELb0ELb0EEENS1_21CollectiveEpilogueFwdINS6_IJSA_NS7_ILi512EEESA_EEES9_SC_SE_Li256ELb1ELb1ELb0ELb0EEENS1_36VarlenDynamicPersistentTileSchedulerILi64ELi64ELi256ELi128ELb0ELb1ELb1ELb1ELb0ELb1EEEEEEEEEvNT_6ParamsE,@function
        .size           _ZN7cutlass13device_kernelIN5flash11enable_sm90INS1_16FlashAttnFwdSm90INS1_25CollectiveMainloopFwdSm90ILi2EN4cute5tupleIJNS5_1CILi1EEES8_S8_EEENS6_IJNS7_ILi64EEESA_SA_EEELi512ENS_10bfloat16_tEfNS_4arch4Sm90ELb0ELb1ELb1ELb1ELb1ELb1ELb1ELb0ELb0ELb1ELb0ELb0EEENS1_21CollectiveEpilogueFwdINS6_IJSA_NS7_ILi512EEESA_EEES9_SC_SE_Li256ELb1ELb1ELb0ELb0EEENS1_36VarlenDynamicPersistentTileSchedulerILi64ELi64ELi256ELi128ELb0ELb1ELb1ELb1ELb0ELb1EEEEEEEEEvNT_6ParamsE,(.L_x_65 - _ZN7cutlass13device_kernelIN5flash11enable_sm90INS1_16FlashAttnFwdSm90INS1_25CollectiveMainloopFwdSm90ILi2EN4cute5tupleIJNS5_1CILi1EEES8_S8_EEENS6_IJNS7_ILi64EEESA_SA_EEELi512ENS_10bfloat16_tEfNS_4arch4Sm90ELb0ELb1ELb1ELb1ELb1ELb1ELb1ELb0ELb0ELb1ELb0ELb0EEENS1_21CollectiveEpilogueFwdINS6_IJSA_NS7_ILi512EEESA_EEES9_SC_SE_Li256ELb1ELb1ELb0ELb0EEENS1_36VarlenDynamicPersistentTileSchedulerILi64ELi64ELi256ELi128ELb0ELb1ELb1ELb1ELb0ELb1EEEEEEEEEvNT_6ParamsE)
        .other          _ZN7cutlass13device_kernelIN5flash11enable_sm90INS1_16FlashAttnFwdSm90INS1_25CollectiveMainloopFwdSm90ILi2EN4cute5tupleIJNS5_1CILi1EEES8_S8_EEENS6_IJNS7_ILi64EEESA_SA_EEELi512ENS_10bfloat16_tEfNS_4arch4Sm90ELb0ELb1ELb1ELb1ELb1ELb1ELb1ELb0ELb0ELb1ELb0ELb0EEENS1_21CollectiveEpilogueFwdINS6_IJSA_NS7_ILi512EEESA_EEES9_SC_SE_Li256ELb1ELb1ELb0ELb0EEENS1_36VarlenDynamicPersistentTileSchedulerILi64ELi64ELi256ELi128ELb0ELb1ELb1ELb1ELb0ELb1EEEEEEEEEvNT_6ParamsE,@"STO_CUDA_ENTRY STV_DEFAULT"
_ZN7cutlass13device_kernelIN5flash11enable_sm90INS1_16FlashAttnFwdSm90INS1_25CollectiveMainloopFwdSm90ILi2EN4cute5tupleIJNS5_1CILi1EEES8_S8_EEENS6_IJNS7_ILi64EEESA_SA_EEELi512ENS_10bfloat16_tEfNS_4arch4Sm90ELb0ELb1ELb1ELb1ELb1ELb1ELb1ELb0ELb0ELb1ELb0ELb0EEENS1_21CollectiveEpilogueFwdINS6_IJSA_NS7_ILi512EEESA_EEES9_SC_SE_Li256ELb1ELb1ELb0ELb0EEENS1_36VarlenDynamicPersistentTileSchedulerILi64ELi64ELi256ELi128ELb0ELb1ELb1ELb1ELb0ELb1EEEEEEEEEvNT_6ParamsE:
[----:B------:R-:W-:Y:S01]  /*0000*/  LDC R1, c[0x0][0x37c] ;  /* 0x0000df00ff017b82 */ /* 0x000fe20000000800 */
[----:B------:R-:W-:Y:S05]  /*0010*/  EXIT ;  /* 0x000000000000794d */ /* 0x000fea0003800000 */
.L_x_20:
        /* <DEDUP_REMOVED lines=14> */
.L_x_65:


//--------------------- .text._ZN7cutlass13device_kernelIN5flash11enable_sm90INS1_16FlashAttnFwdSm90INS1_25CollectiveMainloopFwdSm90ILi2EN4cute5tupleIJNS5_1CILi1EEES8_S8_EEENS6_IJNS7_ILi64EEESA_SA_EEELi512ENS_10bfloat16_tEfNS_4arch4Sm90ELb1ELb0ELb1ELb0ELb1ELb0ELb0ELb0ELb0ELb1ELb0ELb0EEENS1_21CollectiveEpilogueFwdINS6_IJSA_NS7_ILi512EEESA_EEES9_SC_SE_Li256ELb0ELb1ELb0ELb0EEENS1_30DynamicPersistentTileSchedulerILi256ELi128ELb0ELb1ELb1EEEEEEEEEvNT_6ParamsE --------------------------
	.section	.text._ZN7cutlass13device_kernelIN5flash11enable_sm90INS1_16FlashAttnFwdSm90INS1_25CollectiveMainloopFwdSm90ILi2EN4cute5tupleIJNS5_1CILi1EEES8_S8_EEENS6_IJNS7_ILi64EEESA_SA_EEELi512ENS_10bfloat16_tEfNS_4arch4Sm90ELb1ELb0ELb1ELb0ELb1ELb0ELb0ELb0ELb0ELb1ELb0ELb0EEENS1_21CollectiveEpilogueFwdINS6_IJSA_NS7_ILi512EEESA_EEES9_SC_SE_Li256ELb0ELb1ELb0ELb0EEENS1_30DynamicPersistentTileSchedulerILi256ELi128ELb0ELb1ELb1EEEEEEEEEvNT_6ParamsE,"ax",@progbits
	.align	128
.text._ZN7cutlass13device_kernelIN5flash11enable_sm90INS1_16FlashAttnFwdSm90INS1_25CollectiveMainloopFwdSm90ILi2EN4cute5tupleIJNS5_1CILi1EEES8_S8_EEENS6_IJNS7_ILi64EEESA_SA_EEELi512ENS_10bfloat16_tEfNS_4arch4Sm90ELb1ELb0ELb1ELb0ELb1ELb0ELb0ELb0ELb0ELb1ELb0ELb0EEENS1_21CollectiveEpilogueFwdINS6_IJSA_NS7_ILi512EEESA_EEES9_SC_SE_Li256ELb0ELb1ELb0ELb0EEENS1_30DynamicPersistentTileSchedulerILi256ELi128ELb0ELb1ELb1EEEEEEEEEvNT_6ParamsE:
        .type           _ZN7cutlass13device_kernelIN5flash11enable_sm90INS1_16FlashAttnFwdSm90INS1_25CollectiveMainloopFwdSm90ILi2EN4cute5tupleIJNS5_1CILi1EEES8_S8_EEENS6_IJNS7_ILi64EEESA_SA_EEELi512ENS_10bfloat16_tEfNS_4arch4Sm90ELb1ELb0ELb1ELb0ELb1ELb0ELb0ELb0ELb0ELb1ELb0ELb0EEENS1_21CollectiveEpilogueFwdINS6_IJSA_NS7_ILi512EEESA_EEES9_SC_SE_Li256ELb0ELb1ELb0ELb0EEENS1_30DynamicPersistentTileSchedulerILi256ELi128ELb0ELb1ELb1EEEEEEEEEvNT_6ParamsE,@function
        .size           _ZN7cutlass13device_kernelIN5flash11enable_sm90INS1_16FlashAttnFwdSm90INS1_25CollectiveMainloopFwdSm90ILi2EN4cute5tupleIJNS5_1CILi1EEES8_S8_EEENS6_IJNS7_ILi64EEESA_SA_EEELi512ENS_10bfloat16_tEfNS_4arch4Sm90ELb1ELb0ELb1ELb0ELb1ELb0ELb0ELb0ELb0ELb1ELb0ELb0EEENS1_21CollectiveEpilogueFwdINS6_IJSA_NS7_ILi512EEESA_EEES9_SC_SE_Li256ELb0ELb1ELb0ELb0EEENS1_30DynamicPersistentTileSchedulerILi256ELi128ELb0ELb1ELb1EEEEEEEEEvNT_6ParamsE,(.L_x_66 - _ZN7cutlass13device_kernelIN5flash11enable_sm90INS1_16FlashAttnFwdSm90INS1_25CollectiveMainloopFwdSm90ILi2EN4cute5tupleIJNS5_1CILi1EEES8_S8_EEENS6_IJNS7_ILi64EEESA_SA_EEELi512ENS_10bfloat16_tEfNS_4arch4Sm90ELb1ELb0ELb1ELb0ELb1ELb0ELb0ELb0ELb0ELb1ELb0ELb0EEENS1_21CollectiveEpilogueFwdINS6_IJSA_NS7_ILi512EEESA_EEES9_SC_SE_Li256ELb0ELb1ELb0ELb0EEENS1_30DynamicPersistentTileSchedulerILi256ELi128ELb0ELb1ELb1EEEEEEEEEvNT_6ParamsE)
        .other          _ZN7cutlass13device_kernelIN5flash11enable_sm90INS1_16FlashAttnFwdSm90INS1_25CollectiveMainloopFwdSm90ILi2EN4cute5tupleIJNS5_1CILi1EEES8_S8_EEENS6_IJNS7_ILi64EEESA_SA_EEELi512ENS_10bfloat16_tEfNS_4arch4Sm90ELb1ELb0ELb1ELb0ELb1ELb0ELb0ELb0ELb0ELb1ELb0ELb0EEENS1_21CollectiveEpilogueFwdINS6_IJSA_NS7_ILi512EEESA_EEES9_SC_SE_Li256ELb0ELb1ELb0ELb0EEENS1_30DynamicPersistentTileSchedulerILi256ELi128ELb0ELb1ELb1EEEEEEEEEvNT_6ParamsE,@"STO_CUDA_ENTRY STV_DEFAULT"
_ZN7cutlass13device_kernelIN5flash11enable_sm90INS1_16FlashAttnFwdSm90INS1_25CollectiveMainloopFwdSm90ILi2EN4cute5tupleIJNS5_1CILi1EEES8_S8_EEENS6_IJNS7_ILi64EEESA_SA_EEELi512ENS_10bfloat16_tEfNS_4arch4Sm90ELb1ELb0ELb1ELb0ELb1ELb0ELb0ELb0ELb0ELb1ELb0ELb0EEENS1_21CollectiveEpilogueFwdINS6_IJSA_NS7_ILi512EEESA_EEES9_SC_SE_Li256ELb0ELb1ELb0ELb0EEENS1_30DynamicPersistentTileSchedulerILi256ELi128ELb0ELb1ELb1EEEEEEEEEvNT_6ParamsE:
[----:B------:R-:W-:Y:S01]  /*0000*/  LDC R1, c[0x0][0x37c] ;  /* 0x0000df00ff017b82 */ /* 0x000fe20000000800 */
[----:B------:R-:W-:Y:S05]  /*0010*/  EXIT ;  /* 0x000000000000794d */ /* 0x000fea0003800000 */
.L_x_21:
        /* <DEDUP_REMOVED lines=14> */
.L_x_66:


//--------------------- .text._ZN7cutlass13device_kernelIN5flash11enable_sm90INS1_16FlashAttnFwdSm90INS1_25CollectiveMainloopFwdSm90ILi2EN4cute5tupleIJNS5_1CILi1EEES8_S8_EEENS6_IJNS7_ILi64EEESA_SA_EEELi512ENS_10bfloat16_tEfNS_4arch4Sm90ELb1ELb0ELb1ELb0ELb1ELb0ELb1ELb0ELb0ELb1ELb0ELb0EEENS1_21CollectiveEpilogueFwdINS6_IJSA_NS7_ILi512EEESA_EEES9_SC_SE_Li256ELb0ELb1ELb0ELb0EEENS1_30DynamicPersistentTileSchedulerILi256ELi128ELb0ELb1ELb1EEEEEEEEEvNT_6ParamsE --------------------------
	.section	.text._ZN7cutlass13device_kernelIN5flash11enable_sm90INS1_16FlashAttnFwdSm90INS1_25CollectiveMainloopFwdSm90ILi2EN4cute5tupleIJNS5_1CILi1EEES8_S8_EEENS6_IJNS7_ILi64EEESA_SA_EEELi512ENS_10bfloat16_tEfNS_4arch4Sm90ELb1ELb0ELb1ELb0ELb1ELb0ELb1ELb0ELb0ELb1ELb0ELb0EEENS1_21CollectiveEpilogueFwdINS6_IJSA_NS7_ILi512EEESA_EEES9_SC_SE_Li256ELb0ELb1ELb0ELb0EEENS1_30DynamicPersistentTileSchedulerILi256ELi128ELb0ELb1ELb1EEEEEEEEEvNT_6ParamsE,"ax",@progbits
	.align	128
.text._ZN7cutlass13device_kernelIN5flash11enable_sm90INS1_16FlashAttnFwdSm90INS1_25CollectiveMainloopFwdSm90ILi2EN4cute5tupleIJNS5_1CILi1EEES8_S8_EEENS6_IJNS7_ILi64EEESA_SA_EEELi512ENS_10bfloat16_tEfNS_4arch4Sm90ELb1ELb0ELb1ELb0ELb1ELb0ELb1ELb0ELb0ELb1ELb0ELb0EEENS1_21CollectiveEpilogueFwdINS6_IJSA_NS7_ILi512EEESA_EEES9_SC_SE_Li256ELb0ELb1ELb0ELb0EEENS1_30DynamicPersistentTileSchedulerILi256ELi128ELb0ELb1ELb1EEEEEEEEEvNT_6ParamsE:
        .type           _ZN7cutlass13device_kernelIN5flash11enable_sm90INS1_16FlashAttnFwdSm90INS1_25CollectiveMainloopFwdSm90ILi2EN4cute5tupleIJNS5_1CILi1EEES8_S8_EEENS6_IJNS7_ILi64EEESA_SA_EEELi512ENS_10bfloat16_tEfNS_4arch4Sm90ELb1ELb0ELb1ELb0ELb1ELb0ELb1ELb0ELb0ELb1ELb0ELb0EEENS1_21CollectiveEpilogueFwdINS6_IJSA_NS7_ILi512EEESA_EEES9_SC_SE_Li256ELb0ELb1ELb0ELb0EEENS1_30DynamicPersistentTileSchedulerILi256ELi128ELb0ELb1ELb1EEEEEEEEEvNT_6ParamsE,@function
        .size           _ZN7cutlass13device_kernelIN5flash11enable_sm90INS1_16FlashAttnFwdSm90INS1_25CollectiveMainloopFwdSm90ILi2EN4cute5tupleIJNS5_1CILi1EEES8_S8_EEENS6_IJNS7_ILi64EEESA_SA_EEELi512ENS_10bfloat16_tEfNS_4arch4Sm90ELb1ELb0ELb1ELb0ELb1ELb0ELb1ELb0ELb0ELb1ELb0ELb0EEENS1_21CollectiveEpilogueFwdINS6_IJSA_NS7_ILi512EEESA_EEES9_SC_SE_Li256ELb0ELb1ELb0ELb0EEENS1_30DynamicPersistentTileSchedulerILi256ELi128ELb0ELb1ELb1EEEEEEEEEvNT_6ParamsE,(.L_x_67 - _ZN7cutlass13device_kernelIN5flash11enable_sm90INS1_16FlashAttnFwdSm90INS1_25CollectiveMainloopFwdSm90ILi2EN4cute5tupleIJNS5_1CILi1EEES8_S8_EEENS6_IJNS7_ILi64EEESA_SA_EEELi512ENS_10bfloat16_tEfNS_4arch4Sm90ELb1ELb0ELb1ELb0ELb1ELb0ELb1ELb0ELb0ELb1ELb0ELb0EEENS1_21CollectiveEpilogueFwdINS6_IJSA_NS7_ILi512EEESA_EEES9_SC_SE_Li256ELb0ELb1ELb0ELb0EEENS1_30DynamicPersistentTileSchedulerILi256ELi128ELb0ELb1ELb1EEEEEEEEEvNT_6ParamsE)
        .other          _ZN7cutlass13device_kernelIN5flash11enable_sm90INS1_16FlashAttnFwdSm90INS1_25CollectiveMainloopFwdSm90ILi2EN4cute5tupleIJNS5_1CILi1EEES8_S8_EEENS6_IJNS7_ILi64EEESA_SA_EEELi512ENS_10bfloat16_tEfNS_4arch4Sm90ELb1ELb0ELb1ELb0ELb1ELb0ELb1ELb0ELb0ELb1ELb0ELb0EEENS1_21CollectiveEpilogueFwdINS6_IJSA_NS7_ILi512EEESA_EEES9_SC_SE_Li256ELb0ELb1ELb0ELb0EEENS1_30DynamicPersistentTileSchedulerILi256ELi128ELb0ELb1ELb1EEEEEEEEEvNT_6ParamsE,@"STO_CUDA_ENTRY STV_DEFAULT"
_ZN7cutlass13device_kernelIN5flash11enable_sm90INS1_16FlashAttnFwdSm90INS1_25CollectiveMainloopFwdSm90ILi2EN4cute5tupleIJNS5_1CILi1EEES8_S8_EEENS6_IJNS7_ILi64EEESA_SA_EEELi512ENS_10bfloat16_tEfNS_4arch4Sm90ELb1ELb0ELb1ELb0ELb1ELb0ELb1ELb0ELb0ELb1ELb0ELb0EEENS1_21CollectiveEpilogueFwdINS6_IJSA_NS7_ILi512EEESA_EEES9_SC_SE_Li256ELb0ELb1ELb0ELb0EEENS1_30DynamicPersistentTileSchedulerILi256ELi128ELb0ELb1ELb1EEEEEEEEEvNT_6ParamsE:
[----:B------:R-:W-:Y:S01]  /*0000*/  LDC R1, c[0x0][0x37c] ;  /* 0x0000df00ff017b82 */ /* 0x000fe20000000800 */
[----:B------:R-:W-:Y:S05]  /*0010*/  EXIT ;  /* 0x000000000000794d */ /* 0x000fea0003800000 */
.L_x_22:
        /* <DEDUP_REMOVED lines=14> */
.L_x_67:


//--------------------- .text._ZN7cutlass13device_kernelIN5flash11enable_sm90INS1_16FlashAttnFwdSm90INS1_25CollectiveMainloopFwdSm90ILi2EN4cute5tupleIJNS5_1CILi1EEES8_S8_EEENS6_IJNS7_ILi64EEESA_SA_EEELi512ENS_10bfloat16_tEfNS_4arch4Sm90ELb1ELb0ELb1ELb1ELb1ELb0ELb0ELb0ELb0ELb1ELb0ELb0EEENS1_21CollectiveEpilogueFwdINS6_IJSA_NS7_ILi512EEESA_EEES9_SC_SE_Li256ELb1ELb1ELb0ELb0EEENS1_36VarlenDynamicPersistentTileSchedulerILi64ELi64ELi256ELi128ELb0ELb1ELb1ELb1ELb1ELb1EEEEEEEEEvNT_6ParamsE --------------------------
	.section	.text._ZN7cutlass13device_kernelIN5flash11enable_sm90INS1_16FlashAttnFwdSm90INS1_25CollectiveMainloopFwdSm90ILi2EN4cute5tupleIJNS5_1CILi1EEES8_S8_EEENS6_IJNS7_ILi64EEESA_SA_EEELi512ENS_10bfloat16_tEfNS_4arch4Sm90ELb1ELb0ELb1ELb1ELb1ELb0ELb0ELb0ELb0ELb1ELb0ELb0EEENS1_21CollectiveEpilogueFwdINS6_IJSA_NS7_ILi512EEESA_EEES9_SC_SE_Li256ELb1ELb1ELb0ELb0EEENS1_36VarlenDynamicPersistentTileSchedulerILi64ELi64ELi256ELi128ELb0ELb1ELb1ELb1ELb1ELb1EEEEEEEEEvNT_6ParamsE,"ax",@progbits
	.align	128
.text._ZN7cutlass13device_kernelIN5flash11enable_sm90INS1_16FlashAttnFwdSm90INS1_25CollectiveMainloopFwdSm90ILi2EN4cute5tupleIJNS5_1CILi1EEES8_S8_EEENS6_IJNS7_ILi64EEESA_SA_EEELi512ENS_10bfloat16_tEfNS_4arch4Sm90ELb1ELb0ELb1ELb1ELb1ELb0ELb0ELb0ELb0ELb1ELb0ELb0EEENS1_21CollectiveEpilogueFwdINS6_IJSA_NS7_ILi512EEESA_EEES9_SC_SE_Li256ELb1ELb1ELb0ELb0EEENS1_36VarlenDynamicPersistentTileSchedulerILi64ELi64ELi256ELi128ELb0ELb1ELb1ELb1ELb1ELb1EEEEEEEEEvNT_6ParamsE:
        .type           _ZN7cutlass13device_kernelIN5flash11enable_sm90INS1_16FlashAttnFwdSm90INS1_25CollectiveMainloopFwdSm90ILi2EN4cute5tupleIJNS5_1CILi1EEES8_S8_EEENS6_IJNS7_ILi64EEESA_SA_EEELi512ENS_10bfloat16_tEfNS_4arch4Sm90ELb1ELb0ELb1ELb1ELb1ELb0ELb0ELb0ELb0ELb1ELb0ELb0EEENS1_21CollectiveEpilogueFwdINS6_IJSA_NS7_ILi512EEESA_EEES9_SC_SE_Li256ELb1ELb1ELb0ELb0EEENS1_36VarlenDynamicPersistentTileSchedulerILi64ELi64ELi256ELi128ELb0ELb1ELb1ELb1ELb1ELb1EEEEEEEEEvNT_6ParamsE,@function
        .size           _ZN7cutlass13device_kernelIN5flash11enable_sm90INS1_16FlashAttnFwdSm90INS1_25CollectiveMainloopFwdSm90ILi2EN4cute5tupleIJNS5_1CILi1EEES8_S8_EEENS6_IJNS7_ILi64EEESA_SA_EEELi512ENS_10bfloat16_tEfNS_4arch4Sm90ELb1ELb0ELb1ELb1ELb1ELb0ELb0ELb0ELb0ELb1ELb0ELb0EEENS1_21CollectiveEpilogueFwdINS6_IJSA_NS7_ILi512EEESA_EEES9_SC_SE_Li256ELb1ELb1ELb0ELb0EEENS1_36VarlenDynamicPersistentTileSchedulerILi64ELi64ELi256ELi128ELb0ELb1ELb1ELb1ELb1ELb1EEEEEEEEEvNT_6ParamsE,(.L_x_68 - _ZN7cutlass13device_kernelIN5flash11enable_sm90INS1_16FlashAttnFwdSm90INS1_25CollectiveMainloopFwdSm90ILi2EN4cute5tupleIJNS5_1CILi1EEES8_S8_EEENS6_IJNS7_ILi64EEESA_SA_EEELi512ENS_10bfloat16_tEfNS_4arch4Sm90ELb1ELb0ELb1ELb1ELb1ELb0ELb0ELb0ELb0ELb1ELb0ELb0EEENS1_21CollectiveEpilogueFwdINS6_IJSA_NS7_ILi512EEESA_EEES9_SC_SE_Li256ELb1ELb1ELb0ELb0EEENS1_36VarlenDynamicPersistentTileSchedulerILi64ELi64ELi256ELi128ELb0ELb1ELb1ELb1ELb1ELb1EEEEEEEEEvNT_6ParamsE)
        .other          _ZN7cutlass13device_kernelIN5flash11enable_sm90INS1_16FlashAttnFwdSm90INS1_25CollectiveMainloopFwdSm90ILi2EN4cute5tupleIJNS5_1CILi1EEES8_S8_EEENS6_IJNS7_ILi64EEESA_SA_EEELi512ENS_10bfloat16_tEfNS_4arch4Sm90ELb1ELb0ELb1ELb1ELb1ELb0ELb0ELb0ELb0ELb1ELb0ELb0EEENS1_21CollectiveEpilogueFwdINS6_IJSA_NS7_ILi512EEESA_EEES9_SC_SE_Li256ELb1ELb1ELb0ELb0EEENS1_36VarlenDynamicPersistentTileSchedulerILi64ELi64ELi256ELi128ELb0ELb1ELb1ELb1ELb1ELb1EEEEEEEEEvNT_6ParamsE,@"STO_CUDA_ENTRY STV_DEFAULT"
_ZN7cutlass13device_kernelIN5flash11enable_sm90INS1_16FlashAttnFwdSm90INS1_25CollectiveMainloopFwdSm90ILi2EN4cute5tupleIJNS5_1CILi1EEES8_S8_EEENS6_IJNS7_ILi64EEESA_SA_EEELi512ENS_10bfloat16_tEfNS_4arch4Sm90ELb1ELb0ELb1ELb1ELb1ELb0ELb0ELb0ELb0ELb1ELb0ELb0EEENS1_21CollectiveEpilogueFwdINS6_IJSA_NS7_ILi512EEESA_EEES9_SC_SE_Li256ELb1ELb1ELb0ELb0EEENS1_36VarlenDynamicPersistentTileSchedulerILi64ELi64ELi256ELi128ELb0ELb1ELb1ELb1ELb1ELb1EEEEEEEEEvNT_6ParamsE:
[----:B------:R-:W-:Y:S01]  /*0000*/  LDC R1, c[0x0][0x37c] ;  /* 0x0000df00ff017b82 */ /* 0x000fe20000000800 */
[----:B------:R-:W-:Y:S05]  /*0010*/  EXIT ;  /* 0x000000000000794d */ /* 0x000fea0003800000 */
.L_x_23:
        /* <DEDUP_REMOVED lines=14> */
.L_x_68:


//--------------------- .text._ZN7cutlass13device_kernelIN5flash11enable_sm90INS1_16FlashAttnFwdSm90INS1_25CollectiveMainloopFwdSm90ILi2EN4cute5tupleIJNS5_1CILi1EEES8_S8_EEENS6_IJNS7_ILi64EEESA_SA_EEELi512ENS_10bfloat16_tEfNS_4arch4Sm90ELb1ELb0ELb1ELb1ELb1ELb1ELb0ELb0ELb0ELb1ELb0ELb0EEENS1_21CollectiveEpilogueFwdINS6_IJSA_NS7_ILi512EEESA_EEES9_SC_SE_Li256ELb1ELb1ELb0ELb0EEENS1_36VarlenDynamicPersistentTileSchedulerILi64ELi64ELi256ELi128ELb0ELb1ELb1ELb1ELb1ELb1EEEEEEEEEvNT_6ParamsE --------------------------
	.section	.text._ZN7cutlass13device_kernelIN5flash11enable_sm90INS1_16FlashAttnFwdSm90INS1_25CollectiveMainloopFwdSm90ILi2EN4cute5tupleIJNS5_1CILi1EEES8_S8_EEENS6_IJNS7_ILi64EEESA_SA_EEELi512ENS_10bfloat16_tEfNS_4arch4Sm90ELb1ELb0ELb1ELb1ELb1ELb1ELb0ELb0ELb0ELb1ELb0ELb0EEENS1_21CollectiveEpilogueFwdINS6_IJSA_NS7_ILi512EEESA_EEES9_SC_SE_Li256ELb1ELb1ELb0ELb0EEENS1_36VarlenDynamicPersistentTileSchedulerILi64ELi64ELi256ELi128ELb0ELb1ELb1ELb1ELb1ELb1EEEEEEEEEvNT_6ParamsE,"ax",@progbits
	.align	128
.text._ZN7cutlass13device_kernelIN5flash11enable_sm90INS1_16FlashAttnFwdSm90INS1_25CollectiveMainloopFwdSm90ILi2EN4cute5tupleIJNS5_1CILi1EEES8_S8_EEENS6_IJNS7_ILi64EEESA_SA_EEELi512ENS_10bfloat16_tEfNS_4arch4Sm90ELb1ELb0ELb1ELb1ELb1ELb1ELb0ELb0ELb0ELb1ELb0ELb0EEENS1_21CollectiveEpilogueFwdINS6_IJSA_NS7_ILi512EEESA_EEES9_SC_SE_Li256ELb1ELb1ELb0ELb0EEENS1_36VarlenDynamicPersistentTileSchedulerILi64ELi64ELi256ELi128ELb0ELb1ELb1ELb1ELb1ELb1EEEEEEEEEvNT_6ParamsE:
        .type           _ZN7cutlass13device_kernelIN5flash11enable_sm90INS1_16FlashAttnFwdSm90INS1_25CollectiveMainloopFwdSm90ILi2EN4cute5tupleIJNS5_1CILi1EEES8_S8_EEENS6_IJNS7_ILi64EEESA_SA_EEELi512ENS_10bfloat16_tEfNS_4arch4Sm90ELb1ELb0ELb1ELb1ELb1ELb1ELb0ELb0ELb0ELb1ELb0ELb0EEENS1_21CollectiveEpilogueFwdINS6_IJSA_NS7_ILi512EEESA_EEES9_SC_SE_Li256ELb1ELb1ELb0ELb0EEENS1_36VarlenDynamicPersistentTileSchedulerILi64ELi64ELi256ELi128ELb0ELb1ELb1ELb1ELb1ELb1EEEEEEEEEvNT_6ParamsE,@function
        .size           _ZN7cutlass13device_kernelIN5flash11enable_sm90INS1_16FlashAttnFwdSm90INS1_25CollectiveMainloopFwdSm90ILi2EN4cute5tupleIJNS5_1CILi1EEES8_S8_EEENS6_IJNS7_ILi64EEESA_SA_EEELi512ENS_10bfloat16_tEfNS_4arch4Sm90ELb1ELb0ELb1ELb1ELb1ELb1ELb0ELb0ELb0ELb1ELb0ELb0EEENS1_21CollectiveEpilogueFwdINS6_IJSA_NS7_ILi512EEESA_EEES9_SC_SE_Li256ELb1ELb1ELb0ELb0EEENS1_36VarlenDynamicPersistentTileSchedulerILi64ELi64ELi256ELi128ELb0ELb1ELb1ELb1ELb1ELb1EEEEEEEEEvNT_6ParamsE,(.L_x_69 - _ZN7cutlass13device_kernelIN5flash11enable_sm90INS1_16FlashAttnFwdSm90INS1_25CollectiveMainloopFwdSm90ILi2EN4cute5tupleIJNS5_1CILi1EEES8_S8_EEENS6_IJNS7_ILi64EEESA_SA_EEELi512ENS_10bfloat16_tEfNS_4arch4Sm90ELb1ELb0ELb1ELb1ELb1ELb1ELb0ELb0ELb0ELb1ELb0ELb0EEENS1_21CollectiveEpilogueFwdINS6_IJSA_NS7_ILi512EEESA_EEES9_SC_SE_Li256ELb1ELb1ELb0ELb0EEENS1_36VarlenDynamicPersistentTileSchedulerILi64ELi64ELi256ELi128ELb0ELb1ELb1ELb1ELb1ELb1EEEEEEEEEvNT_6ParamsE)
        .other          _ZN7cutlass13device_kernelIN5flash11enable_sm90INS1_16FlashAttnFwdSm90INS1_25CollectiveMainloopFwdSm90ILi2EN4cute5tupleIJNS5_1CILi1EEES8_S8_EEENS6_IJNS7_ILi64EEESA_SA_EEELi512ENS_10bfloat16_tEfNS_4arch4Sm90ELb1ELb0ELb1ELb1ELb1ELb1ELb0ELb0ELb0ELb1ELb0ELb0EEENS1_21CollectiveEpilogueFwdINS6_IJSA_NS7_ILi512EEESA_EEES9_SC_SE_Li256ELb1ELb1ELb0ELb0EEENS1_36VarlenDynamicPersistentTileSchedulerILi64ELi64ELi256ELi128ELb0ELb1ELb1ELb1ELb1ELb1EEEEEEEEEvNT_6ParamsE,@"STO_CUDA_ENTRY STV_DEFAULT"
_ZN7cutlass13device_kernelIN5flash11enable_sm90INS1_16FlashAttnFwdSm90INS1_25CollectiveMainloopFwdSm90ILi2EN4cute5tupleIJNS5_1CILi1EEES8_S8_EEENS6_IJNS7_ILi64EEESA_SA_EEELi512ENS_10bfloat16_tEfNS_4arch4Sm90ELb1ELb0ELb1ELb1ELb1ELb1ELb0ELb0ELb0ELb1ELb0ELb0EEENS1_21CollectiveEpilogueFwdINS6_IJSA_NS7_ILi512EEESA_EEES9_SC_SE_Li256ELb1ELb1ELb0ELb0EEENS1_36VarlenDynamicPersistentTileSchedulerILi64ELi64ELi256ELi128ELb0ELb1ELb1ELb1ELb1ELb1EEEEEEEEEvNT_6ParamsE:
[----:B------:R-:W-:Y:S01]  /*0000*/  LDC R1, c[0x0][0x37c] ;  /* 0x0000df00ff017b82 */ /* 0x000fe20000000800 */
[----:B------:R-:W-:Y:S05]  /*0010*/  EXIT ;  /* 0x000000000000794d */ /* 0x000fea0003800000 */
.L_x_24:
        /* <DEDUP_REMOVED lines=14> */
.L_x_69:


//--------------------- .text._ZN7cutlass13device_kernelIN5flash11enable_sm90INS1_16FlashAttnFwdSm90INS1_25CollectiveMainloopFwdSm90ILi2EN4cute5tupleIJNS5_1CILi1EEES8_S8_EEENS6_IJNS7_ILi64EEESA_SA_EEELi512ENS_10bfloat16_tEfNS_4arch4Sm90ELb1ELb0ELb1ELb1ELb1ELb0ELb1ELb0ELb0ELb1ELb0ELb0EEENS1_21CollectiveEpilogueFwdINS6_IJSA_NS7_ILi512EEESA_EEES9_SC_SE_Li256ELb1ELb1ELb0ELb0EEENS1_36VarlenDynamicPersistentTileSchedulerILi64ELi64ELi256ELi128ELb0ELb1ELb1ELb1ELb1ELb1EEEEEEEEEvNT_6ParamsE --------------------------
	.section	.text._ZN7cutlass13device_kernelIN5flash11enable_sm90INS1_16FlashAttnFwdSm90INS1_25CollectiveMainloopFwdSm90ILi2EN4cute5tupleIJNS5_1CILi1EEES8_S8_EEENS6_IJNS7_ILi64EEESA_SA_EEELi512ENS_10bfloat16_tEfNS_4arch4Sm90ELb1ELb0ELb1ELb1ELb1ELb0ELb1ELb0ELb0ELb1ELb0ELb0EEENS1_21CollectiveEpilogueFwdINS6_IJSA_NS7_ILi512EEESA_EEES9_SC_SE_Li256ELb1ELb1ELb0ELb0EEENS1_36VarlenDynamicPersistentTileSchedulerILi64ELi64ELi256ELi128ELb0ELb1ELb1ELb1ELb1ELb1EEEEEEEEEvNT_6ParamsE,"ax",@progbits
	.align	128
.text._ZN7cutlass13device_kernelIN5flash11enable_sm90INS1_16FlashAttnFwdSm90INS1_25CollectiveMainloopFwdSm90ILi2EN4cute5tupleIJNS5_1CILi1EEES8_S8_EEENS6_IJNS7_ILi64EEESA_SA_EEELi512ENS_10bfloat16_tEfNS_4arch4Sm90ELb1ELb0ELb1ELb1ELb1ELb0ELb1ELb0ELb0ELb1ELb0ELb0EEENS1_21CollectiveEpilogueFwdINS6_IJSA_NS7_ILi512EEESA_EEES9_SC_SE_Li256ELb1ELb1ELb0ELb0EEENS1_36VarlenDynamicPersistentTileSchedulerILi64ELi64ELi256ELi128ELb0ELb1ELb1ELb1ELb1ELb1EEEEEEEEEvNT_6ParamsE:
        .type           _ZN7cutlass13device_kernelIN5flash11enable_sm90INS1_16FlashAttnFwdSm90INS1_25CollectiveMainloopFwdSm90ILi2EN4cute5tupleIJNS5_1CILi1EEES8_S8_EEENS6_IJNS7_ILi64EEESA_SA_EEELi512ENS_10bfloat16_tEfNS_4arch4Sm90ELb1ELb0ELb1ELb1ELb1ELb0ELb1ELb0ELb0ELb1ELb0ELb0EEENS1_21CollectiveEpilogueFwdINS6_IJSA_NS7_ILi512EEESA_EEES9_SC_SE_Li256ELb1ELb1ELb0ELb0EEENS1_36VarlenDynamicPersistentTileSchedulerILi64ELi64ELi256ELi128ELb0ELb1ELb1ELb1ELb1ELb1EEEEEEEEEvNT_6ParamsE,@function
        .size           _ZN7cutlass13device_kernelIN5flash11enable_sm90INS1_16FlashAttnFwdSm90INS1_25CollectiveMainloopFwdSm90ILi2EN4cute5tupleIJNS5_1CILi1EEES8_S8_EEENS6_IJNS7_ILi64EEESA_SA_EEELi512ENS_10bfloat16_tEfNS_4arch4Sm90ELb1ELb0ELb1ELb1ELb1ELb0ELb1ELb0ELb0ELb1ELb0ELb0EEENS1_21CollectiveEpilogueFwdINS6_IJSA_NS7_ILi512EEESA_EEES9_SC_SE_Li256ELb1ELb1ELb0ELb0EEENS1_36VarlenDynamicPersistentTileSchedulerILi64ELi64ELi256ELi128ELb0ELb1ELb1ELb1ELb1ELb1EEEEEEEEEvNT_6ParamsE,(.L_x_70 - _ZN7cutlass13device_kernelIN5flash11enable_sm90INS1_16FlashAttnFwdSm90INS1_25CollectiveMainloopFwdSm90ILi2EN4cute5tupleIJNS5_1CILi1EEES8_S8_EEENS6_IJNS7_ILi64EEESA_SA_EEELi512ENS_10bfloat16_tEfNS_4arch4Sm90ELb1ELb0ELb1ELb1ELb1ELb0ELb1ELb0ELb0ELb1ELb0ELb0EEENS1_21CollectiveEpilogueFwdINS6_IJSA_NS7_ILi512EEESA_EEES9_SC_SE_Li256ELb1ELb1ELb0ELb0EEENS1_36VarlenDynamicPersistentTileSchedulerILi64ELi64ELi256ELi128ELb0ELb1ELb1ELb1ELb1ELb1EEEEEEEEEvNT_6ParamsE)
        .other          _ZN7cutlass13device_kernelIN5flash11enable_sm90INS1_16FlashAttnFwdSm90INS1_25CollectiveMainloopFwdSm90ILi2EN4cute5tupleIJNS5_1CILi1EEES8_S8_EEENS6_IJNS7_ILi64EEESA_SA_EEELi512ENS_10bfloat16_tEfNS_4arch4Sm90ELb1ELb0ELb1ELb1ELb1ELb0ELb1ELb0ELb0ELb1ELb0ELb0EEENS1_21CollectiveEpilogueFwdINS6_IJSA_NS7_ILi512EEESA_EEES9_SC_SE_Li256ELb1ELb1ELb0ELb0EEENS1_36VarlenDynamicPersistentTileSchedulerILi64ELi64ELi256ELi128ELb0ELb1ELb1ELb1ELb1ELb1EEEEEEEEEvNT_6ParamsE,@"STO_CUDA_ENTRY STV_DEFAULT"
_ZN7cutlass13device_kernelIN5flash11enable_sm90INS1_16FlashAttnFwdSm90INS1_25CollectiveMainloopFwdSm90ILi2EN4cute5tupleIJNS5_1CILi1EEES8_S8_EEENS6_IJNS7_ILi64EEESA_SA_EEELi512ENS_10bfloat16_tEfNS_4arch4Sm90ELb1ELb0ELb1ELb1ELb1ELb0ELb1ELb0ELb0ELb1ELb0ELb0EEENS1_21CollectiveEpilogueFwdINS6_IJSA_NS7_ILi512EEESA_EEES9_SC_SE_Li256ELb1ELb1ELb0ELb0EEENS1_36VarlenDynamicPersistentTileSchedulerILi64ELi64ELi256ELi128ELb0ELb1ELb1ELb1ELb1ELb1EEEEEEEEEvNT_6ParamsE:
[----:B------:R-:W-:Y:S01]  /*0000*/  LDC R1, c[0x0][0x37c] ;  /* 0x0000df00ff017b82 */ /* 0x000fe20000000800 */
[----:B------:R-:W-:Y:S05]  /*0010*/  EXIT ;  /* 0x000000000000794d */ /* 0x000fea0003800000 */
.L_x_25:
        /* <DEDUP_REMOVED lines=14> */
.L_x_70:


//--------------------- .text._ZN7cutlass13device_kernelIN5flash11enable_sm90INS1_16FlashAttnFwdSm90INS1_25CollectiveMainloopFwdSm90ILi2EN4cute5tupleIJNS5_1CILi1EEES8_S8_EEENS6_IJNS7_ILi64EEESA_SA_EEELi512ENS_10bfloat16_tEfNS_4arch4Sm90ELb1ELb0ELb1ELb1ELb1ELb1ELb1ELb0ELb0ELb1ELb0ELb0EEENS1_21CollectiveEpilogueFwdINS6_IJSA_NS7_ILi512EEESA_EEES9_SC_SE_Li256ELb1ELb1ELb0ELb0EEENS1_36VarlenDynamicPersistentTileSchedulerILi64ELi64ELi256ELi128ELb0ELb1ELb1ELb1ELb1ELb1EEEEEEEEEvNT_6ParamsE --------------------------
	.section	.text._ZN7cutlass13device_kernelIN5flash11enable_sm90INS1_16FlashAttnFwdSm90INS1_25CollectiveMainloopFwdSm90ILi2EN4cute5tupleIJNS5_1CILi1EEES8_S8_EEENS6_IJNS7_ILi64EEESA_SA_EEELi512ENS_10bfloat16_tEfNS_4arch4Sm90ELb1ELb0ELb1ELb1ELb1ELb1ELb1ELb0ELb0ELb1ELb0ELb0EEENS1_21CollectiveEpilogueFwdINS6_IJSA_NS7_ILi512EEESA_EEES9_SC_SE_Li256ELb1ELb1ELb0ELb0EEENS1_36VarlenDynamicPersistentTileSchedulerILi64ELi64ELi256ELi128ELb0ELb1ELb1ELb1ELb1ELb1EEEEEEEEEvNT_6ParamsE,"ax",@progbits
	.align	128
.text._ZN7cutlass13device_kernelIN5flash11enable_sm90INS1_16FlashAttnFwdSm90INS1_25CollectiveMainloopFwdSm90ILi2EN4cute5tupleIJNS5_1CILi1EEES8_S8_EEENS6_IJNS7_ILi64EEESA_SA_EEELi512ENS_10bfloat16_tEfNS_4arch4Sm90ELb1ELb0ELb1ELb1ELb1ELb1ELb1ELb0ELb0ELb1ELb0ELb0EEENS1_21CollectiveEpilogueFwdINS6_IJSA_NS7_ILi512EEESA_EEES9_SC_SE_Li256ELb1ELb1ELb0ELb0EEENS1_36VarlenDynamicPersistentTileSchedulerILi64ELi64ELi256ELi128ELb0ELb1ELb1ELb1ELb1ELb1EEEEEEEEEvNT_6ParamsE:
        .type           _ZN7cutlass13device_kernelIN5flash11enable_sm90INS1_16FlashAttnFwdSm90INS1_25CollectiveMainloopFwdSm90ILi2EN4cute5tupleIJNS5_1CILi1EEES8_S8_EEENS6_IJNS7_ILi64EEESA_SA_EEELi512ENS_10bfloat16_tEfNS_4arch4Sm90ELb1ELb0ELb1ELb1ELb1ELb1ELb1ELb0ELb0ELb1ELb0ELb0EEENS1_21CollectiveEpilogueFwdINS6_IJSA_NS7_ILi512EEESA_EEES9_SC_SE_Li256ELb1ELb1ELb0ELb0EEENS1_36VarlenDynamicPersistentTileSchedulerILi64ELi64ELi256ELi128ELb0ELb1ELb1ELb1ELb1ELb1EEEEEEEEEvNT_6ParamsE,@function
        .size           _ZN7cutlass13device_kernelIN5flash11enable_sm90INS1_16FlashAttnFwdSm90INS1_25CollectiveMainloopFwdSm90ILi2EN4cute5tupleIJNS5_1CILi1EEES8_S8_EEENS6_IJNS7_ILi64EEESA_SA_EEELi512ENS_10bfloat16_tEfNS_4arch4Sm90ELb1ELb0ELb1ELb1ELb1ELb1ELb1ELb0ELb0ELb1ELb0ELb0EEENS1_21CollectiveEpilogueFwdINS6_IJSA_NS7_ILi512EEESA_EEES9_SC_SE_Li256ELb1ELb1ELb0ELb0EEENS1_36VarlenDynamicPersistentTileSchedulerILi64ELi64ELi256ELi128ELb0ELb1ELb1ELb1ELb1ELb1EEEEEEEEEvNT_6ParamsE,(.L_x_71 - _ZN7cutlass13device_kernelIN5flash11enable_sm90INS1_16FlashAttnFwdSm90INS1_25CollectiveMainloopFwdSm90ILi2EN4cute5tupleIJNS5_1CILi1EEES8_S8_EEENS6_IJNS7_ILi64EEESA_SA_EEELi512ENS_10bfloat16_tEfNS_4arch4Sm90ELb1ELb0ELb1ELb1ELb1ELb1ELb1ELb0ELb0ELb1ELb0ELb0EEENS1_21CollectiveEpilogueFwdINS6_IJSA_NS7_ILi512EEESA_EEES9_SC_SE_Li256ELb1ELb1ELb0ELb0EEENS1_36VarlenDynamicPersistentTileSchedulerILi64ELi64ELi256ELi128ELb0ELb1ELb1ELb1ELb1ELb1EEEEEEEEEvNT_6ParamsE)
        .other          _ZN7cutlass13device_kernelIN5flash11enable_sm90INS1_16FlashAttnFwdSm90INS1_25CollectiveMainloopFwdSm90ILi2EN4cute5tupleIJNS5_1CILi1EEES8_S8_EEENS6_IJNS7_ILi64EEESA_SA_EEELi512ENS_10bfloat16_tEfNS_4arch4Sm90ELb1ELb0ELb1ELb1ELb1ELb1ELb1ELb0ELb0ELb1ELb0ELb0EEENS1_21CollectiveEpilogueFwdINS6_IJSA_NS7_ILi512EEESA_EEES9_SC_SE_Li256ELb1ELb1ELb0ELb0EEENS1_36VarlenDynamicPersistentTileSchedulerILi64ELi64ELi256ELi128ELb0ELb1ELb1ELb1ELb1ELb1EEEEEEEEEvNT_6ParamsE,@"STO_CUDA_ENTRY STV_DEFAULT"
_ZN7cutlass13device_kernelIN5flash11enable_sm90INS1_16FlashAttnFwdSm90INS1_25CollectiveMainloopFwdSm90ILi2EN4cute5tupleIJNS5_1CILi1EEES8_S8_EEENS6_IJNS7_ILi64EEESA_SA_EEELi512ENS_10bfloat16_tEfNS_4arch4Sm90ELb1ELb0ELb1ELb1ELb1ELb1ELb1ELb0ELb0ELb1ELb0ELb0EEENS1_21CollectiveEpilogueFwdINS6_IJSA_NS7_ILi512EEESA_EEES9_SC_SE_Li256ELb1ELb1ELb0ELb0EEENS1_36VarlenDynamicPersistentTileSchedulerILi64ELi64ELi256ELi128ELb0ELb1ELb1ELb1ELb1ELb1EEEEEEEEEvNT_6ParamsE:
[----:B------:R-:W-:Y:S01]  /*0000*/  LDC R1, c[0x0][0x37c] ;  /* 0x0000df00ff017b82 */ /* 0x000fe20000000800 */
[----:B------:R-:W-:Y:S05]  /*0010*/  EXIT ;  /* 0x000000000000794d */ /* 0x000fea0003800000 */
.L_x_26:
        /* <DEDUP_REMOVED lines=14> */
.L_x_71:


//--------------------- .text._ZN7cutlass13device_kernelIN5flash11enable_sm90INS1_16FlashAttnFwdSm90INS1_25CollectiveMainloopFwdSm90ILi2EN4cute5tupleIJNS5_1CILi1EEES8_S8_EEENS6_IJNS7_ILi128EEENS7_ILi96EEENS7_ILi64EEEEEELi256ENS_10bfloat16_tEfNS_4arch4Sm90ELb0ELb0ELb1ELb0ELb1ELb0ELb0ELb1ELb0ELb1ELb0ELb0EEENS1_21CollectiveEpilogueFwdINS6_IJSA_NS7_ILi256EEESB_EEES9_SE_SG_Li256ELb0ELb1ELb0ELb0EEENS1_29StaticPersistentTileSchedulerILb0EEEEEEEEEvNT_6ParamsE --------------------------
	.section	.text._ZN7cutlass13device_kernelIN5flash11enable_sm90INS1_16FlashAttnFwdSm90INS1_25CollectiveMainloopFwdSm90ILi2EN4cute5tupleIJNS5_1CILi1EEES8_S8_EEENS6_IJNS7_ILi128EEENS7_ILi96EEENS7_ILi64EEEEEELi256ENS_10bfloat16_tEfNS_4arch4Sm90ELb0ELb0ELb1ELb0ELb1ELb0ELb0ELb1ELb0ELb1ELb0ELb0EEENS1_21CollectiveEpilogueFwdINS6_IJSA_NS7_ILi256EEESB_EEES9_SE_SG_Li256ELb0ELb1ELb0ELb0EEENS1_29StaticPersistentTileSchedulerILb0EEEEEEEEEvNT_6ParamsE,"ax",@progbits
	.align	128
.text._ZN7cutlass13device_kernelIN5flash11enable_sm90INS1_16FlashAttnFwdSm90INS1_25CollectiveMainloopFwdSm90ILi2EN4cute5tupleIJNS5_1CILi1EEES8_S8_EEENS6_IJNS7_ILi128EEENS7_ILi96EEENS7_ILi64EEEEEELi256ENS_10bfloat16_tEfNS_4arch4Sm90ELb0ELb0ELb1ELb0ELb1ELb0ELb0ELb1ELb0ELb1ELb0ELb0EEENS1_21CollectiveEpilogueFwdINS6_IJSA_NS7_ILi256EEESB_EEES9_SE_SG_Li256ELb0ELb1ELb0ELb0EEENS1_29StaticPersistentTileSchedulerILb0EEEEEEEEEvNT_6ParamsE:
        .type           _ZN7cutlass13device_kernelIN5flash11enable_sm90INS1_16FlashAttnFwdSm90INS1_25CollectiveMainloopFwdSm90ILi2EN4cute5tupleIJNS5_1CILi1EEES8_S8_EEENS6_IJNS7_ILi128EEENS7_ILi96EEENS7_ILi64EEEEEELi256ENS_10bfloat16_tEfNS_4arch4Sm90ELb0ELb0ELb1ELb0ELb1ELb0ELb0ELb1ELb0ELb1ELb0ELb0EEENS1_21CollectiveEpilogueFwdINS6_IJSA_NS7_ILi256EEESB_EEES9_SE_SG_Li256ELb0ELb1ELb0ELb0EEENS1_29StaticPersistentTileSchedulerILb0EEEEEEEEEvNT_6ParamsE,@function
        .size           _ZN7cutlass13device_kernelIN5flash11enable_sm90INS1_16FlashAttnFwdSm90INS1_25CollectiveMainloopFwdSm90ILi2EN4cute5tupleIJNS5_1CILi1EEES8_S8_EEENS6_IJNS7_ILi128EEENS7_ILi96EEENS7_ILi64EEEEEELi256ENS_10bfloat16_tEfNS_4arch4Sm90ELb0ELb0ELb1ELb0ELb1ELb0ELb0ELb1ELb0ELb1ELb0ELb0EEENS1_21CollectiveEpilogueFwdINS6_IJSA_NS7_ILi256EEESB_EEES9_SE_SG_Li256ELb0ELb1ELb0ELb0EEENS1_29StaticPersistentTileSchedulerILb0EEEEEEEEEvNT_6ParamsE,(.L_x_72 - _ZN7cutlass13device_kernelIN5flash11enable_sm90INS1_16FlashAttnFwdSm90INS1_25CollectiveMainloopFwdSm90ILi2EN4cute5tupleIJNS5_1CILi1EEES8_S8_EEENS6_IJNS7_ILi128EEENS7_ILi96EEENS7_ILi64EEEEEELi256ENS_10bfloat16_tEfNS_4arch4Sm90ELb0ELb0ELb1ELb0ELb1ELb0ELb0ELb1ELb0ELb1ELb0ELb0EEENS1_21CollectiveEpilogueFwdINS6_IJSA_NS7_ILi256EEESB_EEES9_SE_SG_Li256ELb0ELb1ELb0ELb0EEENS1_29StaticPersistentTileSchedulerILb0EEEEEEEEEvNT_6ParamsE)
        .other          _ZN7cutlass13device_kernelIN5flash11enable_sm90INS1_16FlashAttnFwdSm90INS1_25CollectiveMainloopFwdSm90ILi2EN4cute5tupleIJNS5_1CILi1EEES8_S8_EEENS6_IJNS7_ILi128EEENS7_ILi96EEENS7_ILi64EEEEEELi256ENS_10bfloat16_tEfNS_4arch4Sm90ELb0ELb0ELb1ELb0ELb1ELb0ELb0ELb1ELb0ELb1ELb0ELb0EEENS1_21CollectiveEpilogueFwdINS6_IJSA_NS7_ILi256EEESB_EEES9_SE_SG_Li256ELb0ELb1ELb0ELb0EEENS1_29StaticPersistentTileSchedulerILb0EEEEEEEEEvNT_6ParamsE,@"STO_CUDA_ENTRY STV_DEFAULT"
_ZN7cutlass13device_kernelIN5flash11enable_sm90INS1_16FlashAttnFwdSm90INS1_25CollectiveMainloopFwdSm90ILi2EN4cute5tupleIJNS5_1CILi1EEES8_S8_EEENS6_IJNS7_ILi128EEENS7_ILi96EEENS7_ILi64EEEEEELi256ENS_10bfloat16_tEfNS_4arch4Sm90ELb0ELb0ELb1ELb0ELb1ELb0ELb0ELb1ELb0ELb1ELb0ELb0EEENS1_21CollectiveEpilogueFwdINS6_IJSA_NS7_ILi256EEESB_EEES9_SE_SG_Li256ELb0ELb1ELb0ELb0EEENS1_29StaticPersistentTileSchedulerILb0EEEEEEEEEvNT_6ParamsE:
[----:B------:R-:W-:Y:S01]  /*0000*/  LDC R1, c[0x0][0x37c] ;  /* 0x0000df00ff017b82 */ /* 0x000fe20000000800 */
[----:B------:R-:W-:Y:S05]  /*0010*/  EXIT ;  /* 0x000000000000794d */ /* 0x000fea0003800000 */
.L_x_27:
        /* <DEDUP_REMOVED lines=14> */
.L_x_72:


//--------------------- .text._ZN7cutlass13device_kernelIN5flash11enable_sm90INS1_16FlashAttnFwdSm90INS1_25CollectiveMainloopFwdSm90ILi2EN4cute5tupleIJNS5_1CILi1EEES8_S8_EEENS6_IJNS7_ILi128EEENS7_ILi96EEENS7_ILi64EEEEEELi256ENS_10bfloat16_tEfNS_4arch4Sm90ELb0ELb0ELb1ELb0ELb1ELb0ELb1ELb1ELb0ELb1ELb0ELb0EEENS1_21CollectiveEpilogueFwdINS6_IJSA_NS7_ILi256EEESB_EEES9_SE_SG_Li256ELb0ELb1ELb0ELb0EEENS1_29StaticPersistentTileSchedulerILb0EEEEEEEEEvNT_6ParamsE --------------------------
	.section	.text._ZN7cutlass13device_kernelIN5flash11enable_sm90INS1_16FlashAttnFwdSm90INS1_25CollectiveMainloopFwdSm90ILi2EN4cute5tupleIJNS5_1CILi1EEES8_S8_EEENS6_IJNS7_ILi128EEENS7_ILi96EEENS7_ILi64EEEEEELi256ENS_10bfloat16_tEfNS_4arch4Sm90ELb0ELb0ELb1ELb0ELb1ELb0ELb1ELb1ELb0ELb1ELb0ELb0EEENS1_21CollectiveEpilogueFwdINS6_IJSA_NS7_ILi256EEESB_EEES9_SE_SG_Li256ELb0ELb1ELb0ELb0EEENS1_29StaticPersistentTileSchedulerILb0EEEEEEEEEvNT_6ParamsE,"ax",@progbits
	.align	128
.text._ZN7cutlass13device_kernelIN5flash11enable_sm90INS1_16FlashAttnFwdSm90INS1_25CollectiveMainloopFwdSm90ILi2EN4cute5tupleIJNS5_1CILi1EEES8_S8_EEENS6_IJNS7_ILi128EEENS7_ILi96EEENS7_ILi64EEEEEELi256ENS_10bfloat16_tEfNS_4arch4Sm90ELb0ELb0ELb1ELb0ELb1ELb0ELb1ELb1ELb0ELb1ELb0ELb0EEENS1_21CollectiveEpilogueFwdINS6_IJSA_NS7_ILi256EEESB_EEES9_SE_SG_Li256ELb0ELb1ELb0ELb0EEENS1_29StaticPersistentTileSchedulerILb0EEEEEEEEEvNT_6ParamsE:
        .type           _ZN7cutlass13device_kernelIN5flash11enable_sm90INS1_16FlashAttnFwdSm90INS1_25CollectiveMainloopFwdSm90ILi2EN4cute5tupleIJNS5_1CILi1EEES8_S8_EEENS6_IJNS7_ILi128EEENS7_ILi96EEENS7_ILi64EEEEEELi256ENS_10bfloat16_tEfNS_4arch4Sm90ELb0ELb0ELb1ELb0ELb1ELb0ELb1ELb1ELb0ELb1ELb0ELb0EEENS1_21CollectiveEpilogueFwdINS6_IJSA_NS7_ILi256EEESB_EEES9_SE_SG_Li256ELb0ELb1ELb0ELb0EEENS1_29StaticPersistentTileSchedulerILb0EEEEEEEEEvNT_6ParamsE,@function
        .size           _ZN7cutlass13device_kernelIN5flash11enable_sm90INS1_16FlashAttnFwdSm90INS1_25CollectiveMainloopFwdSm90ILi2EN4cute5tupleIJNS5_1CILi1EEES8_S8_EEENS6_IJNS7_ILi128EEENS7_ILi96EEENS7_ILi64EEEEEELi256ENS_10bfloat16_tEfNS_4arch4Sm90ELb0ELb0ELb1ELb0ELb1ELb0ELb1ELb1ELb0ELb1ELb0ELb0EEENS1_21CollectiveEpilogueFwdINS6_IJSA_NS7_ILi256EEESB_EEES9_SE_SG_Li256ELb0ELb1ELb0ELb0EEENS1_29StaticPersistentTileSchedulerILb0EEEEEEEEEvNT_6ParamsE,(.L_x_73 - _ZN7cutlass13device_kernelIN5flash11enable_sm90INS1_16FlashAttnFwdSm90INS1_25CollectiveMainloopFwdSm90ILi2EN4cute5tupleIJNS5_1CILi1EEES8_S8_EEENS6_IJNS7_ILi128EEENS7_ILi96EEENS7_ILi64EEEEEELi256ENS_10bfloat16_tEfNS_4arch4Sm90ELb0ELb0ELb1ELb0ELb1ELb0ELb1ELb1ELb0ELb1ELb0ELb0EEENS1_21CollectiveEpilogueFwdINS6_IJSA_NS7_ILi256EEESB_EEES9_SE_SG_Li256ELb0ELb1ELb0ELb0EEENS1_29StaticPersistentTileSchedulerILb0EEEEEEEEEvNT_6ParamsE)
        .other          _ZN7cutlass13device_kernelIN5flash11enable_sm90INS1_16FlashAttnFwdSm90INS1_25CollectiveMainloopFwdSm90ILi2EN4cute5tupleIJNS5_1CILi1EEES8_S8_EEENS6_IJNS7_ILi128EEENS7_ILi96EEENS7_ILi64EEEEEELi256ENS_10bfloat16_tEfNS_4arch4Sm90ELb0ELb0ELb1ELb0ELb1ELb0ELb1ELb1ELb0ELb1ELb0ELb0EEENS1_21CollectiveEpilogueFwdINS6_IJSA_NS7_ILi256EEESB_EEES9_SE_SG_Li256ELb0ELb1ELb0ELb0EEENS1_29StaticPersistentTileSchedulerILb0EEEEEEEEEvNT_6ParamsE,@"STO_CUDA_ENTRY STV_DEFAULT"
_ZN7cutlass13device_kernelIN5flash11enable_sm90INS1_16FlashAttnFwdSm90INS1_25CollectiveMainloopFwdSm90ILi2EN4cute5tupleIJNS5_1CILi1EEES8_S8_EEENS6_IJNS7_ILi128EEENS7_ILi96EEENS7_ILi64EEEEEELi256ENS_10bfloat16_tEfNS_4arch4Sm90ELb0ELb0ELb1ELb0ELb1ELb0ELb1ELb1ELb0ELb1ELb0ELb0EEENS1_21CollectiveEpilogueFwdINS6_IJSA_NS7_ILi256EEESB_EEES9_SE_SG_Li256ELb0ELb1ELb0ELb0EEENS1_29StaticPersistentTileSchedulerILb0EEEEEEEEEvNT_6ParamsE:
[----:B------:R-:W-:Y:S01]  /*0000*/  LDC R1, c[0x0][0x37c] ;  /* 0x0000df00ff017b82 */ /* 0x000fe20000000800 */
[----:B------:R-:W-:Y:S05]  /*0010*/  EXIT ;  /* 0x000000000000794d */ /* 0x000fea0003800000 */
.L_x_28:
        /* <DEDUP_REMOVED lines=14> */
.L_x_73:


//--------------------- .text._ZN7cutlass13device_kernelIN5flash11enable_sm90INS1_16FlashAttnFwdSm90INS1_25CollectiveMainloopFwdSm90ILi2EN4cute5tupleIJNS5_1CILi1EEES8_S8_EEENS6_IJNS7_ILi128EEENS7_ILi96EEENS7_ILi64EEEEEELi256ENS_10bfloat16_tEfNS_4arch4Sm90ELb0ELb0ELb1ELb1ELb1ELb0ELb0ELb1ELb0ELb1ELb0ELb0EEENS1_21CollectiveEpilogueFwdINS6_IJSA_NS7_ILi256EEESB_EEES9_SE_SG_Li256ELb1ELb1ELb0ELb0EEENS1_36VarlenDynamicPersistentTileSchedulerILi128ELi96ELi256ELi128ELb0ELb1ELb1ELb0ELb1ELb1EEEEEEEEEvNT_6ParamsE --------------------------
	.section	.text._ZN7cutlass13device_kernelIN5flash11enable_sm90INS1_16FlashAttnFwdSm90INS1_25CollectiveMainloopFwdSm90ILi2EN4cute5tupleIJNS5_1CILi1EEES8_S8_EEENS6_IJNS7_ILi128EEENS7_ILi96EEENS7_ILi64EEEEEELi256ENS_10bfloat16_tEfNS_4arch4Sm90ELb0ELb0ELb1ELb1ELb1ELb0ELb0ELb1ELb0ELb1ELb0ELb0EEENS1_21CollectiveEpilogueFwdINS6_IJSA_NS7_ILi256EEESB_EEES9_SE_SG_Li256ELb1ELb1ELb0ELb0EEENS1_36VarlenDynamicPersistentTileSchedulerILi128ELi96ELi256ELi128ELb0ELb1ELb1ELb0ELb1ELb1EEEEEEEEEvNT_6ParamsE,"ax",@progbits
	.align	128
.text._ZN7cutlass13device_kernelIN5flash11enable_sm90INS1_16FlashAttnFwdSm90INS1_25CollectiveMainloopFwdSm90ILi2EN4cute5tupleIJNS5_1CILi1EEES8_S8_EEENS6_IJNS7_ILi128EEENS7_ILi96EEENS7_ILi64EEEEEELi256ENS_10bfloat16_tEfNS_4arch4Sm90ELb0ELb0ELb1ELb1ELb1ELb0ELb0ELb1ELb0ELb1ELb0ELb0EEENS1_21CollectiveEpilogueFwdINS6_IJSA_NS7_ILi256EEESB_EEES9_SE_SG_Li256ELb1ELb1ELb0ELb0EEENS1_36VarlenDynamicPersistentTileSchedulerILi128ELi96ELi256ELi128ELb0ELb1ELb1ELb0ELb1ELb1EEEEEEEEEvNT_6ParamsE:
        .type           _ZN7cutlass13device_kernelIN5flash11enable_sm90INS1_16FlashAttnFwdSm90INS1_25CollectiveMainloopFwdSm90ILi2EN4cute5tupleIJNS5_1CILi1EEES8_S8_EEENS6_IJNS7_ILi128EEENS7_ILi96EEENS7_ILi64EEEEEELi256ENS_10bfloat16_tEfNS_4arch4Sm90ELb0ELb0ELb1ELb1ELb1ELb0ELb0ELb1ELb0ELb1ELb0ELb0EEENS1_21CollectiveEpilogueFwdINS6_IJSA_NS7_ILi256EEESB_EEES9_SE_SG_Li256ELb1ELb1ELb0ELb0EEENS1_36VarlenDynamicPersistentTileSchedulerILi128ELi96ELi256ELi128ELb0ELb1ELb1ELb0ELb1ELb1EEEEEEEEEvNT_6ParamsE,@function
        .size           _ZN7cutlass13device_kernelIN5flash11enable_sm90INS1_16FlashAttnFwdSm90INS1_25CollectiveMainloopFwdSm90ILi2EN4cute5tupleIJNS5_1CILi1EEES8_S8_EEENS6_IJNS7_ILi128EEENS7_ILi96EEENS7_ILi64EEEEEELi256ENS_10bfloat16_tEfNS_4arch4Sm90ELb0ELb0ELb1ELb1ELb1ELb0ELb0ELb1ELb0ELb1ELb0ELb0EEENS1_21CollectiveEpilogueFwdINS6_IJSA_NS7_ILi256EEESB_EEES9_SE_SG_Li256ELb1ELb1ELb0ELb0EEENS1_36VarlenDynamicPersistentTileSchedulerILi128ELi96ELi256ELi128ELb0ELb1ELb1ELb0ELb1ELb1EEEEEEEEEvNT_6ParamsE,(.L_x_74 - _ZN7cutlass13device_kernelIN5flash11enable_sm90INS1_16FlashAttnFwdSm90INS1_25CollectiveMainloopFwdSm90ILi2EN4cute5tupleIJNS5_1CILi1EEES8_S8_EEENS6_IJNS7_ILi128EEENS7_ILi96EEENS7_ILi64EEEEEELi256ENS_10bfloat16_tEfNS_4arch4Sm90ELb0ELb0ELb1ELb1ELb1ELb0ELb0ELb1ELb0ELb1ELb0ELb0EEENS1_21CollectiveEpilogueFwdINS6_IJSA_NS7_ILi256EEESB_EEES9_SE_SG_Li256ELb1ELb1ELb0ELb0EEENS1_36VarlenDynamicPersistentTileSchedulerILi128ELi96ELi256ELi128ELb0ELb1ELb1ELb0ELb1ELb1EEEEEEEEEvNT_6ParamsE)
        .other          _ZN7cutlass13device_kernelIN5flash11enable_sm90INS1_16FlashAttnFwdSm90INS1_25CollectiveMainloopFwdSm90ILi2EN4cute5tupleIJNS5_1CILi1EEES8_S8_EEENS6_IJNS7_ILi128EEENS7_ILi96EEENS7_ILi64EEEEEELi256ENS_10bfloat16_tEfNS_4arch4Sm90ELb0ELb0ELb1ELb1ELb1ELb0ELb0ELb1ELb0ELb1ELb0ELb0EEENS1_21CollectiveEpilogueFwdINS6_IJSA_NS7_ILi256EEESB_EEES9_SE_SG_Li256ELb1ELb1ELb0ELb0EEENS1_36VarlenDynamicPersistentTileSchedulerILi128ELi96ELi256ELi128ELb0ELb1ELb1ELb0ELb1ELb1EEEEEEEEEvNT_6ParamsE,@"STO_CUDA_ENTRY STV_DEFAULT"
_ZN7cutlass13device_kernelIN5flash11enable_sm90INS1_16FlashAttnFwdSm90INS1_25CollectiveMainloopFwdSm90ILi2EN4cute5tupleIJNS5_1CILi1EEES8_S8_EEENS6_IJNS7_ILi128EEENS7_ILi96EEENS7_ILi64EEEEEELi256ENS_10bfloat16_tEfNS_4arch4Sm90ELb0ELb0ELb1ELb1ELb1ELb0ELb0ELb1ELb0ELb1ELb0ELb0EEENS1_21CollectiveEpilogueFwdINS6_IJSA_NS7_ILi256EEESB_EEES9_SE_SG_Li256ELb1ELb1ELb0ELb0EEENS1_36VarlenDynamicPersistentTileSchedulerILi128ELi96ELi256ELi128ELb0ELb1ELb1ELb0ELb1ELb1EEEEEEEEEvNT_6ParamsE:
[----:B------:R-:W-:Y:S01]  /*0000*/  LDC R1, c[0x0][0x37c] ;  /* 0x0000df00ff017b82 */ /* 0x000fe20000000800 */
[----:B------:R-:W-:Y:S05]  /*0010*/  EXIT ;  /* 0x000000000000794d */ /* 0x000fea0003800000 */
.L_x_29:
        /* <DEDUP_REMOVED lines=14> */
.L_x_74:


//--------------------- .text._ZN7cutlass13device_kernelIN5flash11enable_sm90INS1_16FlashAttnFwdSm90INS1_25CollectiveMainloopFwdSm90ILi2EN4cute5tupleIJNS5_1CILi1EEES8_S8_EEENS6_IJNS7_ILi128EEENS7_ILi96EEENS7_ILi64EEEEEELi256ENS_10bfloat16_tEfNS_4arch4Sm90ELb0ELb0ELb1ELb1ELb1ELb1ELb0ELb1ELb0ELb1ELb0ELb0EEENS1_21CollectiveEpilogueFwdINS6_IJSA_NS7_ILi256EEESB_EEES9_SE_SG_Li256ELb1ELb1ELb0ELb0EEENS1_36VarlenDynamicPersistentTileSchedulerILi128ELi96ELi256ELi128ELb0ELb1ELb1ELb0ELb1ELb1EEEEEEEEEvNT_6ParamsE --------------------------
	.section	.text._ZN7cutlass13device_kernelIN5flash11enable_sm90INS1_16FlashAttnFwdSm90INS1_25CollectiveMainloopFwdSm90ILi2EN4cute5tupleIJNS5_1CILi1EEES8_S8_EEENS6_IJNS7_ILi128EEENS7_ILi96EEENS7_ILi64EEEEEELi256ENS_10bfloat16_tEfNS_4arch4Sm90ELb0ELb0ELb1ELb1ELb1ELb1ELb0ELb1ELb0ELb1ELb0ELb0EEENS1_21CollectiveEpilogueFwdINS6_IJSA_NS7_ILi256EEESB_EEES9_SE_SG_Li256ELb1ELb1ELb0ELb0EEENS1_36VarlenDynamicPersistentTileSchedulerILi128ELi96ELi256ELi128ELb0ELb1ELb1ELb0ELb1ELb1EEEEEEEEEvNT_6ParamsE,"ax",@progbits
	.align	128
.text._ZN7cutlass13device_kernelIN5flash11enable_sm90INS1_16FlashAttnFwdSm90INS1_25CollectiveMainloopFwdSm90ILi2EN4cute5tupleIJNS5_1CILi1EEES8_S8_EEENS6_IJNS7_ILi128EEENS7_ILi96EEENS7_ILi64EEEEEELi256ENS_10bfloat16_tEfNS_4arch4Sm90ELb0ELb0ELb1ELb1ELb1ELb1ELb0ELb1ELb0ELb1ELb0ELb0EEENS1_21CollectiveEpilogueFwdINS6_IJSA_NS7_ILi256EEESB_EEES9_SE_SG_Li256ELb1ELb1ELb0ELb0EEENS1_36VarlenDynamicPersistentTileSchedulerILi128ELi96ELi256ELi128ELb0ELb1ELb1ELb0ELb1ELb1EEEEEEEEEvNT_6ParamsE:
        .type           _ZN7cutlass13device_kernelIN5flash11enable_sm90INS1_16FlashAttnFwdSm90INS1_25CollectiveMainloopFwdSm90ILi2EN4cute5tupleIJNS5_1CILi1EEES8_S8_EEENS6_IJNS7_ILi128EEENS7_ILi96EEENS7_ILi64EEEEEELi256ENS_10bfloat16_tEfNS_4arch4Sm90ELb0ELb0ELb1ELb1ELb1ELb1ELb0ELb1ELb0ELb1ELb0ELb0EEENS1_21CollectiveEpilogueFwdINS6_IJSA_NS7_ILi256EEESB_EEES9_SE_SG_Li256ELb1ELb1ELb0ELb0EEENS1_36VarlenDynamicPersistentTileSchedulerILi128ELi96ELi256ELi128ELb0ELb1ELb1ELb0ELb1ELb1EEEEEEEEEvNT_6ParamsE,@function
        .size           _ZN7cutlass13device_kernelIN5flash11enable_sm90INS1_16FlashAttnFwdSm90INS1_25CollectiveMainloopFwdSm90ILi2EN4cute5tupleIJNS5_1CILi1EEES8_S8_EEENS6_IJNS7_ILi128EEENS7_ILi96EEENS7_ILi64EEEEEELi256ENS_10bfloat16_tEfNS_4arch4Sm90ELb0ELb0ELb1ELb1ELb1ELb1ELb0ELb1ELb0ELb1ELb0ELb0EEENS1_21CollectiveEpilogueFwdINS6_IJSA_NS7_ILi256EEESB_EEES9_SE_SG_Li256ELb1ELb1ELb0ELb0EEENS1_36VarlenDynamicPersistentTileSchedulerILi128ELi96ELi256ELi128ELb0ELb1ELb1ELb0ELb1ELb1EEEEEEEEEvNT_6ParamsE,(.L_x_75 - _ZN7cutlass13device_kernelIN5flash11enable_sm90INS1_16FlashAttnFwdSm90INS1_25CollectiveMainloopFwdSm90ILi2EN4cute5tupleIJNS5_1CILi1EEES8_S8_EEENS6_IJNS7_ILi128EEENS7_ILi96EEENS7_ILi64EEEEEELi256ENS_10bfloat16_tEfNS_4arch4Sm90ELb0ELb0ELb1ELb1ELb1ELb1ELb0ELb1ELb0ELb1ELb0ELb0EEENS1_21CollectiveEpilogueFwdINS6_IJSA_NS7_ILi256EEESB_EEES9_SE_SG_Li256ELb1ELb1ELb0ELb0EEENS1_36VarlenDynamicPersistentTileSchedulerILi128ELi96ELi256ELi128ELb0ELb1ELb1ELb0ELb1ELb1EEEEEEEEEvNT_6ParamsE)
        .other          _ZN7cutlass13device_kernelIN5flash11enable_sm90INS1_16FlashAttnFwdSm90INS1_25CollectiveMainloopFwdSm90ILi2EN4cute5tupleIJNS5_1CILi1EEES8_S8_EEENS6_IJNS7_ILi128EEENS7_ILi96EEENS7_ILi64EEEEEELi256ENS_10bfloat16_tEfNS_4arch4Sm90ELb0ELb0ELb1ELb1ELb1ELb1ELb0ELb1ELb0ELb1ELb0ELb0EEENS1_21CollectiveEpilogueFwdINS6_IJSA_NS7_ILi256EEESB_EEES9_SE_SG_Li256ELb1ELb1ELb0ELb0EEENS1_36VarlenDynamicPersistentTileSchedulerILi128ELi96ELi256ELi128ELb0ELb1ELb1ELb0ELb1ELb1EEEEEEEEEvNT_6ParamsE,@"STO_CUDA_ENTRY STV_DEFAULT"
_ZN7cutlass13device_kernelIN5flash11enable_sm90INS1_16FlashAttnFwdSm90INS1_25CollectiveMainloopFwdSm90ILi2EN4cute5tupleIJNS5_1CILi1EEES8_S8_EEENS6_IJNS7_ILi128EEENS7_ILi96EEENS7_ILi64EEEEEELi256ENS_10bfloat16_tEfNS_4arch4Sm90ELb0ELb0ELb1ELb1ELb1ELb1ELb0ELb1ELb0ELb1ELb0ELb0EEENS1_21CollectiveEpilogueFwdINS6_IJSA_NS7_ILi256EEESB_EEES9_SE_SG_Li256ELb1ELb1ELb0ELb0EEENS1_36VarlenDynamicPersistentTileSchedulerILi128ELi96ELi256ELi128ELb0ELb1ELb1ELb0ELb1ELb1EEEEEEEEEvNT_6ParamsE:
[----:B------:R-:W-:Y:S01]  /*0000*/  LDC R1, c[0x0][0x37c] ;  /* 0x0000df00ff017b82 */ /* 0x000fe20000000800 */
[----:B------:R-:W-:Y:S05]  /*0010*/  EXIT ;  /* 0x000000000000794d */ /* 0x000fea0003800000 */
.L_x_30:
        /* <DEDUP_REMOVED lines=14> */
.L_x_75:


//--------------------- .text._ZN7cutlass13device_kernelIN5flash11enable_sm90INS1_16FlashAttnFwdSm90INS1_25CollectiveMainloopFwdSm90ILi2EN4cute5tupleIJNS5_1CILi1EEES8_S8_EEENS6_IJNS7_ILi128EEENS7_ILi96EEENS7_ILi64EEEEEELi256ENS_10bfloat16_tEfNS_4arch4Sm90ELb0ELb0ELb1ELb1ELb1ELb0ELb1ELb1ELb0ELb1ELb0ELb0EEENS1_21CollectiveEpilogueFwdINS6_IJSA_NS7_ILi256EEESB_EEES9_SE_SG_Li256ELb1ELb1ELb0ELb0EEENS1_36VarlenDynamicPersistentTileSchedulerILi128ELi96ELi256ELi128ELb0ELb1ELb1ELb0ELb1ELb1EEEEEEEEEvNT_6ParamsE --------------------------
	.section	.text._ZN7cutlass13device_kernelIN5flash11enable_sm90INS1_16FlashAttnFwdSm90INS1_25CollectiveMainloopFwdSm90ILi2EN4cute5tupleIJNS5_1CILi1EEES8_S8_EEENS6_IJNS7_ILi128EEENS7_ILi96EEENS7_ILi64EEEEEELi256ENS_10bfloat16_tEfNS_4arch4Sm90ELb0ELb0ELb1ELb1ELb1ELb0ELb1ELb1ELb0ELb1ELb0ELb0EEENS1_21CollectiveEpilogueFwdINS6_IJSA_NS7_ILi256EEESB_EEES9_SE_SG_Li256ELb1ELb1ELb0ELb0EEENS1_36VarlenDynamicPersistentTileSchedulerILi128ELi96ELi256ELi128ELb0ELb1ELb1ELb0ELb1ELb1EEEEEEEEEvNT_6ParamsE,"ax",@progbits
	.align	128
.text._ZN7cutlass13device_kernelIN5flash11enable_sm90INS1_16FlashAttnFwdSm90INS1_25CollectiveMainloopFwdSm90ILi2EN4cute5tupleIJNS5_1CILi1EEES8_S8_EEENS6_IJNS7_ILi128EEENS7_ILi96EEENS7_ILi64EEEEEELi256ENS_10bfloat16_tEfNS_4arch4Sm90ELb0ELb0ELb1ELb1ELb1ELb0ELb1ELb1ELb0ELb1ELb0ELb0EEENS1_21CollectiveEpilogueFwdINS6_IJSA_NS7_ILi256EEESB_EEES9_SE_SG_Li256ELb1ELb1ELb0ELb0EEENS1_36VarlenDynamicPersistentTileSchedulerILi128ELi96ELi256ELi128ELb0ELb1ELb1ELb0ELb1ELb1EEEEEEEEEvNT_6ParamsE:
        .type           _ZN7cutlass13device_kernelIN5flash11enable_sm90INS1_16FlashAttnFwdSm90INS1_25CollectiveMainloopFwdSm90ILi2EN4cute5tupleIJNS5_1CILi1EEES8_S8_EEENS6_IJNS7_ILi128EEENS7_ILi96EEENS7_ILi64EEEEEELi256ENS_10bfloat16_tEfNS_4arch4Sm90ELb0ELb0ELb1ELb1ELb1ELb0ELb1ELb1ELb0ELb1ELb0ELb0EEENS1_21CollectiveEpilogueFwdINS6_IJSA_NS7_ILi256EEESB_EEES9_SE_SG_Li256ELb1ELb1ELb0ELb0EEENS1_36VarlenDynamicPersistentTileSchedulerILi128ELi96ELi256ELi128ELb0ELb1ELb1ELb0ELb1ELb1EEEEEEEEEvNT_6ParamsE,@function
        .size           _ZN7cutlass13device_kernelIN5flash11enable_sm90INS1_16FlashAttnFwdSm90INS1_25CollectiveMainloopFwdSm90ILi2EN4cute5tupleIJNS5_1CILi1EEES8_S8_EEENS6_IJNS7_ILi128EEENS7_ILi96EEENS7_ILi64EEEEEELi256ENS_10bfloat16_tEfNS_4arch4Sm90ELb0ELb0ELb1ELb1ELb1ELb0ELb1ELb1ELb0ELb1ELb0ELb0EEENS1_21CollectiveEpilogueFwdINS6_IJSA_NS7_ILi256EEESB_EEES9_SE_SG_Li256ELb1ELb1ELb0ELb0EEENS1_36VarlenDynamicPersistentTileSchedulerILi128ELi96ELi256ELi128ELb0ELb1ELb1ELb0ELb1ELb1EEEEEEEEEvNT_6ParamsE,(.L_x_76 - _ZN7cutlass13device_kernelIN5flash11enable_sm90INS1_16FlashAttnFwdSm90INS1_25CollectiveMainloopFwdSm90ILi2EN4cute5tupleIJNS5_1CILi1EEES8_S8_EEENS6_IJNS7_ILi128EEENS7_ILi96EEENS7_ILi64EEEEEELi256ENS_10bfloat16_tEfNS_4arch4Sm90ELb0ELb0ELb1ELb1ELb1ELb0ELb1ELb1ELb0ELb1ELb0ELb0EEENS1_21CollectiveEpilogueFwdINS6_IJSA_NS7_ILi256EEESB_EEES9_SE_SG_Li256ELb1ELb1ELb0ELb0EEENS1_36VarlenDynamicPersistentTileSchedulerILi128ELi96ELi256ELi128ELb0ELb1ELb1ELb0ELb1ELb1EEEEEEEEEvNT_6ParamsE)
        .other          _ZN7cutlass13device_kernelIN5flash11enable_sm90INS1_16FlashAttnFwdSm90INS1_25CollectiveMainloopFwdSm90ILi2EN4cute5tupleIJNS5_1CILi1EEES8_S8_EEENS6_IJNS7_ILi128EEENS7_ILi96EEENS7_ILi64EEEEEELi256ENS_10bfloat16_tEfNS_4arch4Sm90ELb0ELb0ELb1ELb1ELb1ELb0ELb1ELb1ELb0ELb1ELb0ELb0EEENS1_21CollectiveEpilogueFwdINS6_IJSA_NS7_ILi256EEESB_EEES9_SE_SG_Li256ELb1ELb1ELb0ELb0EEENS1_36VarlenDynamicPersistentTileSchedulerILi128ELi96ELi256ELi128ELb0ELb1ELb1ELb0ELb1ELb1EEEEEEEEEvNT_6ParamsE,@"STO_CUDA_ENTRY STV_DEFAULT"
_ZN7cutlass13device_kernelIN5flash11enable_sm90INS1_16FlashAttnFwdSm90INS1_25CollectiveMainloopFwdSm90ILi2EN4cute5tupleIJNS5_1CILi1EEES8_S8_EEENS6_IJNS7_ILi128EEENS7_ILi96EEENS7_ILi64EEEEEELi256ENS_10bfloat16_tEfNS_4arch4Sm90ELb0ELb0ELb1ELb1ELb1ELb0ELb1ELb1ELb0ELb1ELb0ELb0EEENS1_21CollectiveEpilogueFwdINS6_IJSA_NS7_ILi256EEESB_EEES9_SE_SG_Li256ELb1ELb1ELb0ELb0EEENS1_36VarlenDynamicPersistentTileSchedulerILi128ELi96ELi256ELi128ELb0ELb1ELb1ELb0ELb1ELb1EEEEEEEEEvNT_6ParamsE:
[----:B------:R-:W-:Y:S01]  /*0000*/  LDC R1, c[0x0][0x37c] ;  /* 0x0000df00ff017b82 */ /* 0x000fe20000000800 */
[----:B------:R-:W-:Y:S05]  /*0010*/  EXIT ;  /* 0x000000000000794d */ /* 0x000fea0003800000 */
.L_x_31:
        /* <DEDUP_REMOVED lines=14> */
.L_x_76:


//--------------------- .text._ZN7cutlass13device_kernelIN5flash11enable_sm90INS1_16FlashAttnFwdSm90INS1_25CollectiveMainloopFwdSm90ILi2EN4cute5tupleIJNS5_1CILi1EEES8_S8_EEENS6_IJNS7_ILi128EEENS7_ILi96EEENS7_ILi64EEEEEELi256ENS_10bfloat16_tEfNS_4arch4Sm90ELb0ELb0ELb1ELb1ELb1ELb1ELb1ELb1ELb0ELb1ELb0ELb0EEENS1_21CollectiveEpilogueFwdINS6_IJSA_NS7_ILi256EEESB_EEES9_SE_SG_Li256ELb1ELb1ELb0ELb0EEENS1_36VarlenDynamicPersistentTileSchedulerILi128ELi96ELi256ELi128ELb0ELb1ELb1ELb0ELb1ELb1EEEEEEEEEvNT_6ParamsE --------------------------
	.section	.text._ZN7cutlass13device_kernelIN5flash11enable_sm90INS1_16FlashAttnFwdSm90INS1_25CollectiveMainloopFwdSm90ILi2EN4cute5tupleIJNS5_1CILi1EEES8_S8_EEENS6_IJNS7_ILi128EEENS7_ILi96EEENS7_ILi64EEEEEELi256ENS_10bfloat16_tEfNS_4arch4Sm90ELb0ELb0ELb1ELb1ELb1ELb1ELb1ELb1ELb0ELb1ELb0ELb0EEENS1_21CollectiveEpilogueFwdINS6_IJSA_NS7_ILi256EEESB_EEES9_SE_SG_Li256ELb1ELb1ELb0ELb0EEENS1_36VarlenDynamicPersistentTileSchedulerILi128ELi96ELi256ELi128ELb0ELb1ELb1ELb0ELb1ELb1EEEEEEEEEvNT_6ParamsE,"ax",@progbits
	.align	128
.text._ZN7cutlass13device_kernelIN5flash11enable_sm90INS1_16FlashAttnFwdSm90INS1_25CollectiveMainloopFwdSm90ILi2EN4cute5tupleIJNS5_1CILi1EEES8_S8_EEENS6_IJNS7_ILi128EEENS7_ILi96EEENS7_ILi64EEEEEELi256ENS_10bfloat16_tEfNS_4arch4Sm90ELb0ELb0ELb1ELb1ELb1ELb1ELb1ELb1ELb0ELb1ELb0ELb0EEENS1_21CollectiveEpilogueFwdINS6_IJSA_NS7_ILi256EEESB_EEES9_SE_SG_Li256ELb1ELb1ELb0ELb0EEENS1_36VarlenDynamicPersistentTileSchedulerILi128ELi96ELi256ELi128ELb0ELb1ELb1ELb0ELb1ELb1EEEEEEEEEvNT_6ParamsE:
        .type           _ZN7cutlass13device_kernelIN5flash11enable_sm90INS1_16FlashAttnFwdSm90INS1_25CollectiveMainloopFwdSm90ILi2EN4cute5tupleIJNS5_1CILi1EEES8_S8_EEENS6_IJNS7_ILi128EEENS7_ILi96EEENS7_ILi64EEEEEELi256ENS_10bfloat16_tEfNS_4arch4Sm90ELb0ELb0ELb1ELb1ELb1ELb1ELb1ELb1ELb0ELb1ELb0ELb0EEENS1_21CollectiveEpilogueFwdINS6_IJSA_NS7_ILi256EEESB_EEES9_SE_SG_Li256ELb1ELb1ELb0ELb0EEENS1_36VarlenDynamicPersistentTileSchedulerILi128ELi96ELi256ELi128ELb0ELb1ELb1ELb0ELb1ELb1EEEEEEEEEvNT_6ParamsE,@function
        .size           _ZN7cutlass13device_kernelIN5flash11enable_sm90INS1_16FlashAttnFwdSm90INS1_25CollectiveMainloopFwdSm90ILi2EN4cute5tupleIJNS5_1CILi1EEES8_S8_EEENS6_IJNS7_ILi128EEENS7_ILi96EEENS7_ILi64EEEEEELi256ENS_10bfloat16_tEfNS_4arch4Sm90ELb0ELb0ELb1ELb1ELb1ELb1ELb1ELb1ELb0ELb1ELb0ELb0EEENS1_21CollectiveEpilogueFwdINS6_IJSA_NS7_ILi256EEESB_EEES9_SE_SG_Li256ELb1ELb1ELb0ELb0EEENS1_36VarlenDynamicPersistentTileSchedulerILi128ELi96ELi256ELi128ELb0ELb1ELb1ELb0ELb1ELb1EEEEEEEEEvNT_6ParamsE,(.L_x_77 - _ZN7cutlass13device_kernelIN5flash11enable_sm90INS1_16FlashAttnFwdSm90INS1_25CollectiveMainloopFwdSm90ILi2EN4cute5tupleIJNS5_1CILi1EEES8_S8_EEENS6_IJNS7_ILi128EEENS7_ILi96EEENS7_ILi64EEEEEELi256ENS_10bfloat16_tEfNS_4arch4Sm90ELb0ELb0ELb1ELb1ELb1ELb1ELb1ELb1ELb0ELb1ELb0ELb0EEENS1_21CollectiveEpilogueFwdINS6_IJSA_NS7_ILi256EEESB_EEES9_SE_SG_Li256ELb1ELb1ELb0ELb0EEENS1_36VarlenDynamicPersistentTileSchedulerILi128ELi96ELi256ELi128ELb0ELb1ELb1ELb0ELb1ELb1EEEEEEEEEvNT_6ParamsE)
        .other          _ZN7cutlass13device_kernelIN5flash11enable_sm90INS1_16FlashAttnFwdSm90INS1_25CollectiveMainloopFwdSm90ILi2EN4cute5tupleIJNS5_1CILi1EEES8_S8_EEENS6_IJNS7_ILi128EEENS7_ILi96EEENS7_ILi64EEEEEELi256ENS_10bfloat16_tEfNS_4arch4Sm90ELb0ELb0ELb1ELb1ELb1ELb1ELb1ELb1ELb0ELb1ELb0ELb0EEENS1_21CollectiveEpilogueFwdINS6_IJSA_NS7_ILi256EEESB_EEES9_SE_SG_Li256ELb1ELb1ELb0ELb0EEENS1_36VarlenDynamicPersistentTileSchedulerILi128ELi96ELi256ELi128ELb0ELb1ELb1ELb0ELb1ELb1EEEEEEEEEvNT_6ParamsE,@"STO_CUDA_ENTRY STV_DEFAULT"
_ZN7cutlass13device_kernelIN5flash11enable_sm90INS1_16FlashAttnFwdSm90INS1_25CollectiveMainloopFwdSm90ILi2EN4cute5tupleIJNS5_1CILi1EEES8_S8_EEENS6_IJNS7_ILi128EEENS7_ILi96EEENS7_ILi64EEEEEELi256ENS_10bfloat16_tEfNS_4arch4Sm90ELb0ELb0ELb1ELb1ELb1ELb1ELb1ELb1ELb0ELb1ELb0ELb0EEENS1_21CollectiveEpilogueFwdINS6_IJSA_NS7_ILi256EEESB_EEES9_SE_SG_Li256ELb1ELb1ELb0ELb0EEENS1_36VarlenDynamicPersistentTileSchedulerILi128ELi96ELi256ELi128ELb0ELb1ELb1ELb0ELb1ELb1EEEEEEEEEvNT_6ParamsE:
[----:B------:R-:W-:Y:S01]  /*0000*/  LDC R1, c[0x0][0x37c] ;  /* 0x0000df00ff017b82 */ /* 0x000fe20000000800 */
[----:B------:R-:W-:Y:S05]  /*0010*/  EXIT ;  /* 0x000000000000794d */ /* 0x000fea0003800000 */
.L_x_32:
        /* <DEDUP_REMOVED lines=14> */
.L_x_77:


//--------------------- .text._ZN7cutlass13device_kernelIN5flash11enable_sm90INS1_16FlashAttnFwdSm90INS1_25CollectiveMainloopFwdSm90ILi2EN4cute5tupleIJNS5_1CILi1EEES8_S8_EEENS6_IJNS7_ILi128EEENS7_ILi96EEENS7_ILi64EEEEEELi256ENS_10bfloat16_tEfNS_4arch4Sm90ELb0ELb1ELb1ELb0ELb1ELb0ELb0ELb1ELb0ELb1ELb0ELb0EEENS1_21CollectiveEpilogueFwdINS6_IJSA_NS7_ILi256EEESB_EEES9_SE_SG_Li256ELb0ELb1ELb0ELb0EEENS1_30DynamicPersistentTileSchedulerILi256ELi128ELb0ELb1ELb1EEEEEEEEEvNT_6ParamsE --------------------------
	.section	.text._ZN7cutlass13device_kernelIN5flash11enable_sm90INS1_16FlashAttnFwdSm90INS1_25CollectiveMainloopFwdSm90ILi2EN4cute5tupleIJNS5_1CILi1EEES8_S8_EEENS6_IJNS7_ILi128EEENS7_ILi96EEENS7_ILi64EEEEEELi256ENS_10bfloat16_tEfNS_4arch4Sm90ELb0ELb1ELb1ELb0ELb1ELb0ELb0ELb1ELb0ELb1ELb0ELb0EEENS1_21CollectiveEpilogueFwdINS6_IJSA_NS7_ILi256EEESB_EEES9_SE_SG_Li256ELb0ELb1ELb0ELb0EEENS1_30DynamicPersistentTileSchedulerILi256ELi128ELb0ELb1ELb1EEEEEEEEEvNT_6ParamsE,"ax",@progbits
	.align	128
.text._ZN7cutlass13device_kernelIN5flash11enable_sm90INS1_16FlashAttnFwdSm90INS1_25CollectiveMainloopFwdSm90ILi2EN4cute5tupleIJNS5_1CILi1EEES8_S8_EEENS6_IJNS7_ILi128EEENS7_ILi96EEENS7_ILi64EEEEEELi256ENS_10bfloat16_tEfNS_4arch4Sm90ELb0ELb1ELb1ELb0ELb1ELb0ELb0ELb1ELb0ELb1ELb0ELb0EEENS1_21CollectiveEpilogueFwdINS6_IJSA_NS7_ILi256EEESB_EEES9_SE_SG_Li256ELb0ELb1ELb0ELb0EEENS1_30DynamicPersistentTileSchedulerILi256ELi128ELb0ELb1ELb1EEEEEEEEEvNT_6ParamsE:
        .type           _ZN7cutlass13device_kernelIN5flash11enable_sm90INS1_16FlashAttnFwdSm90INS1_25CollectiveMainloopFwdSm90ILi2EN4cute5tupleIJNS5_1CILi1EEES8_S8_EEENS6_IJNS7_ILi128EEENS7_ILi96EEENS7_ILi64EEEEEELi256ENS_10bfloat16_tEfNS_4arch4Sm90ELb0ELb1ELb1ELb0ELb1ELb0ELb0ELb1ELb0ELb1ELb0ELb0EEENS1_21CollectiveEpilogueFwdINS6_IJSA_NS7_ILi256EEESB_EEES9_SE_SG_Li256ELb0ELb1ELb0ELb0EEENS1_30DynamicPersistentTileSchedulerILi256ELi128ELb0ELb1ELb1EEEEEEEEEvNT_6ParamsE,@function
        .size           _ZN7cutlass13device_kernelIN5flash11enable_sm90INS1_16FlashAttnFwdSm90INS1_25CollectiveMainloopFwdSm90ILi2EN4cute5tupleIJNS5_1CILi1EEES8_S8_EEENS6_IJNS7_ILi128EEENS7_ILi96EEENS7_ILi64EEEEEELi256ENS_10bfloat16_tEfNS_4arch4Sm90ELb0ELb1ELb1ELb0ELb1ELb0ELb0ELb1ELb0ELb1ELb0ELb0EEENS1_21CollectiveEpilogueFwdINS6_IJSA_NS7_ILi256EEESB_EEES9_SE_SG_Li256ELb0ELb1ELb0ELb0EEENS1_30DynamicPersistentTileSchedulerILi256ELi128ELb0ELb1ELb1EEEEEEEEEvNT_6ParamsE,(.L_x_78 - _ZN7cutlass13device_kernelIN5flash11enable_sm90INS1_16FlashAttnFwdSm90INS1_25CollectiveMainloopFwdSm90ILi2EN4cute5tupleIJNS5_1CILi1EEES8_S8_EEENS6_IJNS7_ILi128EEENS7_ILi96EEENS7_ILi64EEEEEELi256ENS_10bfloat16_tEfNS_4arch4Sm90ELb0ELb1ELb1ELb0ELb1ELb0ELb0ELb1ELb0ELb1ELb0ELb0EEENS1_21CollectiveEpilogueFwdINS6_IJSA_NS7_ILi256EEESB_EEES9_SE_SG_Li256ELb0ELb1ELb0ELb0EEENS1_30DynamicPersistentTileSchedulerILi256ELi128ELb0ELb1ELb1EEEEEEEEEvNT_6ParamsE)
        .other          _ZN7cutlass13device_kernelIN5flash11enable_sm90INS1_16FlashAttnFwdSm90INS1_25CollectiveMainloopFwdSm90ILi2EN4cute5tupleIJNS5_1CILi1EEES8_S8_EEENS6_IJNS7_ILi128EEENS7_ILi96EEENS7_ILi64EEEEEELi256ENS_10bfloat16_tEfNS_4arch4Sm90ELb0ELb1ELb1ELb0ELb1ELb0ELb0ELb1ELb0ELb1ELb0ELb0EEENS1_21CollectiveEpilogueFwdINS6_IJSA_NS7_ILi256EEESB_EEES9_SE_SG_Li256ELb0ELb1ELb0ELb0EEENS1_30DynamicPersistentTileSchedulerILi256ELi128ELb0ELb1ELb1EEEEEEEEEvNT_6ParamsE,@"STO_CUDA_ENTRY STV_DEFAULT"
_ZN7cutlass13device_kernelIN5flash11enable_sm90INS1_16FlashAttnFwdSm90INS1_25CollectiveMainloopFwdSm90ILi2EN4cute5tupleIJNS5_1CILi1EEES8_S8_EEENS6_IJNS7_ILi128EEENS7_ILi96EEENS7_ILi64EEEEEELi256ENS_10bfloat16_tEfNS_4arch4Sm90ELb0ELb1ELb1ELb0ELb1ELb0ELb0ELb1ELb0ELb1ELb0ELb0EEENS1_21CollectiveEpilogueFwdINS6_IJSA_NS7_ILi256EEESB_EEES9_SE_SG_Li256ELb0ELb1ELb0ELb0EEENS1_30DynamicPersistentTileSchedulerILi256ELi128ELb0ELb1ELb1EEEEEEEEEvNT_6ParamsE:
[----:B------:R-:W-:Y:S01]  /*0000*/  LDC R1, c[0x0][0x37c] ;  /* 0x0000df00ff017b82 */ /* 0x000fe20000000800 */
[----:B------:R-:W-:Y:S05]  /*0010*/  EXIT ;  /* 0x000000000000794d */ /* 0x000fea0003800000 */
.L_x_33:
        /* <DEDUP_REMOVED lines=14> */
.L_x_78:


//--------------------- .text._ZN7cutlass13device_kernelIN5flash11enable_sm90INS1_16FlashAttnFwdSm90INS1_25CollectiveMainloopFwdSm90ILi2EN4cute5tupleIJNS5_1CILi1EEES8_S8_EEENS6_IJNS7_ILi128EEENS7_ILi96EEENS7_ILi64EEEEEELi256ENS_10bfloat16_tEfNS_4arch4Sm90ELb0ELb1ELb1ELb0ELb1ELb0ELb1ELb1ELb0ELb1ELb0ELb0EEENS1_21CollectiveEpilogueFwdINS6_IJSA_NS7_ILi256EEESB_EEES9_SE_SG_Li256ELb0ELb1ELb0ELb0EEENS1_30DynamicPersistentTileSchedulerILi256ELi128ELb0ELb1ELb1EEEEEEEEEvNT_6ParamsE --------------------------
	.section	.text._ZN7cutlass13device_kernelIN5flash11enable_sm90INS1_16FlashAttnFwdSm90INS1_25CollectiveMainloopFwdSm90ILi2EN4cute5tupleIJNS5_1CILi1EEES8_S8_EEENS6_IJNS7_ILi128EEENS7_ILi96EEENS7_ILi64EEEEEELi256ENS_10bfloat16_tEfNS_4arch4Sm90ELb0ELb1ELb1ELb0ELb1ELb0ELb1ELb1ELb0ELb1ELb0ELb0EEENS1_21CollectiveEpilogueFwdINS6_IJSA_NS7_ILi256EEESB_EEES9_SE_SG_Li256ELb0ELb1ELb0ELb0EEENS1_30DynamicPersistentTileSchedulerILi256ELi128ELb0ELb1ELb1EEEEEEEEEvNT_6ParamsE,"ax",@progbits
	.align	128
.text._ZN7cutlass13device_kernelIN5flash11enable_sm90INS1_16FlashAttnFwdSm90INS1_25CollectiveMainloopFwdSm90ILi2EN4cute5tupleIJNS5_1CILi1EEES8_S8_EEENS6_IJNS7_ILi128EEENS7_ILi96EEENS7_ILi64EEEEEELi256ENS_10bfloat16_tEfNS_4arch4Sm90ELb0ELb1ELb1ELb0ELb1ELb0ELb1ELb1ELb0ELb1ELb0ELb0EEENS1_21CollectiveEpilogueFwdINS6_IJSA_NS7_ILi256EEESB_EEES9_SE_SG_Li256ELb0ELb1ELb0ELb0EEENS1_30DynamicPersistentTileSchedulerILi256ELi128ELb0ELb1ELb1EEEEEEEEEvNT_6ParamsE:
        .type           _ZN7cutlass13device_kernelIN5flash11enable_sm90INS1_16FlashAttnFwdSm90INS1_25CollectiveMainloopFwdSm90ILi2EN4cute5tupleIJNS5_1CILi1EEES8_S8_EEENS6_IJNS7_ILi128EEENS7_ILi96EEENS7_ILi64EEEEEELi256ENS_10bfloat16_tEfNS_4arch4Sm90ELb0ELb1ELb1ELb0ELb1ELb0ELb1ELb1ELb0ELb1ELb0ELb0EEENS1_21CollectiveEpilogueFwdINS6_IJSA_NS7_ILi256EEESB_EEES9_SE_SG_Li256ELb0ELb1ELb0ELb0EEENS1_30DynamicPersistentTileSchedulerILi256ELi128ELb0ELb1ELb1EEEEEEEEEvNT_6ParamsE,@function
        .size           _ZN7cutlass13device_kernelIN5flash11enable_sm90INS1_16FlashAttnFwdSm90INS1_25CollectiveMainloopFwdSm90ILi2EN4cute5tupleIJNS5_1CILi1EEES8_S8_EEENS6_IJNS7_ILi128EEENS7_ILi96EEENS7_ILi64EEEEEELi256ENS_10bfloat16_tEfNS_4arch4Sm90ELb0ELb1ELb1ELb0ELb1ELb0ELb1ELb1ELb0ELb1ELb0ELb0EEENS1_21CollectiveEpilogueFwdINS6_IJSA_NS7_ILi256EEESB_EEES9_SE_SG_Li256ELb0ELb1ELb0ELb0EEENS1_30DynamicPersistentTileSchedulerILi256ELi128ELb0ELb1ELb1EEEEEEEEEvNT_6ParamsE,(.L_x_79 - _ZN7cutlass13device_kernelIN5flash11enable_sm90INS1_16FlashAttnFwdSm90INS1_25CollectiveMainloopFwdSm90ILi2EN4cute5tupleIJNS5_1CILi1EEES8_S8_EEENS6_IJNS7_ILi128EEENS7_ILi96EEENS7_ILi64EEEEEELi256ENS_10bfloat16_tEfNS_4arch4Sm90ELb0ELb1ELb1ELb0ELb1ELb0ELb1ELb1ELb0ELb1ELb0ELb0EEENS1_21CollectiveEpilogueFwdINS6_IJSA_NS7_ILi256EEESB_EEES9_SE_SG_Li256ELb0ELb1ELb0ELb0EEENS1_30DynamicPersistentTileSchedulerILi256ELi128ELb0ELb1ELb1EEEEEEEEEvNT_6ParamsE)
        .other          _ZN7cutlass13device_kernelIN5flash11enable_sm90INS1_16FlashAttnFwdSm90INS1_25CollectiveMainloopFwdSm90ILi2EN4cute5tupleIJNS5_1CILi1EEES8_S8_EEENS6_IJNS7_ILi128EEENS7_ILi96EEENS7_ILi64EEEEEELi256ENS_10bfloat16_tEfNS_4arch4Sm90ELb0ELb1ELb1ELb0ELb1ELb0ELb1ELb1ELb0ELb1ELb0ELb0EEENS1_21CollectiveEpilogueFwdINS6_IJSA_NS7_ILi256EEESB_EEES9_SE_SG_Li256ELb0ELb1ELb0ELb0EEENS1_30DynamicPersistentTileSchedulerILi256ELi128ELb0ELb1ELb1EEEEEEEEEvNT_6ParamsE,@"STO_CUDA_ENTRY STV_DEFAULT"
_ZN7cutlass13device_kernelIN5flash11enable_sm90INS1_16FlashAttnFwdSm90INS1_25CollectiveMainloopFwdSm90ILi2EN4cute5tupleIJNS5_1CILi1EEES8_S8_EEENS6_IJNS7_ILi128EEENS7_ILi96EEENS7_ILi64EEEEEELi256ENS_10bfloat16_tEfNS_4arch4Sm90ELb0ELb1ELb1ELb0ELb1ELb0ELb1ELb1ELb0ELb1ELb0ELb0EEENS1_21CollectiveEpilogueFwdINS6_IJSA_NS7_ILi256EEESB_EEES9_SE_SG_Li256ELb0ELb1ELb0ELb0EEENS1_30DynamicPersistentTileSchedulerILi256ELi128ELb0ELb1ELb1EEEEEEEEEvNT_6ParamsE:
[----:B------:R-:W-:Y:S01]  /*0000*/  LDC R1, c[0x0][0x37c] ;  /* 0x0000df00ff017b82 */ /* 0x000fe20000000800 */
[----:B------:R-:W-:Y:S05]  /*0010*/  EXIT ;  /* 0x000000000000794d */ /* 0x000fea0003800000 */
.L_x_34:
        /* <DEDUP_REMOVED lines=14> */
.L_x_79:


//--------------------- .text._ZN7cutlass13device_kernelIN5flash11enable_sm90INS1_16FlashAttnFwdSm90INS1_25CollectiveMainloopFwdSm90ILi2EN4cute5tupleIJNS5_1CILi1EEES8_S8_EEENS6_IJNS7_ILi128EEENS7_ILi96EEENS7_ILi64EEEEEELi256ENS_10bfloat16_tEfNS_4arch4Sm90ELb0ELb1ELb1ELb1ELb1ELb0ELb0ELb1ELb0ELb1ELb0ELb0EEENS1_21CollectiveEpilogueFwdINS6_IJSA_NS7_ILi256EEESB_EEES9_SE_SG_Li256ELb1ELb1ELb0ELb0EEENS1_36VarlenDynamicPersistentTileSchedulerILi128ELi96ELi256ELi128ELb0ELb1ELb1ELb1ELb0ELb1EEEEEEEEEvNT_6ParamsE --------------------------
	.section	.text._ZN7cutlass13device_kernelIN5flash11enable_sm90INS1_16FlashAttnFwdSm90INS1_25CollectiveMainloopFwdSm90ILi2EN4cute5tupleIJNS5_1CILi1EEES8_S8_EEENS6_IJNS7_ILi128EEENS7_ILi96EEENS7_ILi64EEEEEELi256ENS_10bfloat16_tEfNS_4arch4Sm90ELb0ELb1ELb1ELb1ELb1ELb0ELb0ELb1ELb0ELb1ELb0ELb0EEENS1_21CollectiveEpilogueFwdINS6_IJSA_NS7_ILi256EEESB_EEES9_SE_SG_Li256ELb1ELb1ELb0ELb0EEENS1_36VarlenDynamicPersistentTileSchedulerILi128ELi96ELi256ELi128ELb0ELb1ELb1ELb1ELb0ELb1EEEEEEEEEvNT_6ParamsE,"ax",@progbits
	.align	128
.text._ZN7cutlass13device_kernelIN5flash11enable_sm90INS1_16FlashAttnFwdSm90INS1_25CollectiveMainloopFwdSm90ILi2EN4cute5tupleIJNS5_1CILi1EEES8_S8_EEENS6_IJNS7_ILi128EEENS7_ILi96EEENS7_ILi64EEEEEELi256ENS_10bfloat16_tEfNS_4arch4Sm90ELb0ELb1ELb1ELb1ELb1ELb0ELb0ELb1ELb0ELb1ELb0ELb0EEENS1_21CollectiveEpilogueFwdINS6_IJSA_NS7_ILi256EEESB_EEES9_SE_SG_Li256ELb1ELb1ELb0ELb0EEENS1_36VarlenDynamicPersistentTileSchedulerILi128ELi96ELi256ELi128ELb0ELb1ELb1ELb1ELb0ELb1EEEEEEEEEvNT_6ParamsE:
        .type           _ZN7cutlass13device_kernelIN5flash11enable_sm90INS1_16FlashAttnFwdSm90INS1_25CollectiveMainloopFwdSm90ILi2EN4cute5tupleIJNS5_1CILi1EEES8_S8_EEENS6_IJNS7_ILi128EEENS7_ILi96EEENS7_ILi64EEEEEELi256ENS_10bfloat16_tEfNS_4arch4Sm90ELb0ELb1ELb1ELb1ELb1ELb0ELb0ELb1ELb0ELb1ELb0ELb0EEENS1_21CollectiveEpilogueFwdINS6_IJSA_NS7_ILi256EEESB_EEES9_SE_SG_Li256ELb1ELb1ELb0ELb0EEENS1_36VarlenDynamicPersistentTileSchedulerILi128ELi96ELi256ELi128ELb0ELb1ELb1ELb1ELb0ELb1EEEEEEEEEvNT_6ParamsE,@function
        .size           _ZN7cutlass13device_kernelIN5flash11enable_sm90INS1_16FlashAttnFwdSm90INS1_25CollectiveMainloopFwdSm90ILi2EN4cute5tupleIJNS5_1CILi1EEES8_S8_EEENS6_IJNS7_ILi128EEENS7_ILi96EEENS7_ILi64EEEEEELi256ENS_10bfloat16_tEfNS_4arch4Sm90ELb0ELb1ELb1ELb1ELb1ELb0ELb0ELb1ELb0ELb1ELb0ELb0EEENS1_21CollectiveEpilogueFwdINS6_IJSA_NS7_ILi256EEESB_EEES9_SE_SG_Li256ELb1ELb1ELb0ELb0EEENS1_36VarlenDynamicPersistentTileSchedulerILi128ELi96ELi256ELi128ELb0ELb1ELb1ELb1ELb0ELb1EEEEEEEEEvNT_6ParamsE,(.L_x_80 - _ZN7cutlass13device_kernelIN5flash11enable_sm90INS1_16FlashAttnFwdSm90INS1_25CollectiveMainloopFwdSm90ILi2EN4cute5tupleIJNS5_1CILi1EEES8_S8_EEENS6_IJNS7_ILi128EEENS7_ILi96EEENS7_ILi64EEEEEELi256ENS_10bfloat16_tEfNS_4arch4Sm90ELb0ELb1ELb1ELb1ELb1ELb0ELb0ELb1ELb0ELb1ELb0ELb0EEENS1_21CollectiveEpilogueFwdINS6_IJSA_NS7_ILi256EEESB_EEES9_SE_SG_Li256ELb1ELb1ELb0ELb0EEENS1_36VarlenDynamicPersistentTileSchedulerILi128ELi96ELi256ELi128ELb0ELb1ELb1ELb1ELb0ELb1EEEEEEEEEvNT_6ParamsE)
        .other          _ZN7cutlass13device_kernelIN5flash11enable_sm90INS1_16FlashAttnFwdSm90INS1_25CollectiveMainloopFwdSm90ILi2EN4cute5tupleIJNS5_1CILi1EEES8_S8_EEENS6_IJNS7_ILi128EEENS7_ILi96EEENS7_ILi64EEEEEELi256ENS_10bfloat16_tEfNS_4arch4Sm90ELb0ELb1ELb1ELb1ELb1ELb0ELb0ELb1ELb0ELb1ELb0ELb0EEENS1_21CollectiveEpilogueFwdINS6_IJSA_NS7_ILi256EEESB_EEES9_SE_SG_Li256ELb1ELb1ELb0ELb0EEENS1_36VarlenDynamicPersistentTileSchedulerILi128ELi96ELi256ELi128ELb0ELb1ELb1ELb1ELb0ELb1EEEEEEEEEvNT_6ParamsE,@"STO_CUDA_ENTRY STV_DEFAULT"
_ZN7cutlass13device_kernelIN5flash11enable_sm90INS1_16FlashAttnFwdSm90INS1_25CollectiveMainloopFwdSm90ILi2EN4cute5tupleIJNS5_1CILi1EEES8_S8_EEENS6_IJNS7_ILi128EEENS7_ILi96EEENS7_ILi64EEEEEELi256ENS_10bfloat16_tEfNS_4arch4Sm90ELb0ELb1ELb1ELb1ELb1ELb0ELb0ELb1ELb0ELb1ELb0ELb0EEENS1_21CollectiveEpilogueFwdINS6_IJSA_NS7_ILi256EEESB_EEES9_SE_SG_Li256ELb1ELb1ELb0ELb0EEENS1_36VarlenDynamicPersistentTileSchedulerILi128ELi96ELi256ELi128ELb0ELb1ELb1ELb1ELb0ELb1EEEEEEEEEvNT_6ParamsE:
[----:B------:R-:W-:Y:S01]  /*0000*/  LDC R1, c[0x0][0x37c] ;  /* 0x0000df00ff017b82 */ /* 0x000fe20000000800 */
[----:B------:R-:W-:Y:S05]  /*0010*/  EXIT ;  /* 0x000000000000794d */ /* 0x000fea0003800000 */
.L_x_35:
        /* <DEDUP_REMOVED lines=14> */
.L_x_80:


//--------------------- .text._ZN7cutlass13device_kernelIN5flash11enable_sm90INS1_16FlashAttnFwdSm90INS1_25CollectiveMainloopFwdSm90ILi2EN4cute5tupleIJNS5_1CILi1EEES8_S8_EEENS6_IJNS7_ILi128EEENS7_ILi96EEENS7_ILi64EEEEEELi256ENS_10bfloat16_tEfNS_4arch4Sm90ELb0ELb1ELb1ELb1ELb1ELb1ELb0ELb1ELb0ELb1ELb0ELb0EEENS1_21CollectiveEpilogueFwdINS6_IJSA_NS7_ILi256EEESB_EEES9_SE_SG_Li256ELb1ELb1ELb0ELb0EEENS1_36VarlenDynamicPersistentTileSchedulerILi128ELi96ELi256ELi128ELb0ELb1ELb1ELb1ELb0ELb1EEEEEEEEEvNT_6ParamsE --------------------------
	.section	.text._ZN7cutlass13device_kernelIN5flash11enable_sm90INS1_16FlashAttnFwdSm90INS1_25CollectiveMainloopFwdSm90ILi2EN4cute5tupleIJNS5_1CILi1EEES8_S8_EEENS6_IJNS7_ILi128EEENS7_ILi96EEENS7_ILi64EEEEEELi256ENS_10bfloat16_tEfNS_4arch4Sm90ELb0ELb1ELb1ELb1ELb1ELb1ELb0ELb1ELb0ELb1ELb0ELb0EEENS1_21CollectiveEpilogueFwdINS6_IJSA_NS7_ILi256EEESB_EEES9_SE_SG_Li256ELb1ELb1ELb0ELb0EEENS1_36VarlenDynamicPersistentTileSchedulerILi128ELi96ELi256ELi128ELb0ELb1ELb1ELb1ELb0ELb1EEEEEEEEEvNT_6ParamsE,"ax",@progbits
	.align	128
.text._ZN7cutlass13device_kernelIN5flash11enable_sm90INS1_16FlashAttnFwdSm90INS1_25CollectiveMainloopFwdSm90ILi2EN4cute5tupleIJNS5_1CILi1EEES8_S8_EEENS6_IJNS7_ILi128EEENS7_ILi96EEENS7_ILi64EEEEEELi256ENS_10bfloat16_tEfNS_4arch4Sm90ELb0ELb1ELb1ELb1ELb1ELb1ELb0ELb1ELb0ELb1ELb0ELb0EEENS1_21CollectiveEpilogueFwdINS6_IJSA_NS7_ILi256EEESB_EEES9_SE_SG_Li256ELb1ELb1ELb0ELb0EEENS1_36VarlenDynamicPersistentTileSchedulerILi128ELi96ELi256ELi128ELb0ELb1ELb1ELb1ELb0ELb1EEEEEEEEEvNT_6ParamsE:
        .type           _ZN7cutlass13device_kernelIN5flash11enable_sm90INS1_16FlashAttnFwdSm90INS1_25CollectiveMainloopFwdSm90ILi2EN4cute5tupleIJNS5_1CILi1EEES8_S8_EEENS6_IJNS7_ILi128EEENS7_ILi96EEENS7_ILi64EEEEEELi256ENS_10bfloat16_tEfNS_4arch4Sm90ELb0ELb1ELb1ELb1ELb1ELb1ELb0ELb1ELb0ELb1ELb0ELb0EEENS1_21CollectiveEpilogueFwdINS6_IJSA_NS7_ILi256EEESB_EEES9_SE_SG_Li256ELb1ELb1ELb0ELb0EEENS1_36VarlenDynamicPersistentTileSchedulerILi128ELi96ELi256ELi128ELb0ELb1ELb1ELb1ELb0ELb1EEEEEEEEEvNT_6ParamsE,@function
        .size           _ZN7cutlass13device_kernelIN5flash11enable_sm90INS1_16FlashAttnFwdSm90INS1_25CollectiveMainloopFwdSm90ILi2EN4cute5tupleIJNS5_1CILi1EEES8_S8_EEENS6_IJNS7_ILi128EEENS7_ILi96EEENS7_ILi64EEEEEELi256ENS_10bfloat16_tEfNS_4arch4Sm90ELb0ELb1ELb1ELb1ELb1ELb1ELb0ELb1ELb0ELb1ELb0ELb0EEENS1_21CollectiveEpilogueFwdINS6_IJSA_NS7_ILi256EEESB_EEES9_SE_SG_Li256ELb1ELb1ELb0ELb0EEENS1_36VarlenDynamicPersistentTileSchedulerILi128ELi96ELi256ELi128ELb0ELb1ELb1ELb1ELb0ELb1EEEEEEEEEvNT_6ParamsE,(.L_x_81 - _ZN7cutlass13device_kernelIN5flash11enable_sm90INS1_16FlashAttnFwdSm90INS1_25CollectiveMainloopFwdSm90ILi2EN4cute5tupleIJNS5_1CILi1EEES8_S8_EEENS6_IJNS7_ILi128EEENS7_ILi96EEENS7_ILi64EEEEEELi256ENS_10bfloat16_tEfNS_4arch4Sm90ELb0ELb1ELb1ELb1ELb1ELb1ELb0ELb1ELb0ELb1ELb0ELb0EEENS1_21CollectiveEpilogueFwdINS6_IJSA_NS7_ILi256EEESB_EEES9_SE_SG_Li256ELb1ELb1ELb0ELb0EEENS1_36VarlenDynamicPersistentTileSchedulerILi128ELi96ELi256ELi128ELb0ELb1ELb1ELb1ELb0ELb1EEEEEEEEEvNT_6ParamsE)
        .other          _ZN7cutlass13device_kernelIN5flash11enable_sm90INS1_16FlashAttnFwdSm90INS1_25CollectiveMainloopFwdSm90ILi2EN4cute5tupleIJNS5_1CILi1EEES8_S8_EEENS6_IJNS7_ILi128EEENS7_ILi96EEENS7_ILi64EEEEEELi256ENS_10bfloat16_tEfNS_4arch4Sm90ELb0ELb1ELb1ELb1ELb1ELb1ELb0ELb1ELb0ELb1ELb0ELb0EEENS1_21CollectiveEpilogueFwdINS6_IJSA_NS7_ILi256EEESB_EEES9_SE_SG_Li256ELb1ELb1ELb0ELb0EEENS1_36VarlenDynamicPersistentTileSchedulerILi128ELi96ELi256ELi128ELb0ELb1ELb1ELb1ELb0ELb1EEEEEEEEEvNT_6ParamsE,@"STO_CUDA_ENTRY STV_DEFAULT"
_ZN7cutlass13device_kernelIN5flash11enable_sm90INS1_16FlashAttnFwdSm90INS1_25CollectiveMainloopFwdSm90ILi2EN4cute5tupleIJNS5_1CILi1EEES8_S8_EEENS6_IJNS7_ILi128EEENS7_ILi96EEENS7_ILi64EEEEEELi256ENS_10bfloat16_tEfNS_4arch4Sm90ELb0ELb1ELb1ELb1ELb1ELb1ELb0ELb1ELb0ELb1ELb0ELb0EEENS1_21CollectiveEpilogueFwdINS6_IJSA_NS7_ILi256EEESB_EEES9_SE_SG_Li256ELb1ELb1ELb0ELb0EEENS1_36VarlenDynamicPersistentTileSchedulerILi128ELi96ELi256ELi128ELb0ELb1ELb1ELb1ELb0ELb1EEEEEEEEEvNT_6ParamsE:
[----:B------:R-:W-:Y:S01]  /*0000*/  LDC R1, c[0x0][0x37c] ;  /* 0x0000df00ff017b82 */ /* 0x000fe20000000800 */
[----:B------:R-:W-:Y:S05]  /*0010*/  EXIT ;  /* 0x000000000000794d */ /* 0x000fea0003800000 */
.L_x_36:
        /* <DEDUP_REMOVED lines=14> */
.L_x_81:


//--------------------- .text._ZN7cutlass13device_kernelIN5flash11enable_sm90INS1_16FlashAttnFwdSm90INS1_25CollectiveMainloopFwdSm90ILi2EN4cute5tupleIJNS5_1CILi1EEES8_S8_EEENS6_IJNS7_ILi128EEENS7_ILi96EEENS7_ILi64EEEEEELi256ENS_10bfloat16_tEfNS_4arch4Sm90ELb0ELb1ELb1ELb1ELb1ELb0ELb1ELb1ELb0ELb1ELb0ELb0EEENS1_21CollectiveEpilogueFwdINS6_IJSA_NS7_ILi256EEESB_EEES9_SE_SG_Li256ELb1ELb1ELb0ELb0EEENS1_36VarlenDynamicPersistentTileSchedulerILi128ELi96ELi256ELi128ELb0ELb1ELb1ELb1ELb0ELb1EEEEEEEEEvNT_6ParamsE --------------------------
	.section	.text._ZN7cutlass13device_kernelIN5flash11enable_sm90INS1_16FlashAttnFwdSm90INS1_25CollectiveMainloopFwdSm90ILi2EN4cute5tupleIJNS5_1CILi1EEES8_S8_EEENS6_IJNS7_ILi128EEENS7_ILi96EEENS7_ILi64EEEEEELi256ENS_10bfloat16_tEfNS_4arch4Sm90ELb0ELb1ELb1ELb1ELb1ELb0ELb1ELb1ELb0ELb1ELb0ELb0EEENS1_21CollectiveEpilogueFwdINS6_IJSA_NS7_ILi256EEESB_EEES9_SE_SG_Li256ELb1ELb1ELb0ELb0EEENS1_36VarlenDynamicPersistentTileSchedulerILi128ELi96ELi256ELi128ELb0ELb1ELb1ELb1ELb0ELb1EEEEEEEEEvNT_6ParamsE,"ax",@progbits
	.align	128
.text._ZN7cutlass13device_kernelIN5flash11enable_sm90INS1_16FlashAttnFwdSm90INS1_25CollectiveMainloopFwdSm90ILi2EN4cute5tupleIJNS5_1CILi1EEES8_S8_EEENS6_IJNS7_ILi128EEENS7_ILi96EEENS7_ILi64EEEEEELi256ENS_10bfloat16_tEfNS_4arch4Sm90ELb0ELb1ELb1ELb1ELb1ELb0ELb1ELb1ELb0ELb1ELb0ELb0EEENS1_21CollectiveEpilogueFwdINS6_IJSA_NS7_ILi256EEESB_EEES9_SE_SG_Li256ELb1ELb1ELb0ELb0EEENS1_36VarlenDynamicPersistentTileSchedulerILi128ELi96ELi256ELi128ELb0ELb1ELb1ELb1ELb0ELb1EEEEEEEEEvNT_6ParamsE:
        .type           _ZN7cutlass13device_kernelIN5flash11enable_sm90INS1_16FlashAttnFwdSm90INS1_25CollectiveMainloopFwdSm90ILi2EN4cute5tupleIJNS5_1CILi1EEES8_S8_EEENS6_IJNS7_ILi128EEENS7_ILi96EEENS7_ILi64EEEEEELi256ENS_10bfloat16_tEfNS_4arch4Sm90ELb0ELb1ELb1ELb1ELb1ELb0ELb1ELb1ELb0ELb1ELb0ELb0EEENS1_21CollectiveEpilogueFwdINS6_IJSA_NS7_ILi256EEESB_EEES9_SE_SG_Li256ELb1ELb1ELb0ELb0EEENS1_36VarlenDynamicPersistentTileSchedulerILi128ELi96ELi256ELi128ELb0ELb1ELb1ELb1ELb0ELb1EEEEEEEEEvNT_6ParamsE,@function
        .size           _ZN7cutlass13device_kernelIN5flash11enable_sm90INS1_16FlashAttnFwdSm90INS1_25CollectiveMainloopFwdSm90ILi2EN4cute5tupleIJNS5_1CILi1EEES8_S8_EEENS6_IJNS7_ILi128EEENS7_ILi96EEENS7_ILi64EEEEEELi256ENS_10bfloat16_tEfNS_4arch4Sm90ELb0ELb1ELb1ELb1ELb1ELb0ELb1ELb1ELb0ELb1ELb0ELb0EEENS1_21CollectiveEpilogueFwdINS6_IJSA_NS7_ILi256EEESB_EEES9_SE_SG_Li256ELb1ELb1ELb0ELb0EEENS1_36VarlenDynamicPersistentTileSchedulerILi128ELi96ELi256ELi128ELb0ELb1ELb1ELb1ELb0ELb1EEEEEEEEEvNT_6ParamsE,(.L_x_82 - _ZN7cutlass13device_kernelIN5flash11enable_sm90INS1_16FlashAttnFwdSm90INS1_25CollectiveMainloopFwdSm90ILi2EN4cute5tupleIJNS5_1CILi1EEES8_S8_EEENS6_IJNS7_ILi128EEENS7_ILi96EEENS7_ILi64EEEEEELi256ENS_10bfloat16_tEfNS_4arch4Sm90ELb0ELb1ELb1ELb1ELb1ELb0ELb1ELb1ELb0ELb1ELb0ELb0EEENS1_21CollectiveEpilogueFwdINS6_IJSA_NS7_ILi256EEESB_EEES9_SE_SG_Li256ELb1ELb1ELb0ELb0EEENS1_36VarlenDynamicPersistentTileSchedulerILi128ELi96ELi256ELi128ELb0ELb1ELb1ELb1ELb0ELb1EEEEEEEEEvNT_6ParamsE)
        .other          _ZN7cutlass13device_kernelIN5flash11enable_sm90INS1_16FlashAttnFwdSm90INS1_25CollectiveMainloopFwdSm90ILi2EN4cute5tupleIJNS5_1CILi1EEES8_S8_EEENS6_IJNS7_ILi128EEENS7_ILi96EEENS7_ILi64EEEEEELi256ENS_10bfloat16_tEfNS_4arch4Sm90ELb0ELb1ELb1ELb1ELb1ELb0ELb1ELb1ELb0ELb1ELb0ELb0EEENS1_21CollectiveEpilogueFwdINS6_IJSA_NS7_ILi256EEESB_EEES9_SE_SG_Li256ELb1ELb1ELb0ELb0EEENS1_36VarlenDynamicPersistentTileSchedulerILi128ELi96ELi256ELi128ELb0ELb1ELb1ELb1ELb0ELb1EEEEEEEEEvNT_6ParamsE,@"STO_CUDA_ENTRY STV_DEFAULT"
_ZN7cutlass13device_kernelIN5flash11enable_sm90INS1_16FlashAttnFwdSm90INS1_25CollectiveMainloopFwdSm90ILi2EN4cute5tupleIJNS5_1CILi1EEES8_S8_EEENS6_IJNS7_ILi128EEENS7_ILi96EEENS7_ILi64EEEEEELi256ENS_10bfloat16_tEfNS_4arch4Sm90ELb0ELb1ELb1ELb1ELb1ELb0ELb1ELb1ELb0ELb1ELb0ELb0EEENS1_21CollectiveEpilogueFwdINS6_IJSA_NS7_ILi256EEESB_EEES9_SE_SG_Li256ELb1ELb1ELb0ELb0EEENS1_36VarlenDynamicPersistentTileSchedulerILi128ELi96ELi256ELi128ELb0ELb1ELb1ELb1ELb0ELb1EEEEEEEEEvNT_6ParamsE:
[----:B------:R-:W-:Y:S01]  /*0000*/  LDC R1, c[0x0][0x37c] ;  /* 0x0000df00ff017b82 */ /* 0x000fe20000000800 */
[----:B------:R-:W-:Y:S05]  /*0010*/  EXIT ;  /* 0x000000000000794d */ /* 0x000fea0003800000 */
.L_x_37:
        /* <DEDUP_REMOVED lines=14> */
.L_x_82:


//--------------------- .text._ZN7cutlass13device_kernelIN5flash11enable_sm90INS1_16FlashAttnFwdSm90INS1_25CollectiveMainloopFwdSm90ILi2EN4cute5tupleIJNS5_1CILi1EEES8_S8_EEENS6_IJNS7_ILi128EEENS7_ILi96EEENS7_ILi64EEEEEELi256ENS_10bfloat16_tEfNS_4arch4Sm90ELb0ELb1ELb1ELb1ELb1ELb1ELb1ELb1ELb0ELb1ELb0ELb0EEENS1_21CollectiveEpilogueFwdINS6_IJSA_NS7_ILi256EEESB_EEES9_SE_SG_Li256ELb1ELb1ELb0ELb0EEENS1_36VarlenDynamicPersistentTileSchedulerILi128ELi96ELi256ELi128ELb0ELb1ELb1ELb1ELb0ELb1EEEEEEEEEvNT_6ParamsE --------------------------
	.section	.text._ZN7cutlass13device_kernelIN5flash11enable_sm90INS1_16FlashAttnFwdSm90INS1_25CollectiveMainloopFwdSm90ILi2EN4cute5tupleIJNS5_1CILi1EEES8_S8_EEENS6_IJNS7_ILi128EEENS7_ILi96EEENS7_ILi64EEEEEELi256ENS_10bfloat16_tEfNS_4arch4Sm90ELb0ELb1ELb1ELb1ELb1ELb1ELb1ELb1ELb0ELb1ELb0ELb0EEENS1_21CollectiveEpilogueFwdINS6_IJSA_NS7_ILi256EEESB_EEES9_SE_SG_Li256ELb1ELb1ELb0ELb0EEENS1_36VarlenDynamicPersistentTileSchedulerILi128ELi96ELi256ELi128ELb0ELb1ELb1ELb1ELb0ELb1EEEEEEEEEvNT_6ParamsE,"ax",@progbits
	.align	128
.text._ZN7cutlass13device_kernelIN5flash11enable_sm90INS1_16FlashAttnFwdSm90INS1_25CollectiveMainloopFwdSm90ILi2EN4cute5tupleIJNS5_1CILi1EEES8_S8_EEENS6_IJNS7_ILi128EEENS7_ILi96EEENS7_ILi64EEEEEELi256ENS_10bfloat16_tEfNS_4arch4Sm90ELb0ELb1ELb1ELb1ELb1ELb1ELb1ELb1ELb0ELb1ELb0ELb0EEENS1_21CollectiveEpilogueFwdINS6_IJSA_NS7_ILi256EEESB_EEES9_SE_SG_Li256ELb1ELb1ELb0ELb0EEENS1_36VarlenDynamicPersistentTileSchedulerILi128ELi96ELi256ELi128ELb0ELb1ELb1ELb1ELb0ELb1EEEEEEEEEvNT_6ParamsE:
        .type           _ZN7cutlass13device_kernelIN5flash11enable_sm90INS1_16FlashAttnFwdSm90INS1_25CollectiveMainloopFwdSm90ILi2EN4cute5tupleIJNS5_1CILi1EEES8_S8_EEENS6_IJNS7_ILi128EEENS7_ILi96EEENS7_ILi64EEEEEELi256ENS_10bfloat16_tEfNS_4arch4Sm90ELb0ELb1ELb1ELb1ELb1ELb1ELb1ELb1ELb0ELb1ELb0ELb0EEENS1_21CollectiveEpilogueFwdINS6_IJSA_NS7_ILi256EEESB_EEES9_SE_SG_Li256ELb1ELb1ELb0ELb0EEENS1_36VarlenDynamicPersistentTileSchedulerILi128ELi96ELi256ELi128ELb0ELb1ELb1ELb1ELb0ELb1EEEEEEEEEvNT_6ParamsE,@function
        .size           _ZN7cutlass13device_kernelIN5flash11enable_sm90INS1_16FlashAttnFwdSm90INS1_25CollectiveMainloopFwdSm90ILi2EN4cute5tupleIJNS5_1CILi1EEES8_S8_EEENS6_IJNS7_ILi128EEENS7_ILi96EEENS7_ILi64EEEEEELi256ENS_10bfloat16_tEfNS_4arch4Sm90ELb0ELb1ELb1ELb1ELb1ELb1ELb1ELb1ELb0ELb1ELb0ELb0EEENS1_21CollectiveEpilogueFwdINS6_IJSA_NS7_ILi256EEESB_EEES9_SE_SG_Li256ELb1ELb1ELb0ELb0EEENS1_36VarlenDynamicPersistentTileSchedulerILi128ELi96ELi256ELi128ELb0ELb1ELb1ELb1ELb0ELb1EEEEEEEEEvNT_6ParamsE,(.L_x_83 - _ZN7cutlass13device_kernelIN5flash11enable_sm90INS1_16FlashAttnFwdSm90INS1_25CollectiveMainloopFwdSm90ILi2EN4cute5tupleIJNS5_1CILi1EEES8_S8_EEENS6_IJNS7_ILi128EEENS7_ILi96EEENS7_ILi64EEEEEELi256ENS_10bfloat16_tEfNS_4arch4Sm90ELb0ELb1ELb1ELb1ELb1ELb1ELb1ELb1ELb0ELb1ELb0ELb0EEENS1_21CollectiveEpilogueFwdINS6_IJSA_NS7_ILi256EEESB_EEES9_SE_SG_Li256ELb1ELb1ELb0ELb0EEENS1_36VarlenDynamicPersistentTileSchedulerILi128ELi96ELi256ELi128ELb0ELb1ELb1ELb1ELb0ELb1EEEEEEEEEvNT_6ParamsE)
        .other          _ZN7cutlass13device_kernelIN5flash11enable_sm90INS1_16FlashAttnFwdSm90INS1_25CollectiveMainloopFwdSm90ILi2EN4cute5tupleIJNS5_1CILi1EEES8_S8_EEENS6_IJNS7_ILi128EEENS7_ILi96EEENS7_ILi64EEEEEELi256ENS_10bfloat16_tEfNS_4arch4Sm90ELb0ELb1ELb1ELb1ELb1ELb1ELb1ELb1ELb0ELb1ELb0ELb0EEENS1_21CollectiveEpilogueFwdINS6_IJSA_NS7_ILi256EEESB_EEES9_SE_SG_Li256ELb1ELb1ELb0ELb0EEENS1_36VarlenDynamicPersistentTileSchedulerILi128ELi96ELi256ELi128ELb0ELb1ELb1ELb1ELb0ELb1EEEEEEEEEvNT_6ParamsE,@"STO_CUDA_ENTRY STV_DEFAULT"
_ZN7cutlass13device_kernelIN5flash11enable_sm90INS1_16FlashAttnFwdSm90INS1_25CollectiveMainloopFwdSm90ILi2EN4cute5tupleIJNS5_1CILi1EEES8_S8_EEENS6_IJNS7_ILi128EEENS7_ILi96EEENS7_ILi64EEEEEELi256ENS_10bfloat16_tEfNS_4arch4Sm90ELb0ELb1ELb1ELb1ELb1ELb1ELb1ELb1ELb0ELb1ELb0ELb0EEENS1_21CollectiveEpilogueFwdINS6_IJSA_NS7_ILi256EEESB_EEES9_SE_SG_Li256ELb1ELb1ELb0ELb0EEENS1_36VarlenDynamicPersistentTileSchedulerILi128ELi96ELi256ELi128ELb0ELb1ELb1ELb1ELb0ELb1EEEEEEEEEvNT_6ParamsE:
[----:B------:R-:W-:Y:S01]  /*0000*/  LDC R1, c[0x0][0x37c] ;  /* 0x0000df00ff017b82 */ /* 0x000fe20000000800 */
[----:B------:R-:W-:Y:S05]  /*0010*/  EXIT ;  /* 0x000000000000794d */ /* 0x000fea0003800000 */
.L_x_38:
        /* <DEDUP_REMOVED lines=14> */
.L_x_83:


//--------------------- .text._ZN7cutlass13device_kernelIN5flash11enable_sm90INS1_16FlashAttnFwdSm90INS1_25CollectiveMainloopFwdSm90ILi2EN4cute5tupleIJNS5_1CILi1EEES8_S8_EEENS6_IJNS7_ILi128EEENS7_ILi96EEENS7_ILi64EEEEEELi256ENS_10bfloat16_tEfNS_4arch4Sm90ELb1ELb0ELb1ELb0ELb1ELb0ELb0ELb1ELb0ELb1ELb0ELb0EEENS1_21CollectiveEpilogueFwdINS6_IJSA_NS7_ILi256EEESB_EEES9_SE_SG_Li256ELb0ELb1ELb0ELb0EEENS1_30DynamicPersistentTileSchedulerILi256ELi128ELb0ELb1ELb1EEEEEEEEEvNT_6ParamsE --------------------------
	.section	.text._ZN7cutlass13device_kernelIN5flash11enable_sm90INS1_16FlashAttnFwdSm90INS1_25CollectiveMainloopFwdSm90ILi2EN4cute5tupleIJNS5_1CILi1EEES8_S8_EEENS6_IJNS7_ILi128EEENS7_ILi96EEENS7_ILi64EEEEEELi256ENS_10bfloat16_tEfNS_4arch4Sm90ELb1ELb0ELb1ELb0ELb1ELb0ELb0ELb1ELb0ELb1ELb0ELb0EEENS1_21CollectiveEpilogueFwdINS6_IJSA_NS7_ILi256EEESB_EEES9_SE_SG_Li256ELb0ELb1ELb0ELb0EEENS1_30DynamicPersistentTileSchedulerILi256ELi128ELb0ELb1ELb1EEEEEEEEEvNT_6ParamsE,"ax",@progbits
	.align	128
.text._ZN7cutlass13device_kernelIN5flash11enable_sm90INS1_16FlashAttnFwdSm90INS1_25CollectiveMainloopFwdSm90ILi2EN4cute5tupleIJNS5_1CILi1EEES8_S8_EEENS6_IJNS7_ILi128EEENS7_ILi96EEENS7_ILi64EEEEEELi256ENS_10bfloat16_tEfNS_4arch4Sm90ELb1ELb0ELb1ELb0ELb1ELb0ELb0ELb1ELb0ELb1ELb0ELb0EEENS1_21CollectiveEpilogueFwdINS6_IJSA_NS7_ILi256EEESB_EEES9_SE_SG_Li256ELb0ELb1ELb0ELb0EEENS1_30DynamicPersistentTileSchedulerILi256ELi128ELb0ELb1ELb1EEEEEEEEEvNT_6ParamsE:
        .type           _ZN7cutlass13device_kernelIN5flash11enable_sm90INS1_16FlashAttnFwdSm90INS1_25CollectiveMainloopFwdSm90ILi2EN4cute5tupleIJNS5_1CILi1EEES8_S8_EEENS6_IJNS7_ILi128EEENS7_ILi96EEENS7_ILi64EEEEEELi256ENS_10bfloat16_tEfNS_4arch4Sm90ELb1ELb0ELb1ELb0ELb1ELb0ELb0ELb1ELb0ELb1ELb0ELb0EEENS1_21CollectiveEpilogueFwdINS6_IJSA_NS7_ILi256EEESB_EEES9_SE_SG_Li256ELb0ELb1ELb0ELb0EEENS1_30DynamicPersistentTileSchedulerILi256ELi128ELb0ELb1ELb1EEEEEEEEEvNT_6ParamsE,@function
        .size           _ZN7cutlass13device_kernelIN5flash11enable_sm90INS1_16FlashAttnFwdSm90INS1_25CollectiveMainloopFwdSm90ILi2EN4cute5tupleIJNS5_1CILi1EEES8_S8_EEENS6_IJNS7_ILi128EEENS7_ILi96EEENS7_ILi64EEEEEELi256ENS_10bfloat16_tEfNS_4arch4Sm90ELb1ELb0ELb1ELb0ELb1ELb0ELb0ELb1ELb0ELb1ELb0ELb0EEENS1_21CollectiveEpilogueFwdINS6_IJSA_NS7_ILi256EEESB_EEES9_SE_SG_Li256ELb0ELb1ELb0ELb0EEENS1_30DynamicPersistentTileSchedulerILi256ELi128ELb0ELb1ELb1EEEEEEEEEvNT_6ParamsE,(.L_x_84 - _ZN7cutlass13device_kernelIN5flash11enable_sm90INS1_16FlashAttnFwdSm90INS1_25CollectiveMainloopFwdSm90ILi2EN4cute5tupleIJNS5_1CILi1EEES8_S8_EEENS6_IJNS7_ILi128EEENS7_ILi96EEENS7_ILi64EEEEEELi256ENS_10bfloat16_tEfNS_4arch4Sm90ELb1ELb0ELb1ELb0ELb1ELb0ELb0ELb1ELb0ELb1ELb0ELb0EEENS1_21CollectiveEpilogueFwdINS6_IJSA_NS7_ILi256EEESB_EEES9_SE_SG_Li256ELb0ELb1ELb0ELb0EEENS1_30DynamicPersistentTileSchedulerILi256ELi128ELb0ELb1ELb1EEEEEEEEEvNT_6ParamsE)
        .other          _ZN7cutlass13device_kernelIN5flash11enable_sm90INS1_16FlashAttnFwdSm90INS1_25CollectiveMainloopFwdSm90ILi2EN4cute5tupleIJNS5_1CILi1EEES8_S8_EEENS6_IJNS7_ILi128EEENS7_ILi96EEENS7_ILi64EEEEEELi256ENS_10bfloat16_tEfNS_4arch4Sm90ELb1ELb0ELb1ELb0ELb1ELb0ELb0ELb1ELb0ELb1ELb0ELb0EEENS1_21CollectiveEpilogueFwdINS6_IJSA_NS7_ILi256EEESB_EEES9_SE_SG_Li256ELb0ELb1ELb0ELb0EEENS1_30DynamicPersistentTileSchedulerILi256ELi128ELb0ELb1ELb1EEEEEEEEEvNT_6ParamsE,@"STO_CUDA_ENTRY STV_DEFAULT"
_ZN7cutlass13device_kernelIN5flash11enable_sm90INS1_16FlashAttnFwdSm90INS1_25CollectiveMainloopFwdSm90ILi2EN4cute5tupleIJNS5_1CILi1EEES8_S8_EEENS6_IJNS7_ILi128EEENS7_ILi96EEENS7_ILi64EEEEEELi256ENS_10bfloat16_tEfNS_4arch4Sm90ELb1ELb0ELb1ELb0ELb1ELb0ELb0ELb1ELb0ELb1ELb0ELb0EEENS1_21CollectiveEpilogueFwdINS6_IJSA_NS7_ILi256EEESB_EEES9_SE_SG_Li256ELb0ELb1ELb0ELb0EEENS1_30DynamicPersistentTileSchedulerILi256ELi128ELb0ELb1ELb1EEEEEEEEEvNT_6ParamsE:
[----:B------:R-:W-:Y:S01]  /*0000*/  LDC R1, c[0x0][0x37c] ;  /* 0x0000df00ff017b82 */ /* 0x000fe20000000800 */
[----:B------:R-:W-:Y:S05]  /*0010*/  EXIT ;  /* 0x000000000000794d */ /* 0x000fea0003800000 */
.L_x_39:
        /* <DEDUP_REMOVED lines=14> */
.L_x_84:


//--------------------- .text._ZN7cutlass13device_kernelIN5flash11enable_sm90INS1_16FlashAttnFwdSm90INS1_25CollectiveMainloopFwdSm90ILi2EN4cute5tupleIJNS5_1CILi1EEES8_S8_EEENS6_IJNS7_ILi128EEENS7_ILi96EEENS7_ILi64EEEEEELi256ENS_10bfloat16_tEfNS_4arch4Sm90ELb1ELb0ELb1ELb0ELb1ELb0ELb1ELb1ELb0ELb1ELb0ELb0EEENS1_21CollectiveEpilogueFwdINS6_IJSA_NS7_ILi256EEESB_EEES9_SE_SG_Li256ELb0ELb1ELb0ELb0EEENS1_30DynamicPersistentTileSchedulerILi256ELi128ELb0ELb1ELb1EEEEEEEEEvNT_6ParamsE --------------------------
	.section	.text._ZN7cutlass13device_kernelIN5flash11enable_sm90INS1_16FlashAttnFwdSm90INS1_25CollectiveMainloopFwdSm90ILi2EN4cute5tupleIJNS5_1CILi1EEES8_S8_EEENS6_IJNS7_ILi128EEENS7_ILi96EEENS7_ILi64EEEEEELi256ENS_10bfloat16_tEfNS_4arch4Sm90ELb1ELb0ELb1ELb0ELb1ELb0ELb1ELb1ELb0ELb1ELb0ELb0EEENS1_21CollectiveEpilogueFwdINS6_IJSA_NS7_ILi256EEESB_EEES9_SE_SG_Li256ELb0ELb1ELb0ELb0EEENS1_30DynamicPersistentTileSchedulerILi256ELi128ELb0ELb1ELb1EEEEEEEEEvNT_6ParamsE,"ax",@progbits
	.align	128
.text._ZN7cutlass13device_kernelIN5flash11enable_sm90INS1_16FlashAttnFwdSm90INS1_25CollectiveMainloopFwdSm90ILi2EN4cute5tupleIJNS5_1CILi1EEES8_S8_EEENS6_IJNS7_ILi128EEENS7_ILi96EEENS7_ILi64EEEEEELi256ENS_10bfloat16_tEfNS_4arch4Sm90ELb1ELb0ELb1ELb0ELb1ELb0ELb1ELb1ELb0ELb1ELb0ELb0EEENS1_21CollectiveEpilogueFwdINS6_IJSA_NS7_ILi256EEESB_EEES9_SE_SG_Li256ELb0ELb1ELb0ELb0EEENS1_30DynamicPersistentTileSchedulerILi256ELi128ELb0ELb1ELb1EEEEEEEEEvNT_6ParamsE:
        .type           _ZN7cutlass13device_kernelIN5flash11enable_sm90INS1_16FlashAttnFwdSm90INS1_25CollectiveMainloopFwdSm90ILi2EN4cute5tupleIJNS5_1CILi1EEES8_S8_EEENS6_IJNS7_ILi128EEENS7_ILi96EEENS7_ILi64EEEEEELi256ENS_10bfloat16_tEfNS_4arch4Sm90ELb1ELb0ELb1ELb0ELb1ELb0ELb1ELb1ELb0ELb1ELb0ELb0EEENS1_21CollectiveEpilogueFwdINS6_IJSA_NS7_ILi256EEESB_EEES9_SE_SG_Li256ELb0ELb1ELb0ELb0EEENS1_30DynamicPersistentTileSchedulerILi256ELi128ELb0ELb1ELb1EEEEEEEEEvNT_6ParamsE,@function
        .size           _ZN7cutlass13device_kernelIN5flash11enable_sm90INS1_16FlashAttnFwdSm90INS1_25CollectiveMainloopFwdSm90ILi2EN4cute5tupleIJNS5_1CILi1EEES8_S8_EEENS6_IJNS7_ILi128EEENS7_ILi96EEENS7_ILi64EEEEEELi256ENS_10bfloat16_tEfNS_4arch4Sm90ELb1ELb0ELb1ELb0ELb1ELb0ELb1ELb1ELb0ELb1ELb0ELb0EEENS1_21CollectiveEpilogueFwdINS6_IJSA_NS7_ILi256EEESB_EEES9_SE_SG_Li256ELb0ELb1ELb0ELb0EEENS1_30DynamicPersistentTileSchedulerILi256ELi128ELb0ELb1ELb1EEEEEEEEEvNT_6ParamsE,(.L_x_85 - _ZN7cutlass13device_kernelIN5flash11enable_sm90INS1_16FlashAttnFwdSm90INS1_25CollectiveMainloopFwdSm90ILi2EN4cute5tupleIJNS5_1CILi1EEES8_S8_EEENS6_IJNS7_ILi128EEENS7_ILi96EEENS7_ILi64EEEEEELi256ENS_10bfloat16_tEfNS_4arch4Sm90ELb1ELb0ELb1ELb0ELb1ELb0ELb1ELb1ELb0ELb1ELb0ELb0EEENS1_21CollectiveEpilogueFwdINS6_IJSA_NS7_ILi256EEESB_EEES9_SE_SG_Li256ELb0ELb1ELb0ELb0EEENS1_30DynamicPersistentTileSchedulerILi256ELi128ELb0ELb1ELb1EEEEEEEEEvNT_6ParamsE)
        .other          _ZN7cutlass13device_kernelIN5flash11enable_sm90INS1_16FlashAttnFwdSm90INS1_25CollectiveMainloopFwdSm90ILi2EN4cute5tupleIJNS5_1CILi1EEES8_S8_EEENS6_IJNS7_ILi128EEENS7_ILi96EEENS7_ILi64EEEEEELi256ENS_10bfloat16_tEfNS_4arch4Sm90ELb1ELb0ELb1ELb0ELb1ELb0ELb1ELb1ELb0ELb1ELb0ELb0EEENS1_21CollectiveEpilogueFwdINS6_IJSA_NS7_ILi256EEESB_EEES9_SE_SG_Li256ELb0ELb1ELb0ELb0EEENS1_30DynamicPersistentTileSchedulerILi256ELi128ELb0ELb1ELb1EEEEEEEEEvNT_6ParamsE,@"STO_CUDA_ENTRY STV_DEFAULT"
_ZN7cutlass13device_kernelIN5flash11enable_sm90INS1_16FlashAttnFwdSm90INS1_25CollectiveMainloopFwdSm90ILi2EN4cute5tupleIJNS5_1CILi1EEES8_S8_EEENS6_IJNS7_ILi128EEENS7_ILi96EEENS7_ILi64EEEEEELi256ENS_10bfloat16_tEfNS_4arch4Sm90ELb1ELb0ELb1ELb0ELb1ELb0ELb1ELb1ELb0ELb1ELb0ELb0EEENS1_21CollectiveEpilogueFwdINS6_IJSA_NS7_ILi256EEESB_EEES9_SE_SG_Li256ELb0ELb1ELb0ELb0EEENS1_30DynamicPersistentTileSchedulerILi256ELi128ELb0ELb1ELb1EEEEEEEEEvNT_6ParamsE:
[----:B------:R-:W-:Y:S01]  /*0000*/  LDC R1, c[0x0][0x37c] ;  /* 0x0000df00ff017b82 */ /* 0x000fe20000000800 */
[----:B------:R-:W-:Y:S05]  /*0010*/  EXIT ;  /* 0x000000000000794d */ /* 0x000fea0003800000 */
.L_x_40:
        /* <DEDUP_REMOVED lines=14> */
.L_x_85:


//--------------------- .text._ZN7cutlass13device_kernelIN5flash11enable_sm90INS1_16FlashAttnFwdSm90INS1_25CollectiveMainloopFwdSm90ILi2EN4cute5tupleIJNS5_1CILi1EEES8_S8_EEENS6_IJNS7_ILi128EEENS7_ILi96EEENS7_ILi64EEEEEELi256ENS_10bfloat16_tEfNS_4arch4Sm90ELb1ELb0ELb1ELb1ELb1ELb0ELb0ELb1ELb0ELb1ELb0ELb0EEENS1_21CollectiveEpilogueFwdINS6_IJSA_NS7_ILi256EEESB_EEES9_SE_SG_Li256ELb1ELb1ELb0ELb0EEENS1_36VarlenDynamicPersistentTileSchedulerILi128ELi96ELi256ELi128ELb0ELb1ELb1ELb1ELb1ELb1EEEEEEEEEvNT_6ParamsE --------------------------
	.section	.text._ZN7cutlass13device_kernelIN5flash11enable_sm90INS1_16FlashAttnFwdSm90INS1_25CollectiveMainloopFwdSm90ILi2EN4cute5tupleIJNS5_1CILi1EEES8_S8_EEENS6_IJNS7_ILi128EEENS7_ILi96EEENS7_ILi64EEEEEELi256ENS_10bfloat16_tEfNS_4arch4Sm90ELb1ELb0ELb1ELb1ELb1ELb0ELb0ELb1ELb0ELb1ELb0ELb0EEENS1_21CollectiveEpilogueFwdINS6_IJSA_NS7_ILi256EEESB_EEES9_SE_SG_Li256ELb1ELb1ELb0ELb0EEENS1_36VarlenDynamicPersistentTileSchedulerILi128ELi96ELi256ELi128ELb0ELb1ELb1ELb1ELb1ELb1EEEEEEEEEvNT_6ParamsE,"ax",@progbits
	.align	128
.text._ZN7cutlass13device_kernelIN5flash11enable_sm90INS1_16FlashAttnFwdSm90INS1_25CollectiveMainloopFwdSm90ILi2EN4cute5tupleIJNS5_1CILi1EEES8_S8_EEENS6_IJNS7_ILi128EEENS7_ILi96EEENS7_ILi64EEEEEELi256ENS_10bfloat16_tEfNS_4arch4Sm90ELb1ELb0ELb1ELb1ELb1ELb0ELb0ELb1ELb0ELb1ELb0ELb0EEENS1_21CollectiveEpilogueFwdINS6_IJSA_NS7_ILi256EEESB_EEES9_SE_SG_Li256ELb1ELb1ELb0ELb0EEENS1_36VarlenDynamicPersistentTileSchedulerILi128ELi96ELi256ELi128ELb0ELb1ELb1ELb1ELb1ELb1EEEEEEEEEvNT_6ParamsE:
        .type           _ZN7cutlass13device_kernelIN5flash11enable_sm90INS1_16FlashAttnFwdSm90INS1_25CollectiveMainloopFwdSm90ILi2EN4cute5tupleIJNS5_1CILi1EEES8_S8_EEENS6_IJNS7_ILi128EEENS7_ILi96EEENS7_ILi64EEEEEELi256ENS_10bfloat16_tEfNS_4arch4Sm90ELb1ELb0ELb1ELb1ELb1ELb0ELb0ELb1ELb0ELb1ELb0ELb0EEENS1_21CollectiveEpilogueFwdINS6_IJSA_NS7_ILi256EEESB_EEES9_SE_SG_Li256ELb1ELb1ELb0ELb0EEENS1_36VarlenDynamicPersistentTileSchedulerILi128ELi96ELi256ELi128ELb0ELb1ELb1ELb1ELb1ELb1EEEEEEEEEvNT_6ParamsE,@function
        .size           _ZN7cutlass13device_kernelIN5flash11enable_sm90INS1_16FlashAttnFwdSm90INS1_25CollectiveMainloopFwdSm90ILi2EN4cute5tupleIJNS5_1CILi1EEES8_S8_EEENS6_IJNS7_ILi128EEENS7_ILi96EEENS7_ILi64EEEEEELi256ENS_10bfloat16_tEfNS_4arch4Sm90ELb1ELb0ELb1ELb1ELb1ELb0ELb0ELb1ELb0ELb1ELb0ELb0EEENS1_21CollectiveEpilogueFwdINS6_IJSA_NS7_ILi256EEESB_EEES9_SE_SG_Li256ELb1ELb1ELb0ELb0EEENS1_36VarlenDynamicPersistentTileSchedulerILi128ELi96ELi256ELi128ELb0ELb1ELb1ELb1ELb1ELb1EEEEEEEEEvNT_6ParamsE,(.L_x_86 - _ZN7cutlass13device_kernelIN5flash11enable_sm90INS1_16FlashAttnFwdSm90INS1_25CollectiveMainloopFwdSm90ILi2EN4cute5tupleIJNS5_1CILi1EEES8_S8_EEENS6_IJNS7_ILi128EEENS7_ILi96EEENS7_ILi64EEEEEELi256ENS_10bfloat16_tEfNS_4arch4Sm90ELb1ELb0ELb1ELb1ELb1ELb0ELb0ELb1ELb0ELb1ELb0ELb0EEENS1_21CollectiveEpilogueFwdINS6_IJSA_NS7_ILi256EEESB_EEES9_SE_SG_Li256ELb1ELb1ELb0ELb0EEENS1_36VarlenDynamicPersistentTileSchedulerILi128ELi96ELi256ELi128ELb0ELb1ELb1ELb1ELb1ELb1EEEEEEEEEvNT_6ParamsE)
        .other          _ZN7cutlass13device_kernelIN5flash11enable_sm90INS1_16FlashAttnFwdSm90INS1_25CollectiveMainloopFwdSm90ILi2EN4cute5tupleIJNS5_1CILi1EEES8_S8_EEENS6_IJNS7_ILi128EEENS7_ILi96EEENS7_ILi64EEEEEELi256ENS_10bfloat16_tEfNS_4arch4Sm90ELb1ELb0ELb1ELb1ELb1ELb0ELb0ELb1ELb0ELb1ELb0ELb0EEENS1_21CollectiveEpilogueFwdINS6_IJSA_NS7_ILi256EEESB_EEES9_SE_SG_Li256ELb1ELb1ELb0ELb0EEENS1_36VarlenDynamicPersistentTileSchedulerILi128ELi96ELi256ELi128ELb0ELb1ELb1ELb1ELb1ELb1EEEEEEEEEvNT_6ParamsE,@"STO_CUDA_ENTRY STV_DEFAULT"
_ZN7cutlass13device_kernelIN5flash11enable_sm90INS1_16FlashAttnFwdSm90INS1_25CollectiveMainloopFwdSm90ILi2EN4cute5tupleIJNS5_1CILi1EEES8_S8_EEENS6_IJNS7_ILi128EEENS7_ILi96EEENS7_ILi64EEEEEELi256ENS_10bfloat16_tEfNS_4arch4Sm90ELb1ELb0ELb1ELb1ELb1ELb0ELb0ELb1ELb0ELb1ELb0ELb0EEENS1_21CollectiveEpilogueFwdINS6_IJSA_NS7_ILi256EEESB_EEES9_SE_SG_Li256ELb1ELb1ELb0ELb0EEENS1_36VarlenDynamicPersistentTileSchedulerILi128ELi96ELi256ELi128ELb0ELb1ELb1ELb1ELb1ELb1EEEEEEEEEvNT_6ParamsE:
[----:B------:R-:W-:Y:S01]  /*0000*/  LDC R1, c[0x0][0x37c] ;  /* 0x0000df00ff017b82 */ /* 0x000fe20000000800 */
[----:B------:R-:W-:Y:S05]  /*0010*/  EXIT ;  /* 0x000000000000794d */ /* 0x000fea0003800000 */
.L_x_41:
        /* <DEDUP_REMOVED lines=14> */
.L_x_86:


//--------------------- .text._ZN7cutlass13device_kernelIN5flash11enable_sm90INS1_16FlashAttnFwdSm90INS1_25CollectiveMainloopFwdSm90ILi2EN4cute5tupleIJNS5_1CILi1EEES8_S8_EEENS6_IJNS7_ILi128EEENS7_ILi96EEENS7_ILi64EEEEEELi256ENS_10bfloat16_tEfNS_4arch4Sm90ELb1ELb0ELb1ELb1ELb1ELb1ELb0ELb1ELb0ELb1ELb0ELb0EEENS1_21CollectiveEpilogueFwdINS6_IJSA_NS7_ILi256EEESB_EEES9_SE_SG_Li256ELb1ELb1ELb0ELb0EEENS1_36VarlenDynamicPersistentTileSchedulerILi128ELi96ELi256ELi128ELb0ELb1ELb1ELb1ELb1ELb1EEEEEEEEEvNT_6ParamsE --------------------------
	.section	.text._ZN7cutlass13device_kernelIN5flash11enable_sm90INS1_16FlashAttnFwdSm90INS1_25CollectiveMainloopFwdSm90ILi2EN4cute5tupleIJNS5_1CILi1EEES8_S8_EEENS6_IJNS7_ILi128EEENS7_ILi96EEENS7_ILi64EEEEEELi256ENS_10bfloat16_tEfNS_4arch4Sm90ELb1ELb0ELb1ELb1ELb1ELb1ELb0ELb1ELb0ELb1ELb0ELb0EEENS1_21CollectiveEpilogueFwdINS6_IJSA_NS7_ILi256EEESB_EEES9_SE_SG_Li256ELb1ELb1ELb0ELb0EEENS1_36VarlenDynamicPersistentTileSchedulerILi128ELi96ELi256ELi128ELb0ELb1ELb1ELb1ELb1ELb1EEEEEEEEEvNT_6ParamsE,"ax",@progbits
	.align	128
.text._ZN7cutlass13device_kernelIN5flash11enable_sm90INS1_16FlashAttnFwdSm90INS1_25CollectiveMainloopFwdSm90ILi2EN4cute5tupleIJNS5_1CILi1EEES8_S8_EEENS6_IJNS7_ILi128EEENS7_ILi96EEENS7_ILi64EEEEEELi256ENS_10bfloat16_tEfNS_4arch4Sm90ELb1ELb0ELb1ELb1ELb1ELb1ELb0ELb1ELb0ELb1ELb0ELb0EEENS1_21CollectiveEpilogueFwdINS6_IJSA_NS7_ILi256EEESB_EEES9_SE_SG_Li256ELb1ELb1ELb0ELb0EEENS1_36VarlenDynamicPersistentTileSchedulerILi128ELi96ELi256ELi128ELb0ELb1ELb1ELb1ELb1ELb1EEEEEEEEEvNT_6ParamsE:
        .type           _ZN7cutlass13device_kernelIN5flash11enable_sm90INS1_16FlashAttnFwdSm90INS1_25CollectiveMainloopFwdSm90ILi2EN4cute5tupleIJNS5_1CILi1EEES8_S8_EEENS6_IJNS7_ILi128EEENS7_ILi96EEENS7_ILi64EEEEEELi256ENS_10bfloat16_tEfNS_4arch4Sm90ELb1ELb0ELb1ELb1ELb1ELb1ELb0ELb1ELb0ELb1ELb0ELb0EEENS1_21CollectiveEpilogueFwdINS6_IJSA_NS7_ILi256EEESB_EEES9_SE_SG_Li256ELb1ELb1ELb0ELb0EEENS1_36VarlenDynamicPersistentTileSchedulerILi128ELi96ELi256ELi128ELb0ELb1ELb1ELb1ELb1ELb1EEEEEEEEEvNT_6ParamsE,@function
        .size           _ZN7cutlass13device_kernelIN5flash11enable_sm90INS1_16FlashAttnFwdSm90INS1_25CollectiveMainloopFwdSm90ILi2EN4cute5tupleIJNS5_1CILi1EEES8_S8_EEENS6_IJNS7_ILi128EEENS7_ILi96EEENS7_ILi64EEEEEELi256ENS_10bfloat16_tEfNS_4arch4Sm90ELb1ELb0ELb1ELb1ELb1ELb1ELb0ELb1ELb0ELb1ELb0ELb0EEENS1_21CollectiveEpilogueFwdINS6_IJSA_NS7_ILi256EEESB_EEES9_SE_SG_Li256ELb1ELb1ELb0ELb0EEENS1_36VarlenDynamicPersistentTileSchedulerILi128ELi96ELi256ELi128ELb0ELb1ELb1ELb1ELb1ELb1EEEEEEEEEvNT_6ParamsE,(.L_x_87 - _ZN7cutlass13device_kernelIN5flash11enable_sm90INS1_16FlashAttnFwdSm90INS1_25CollectiveMainloopFwdSm90ILi2EN4cute5tupleIJNS5_1CILi1EEES8_S8_EEENS6_IJNS7_ILi128EEENS7_ILi96EEENS7_ILi64EEEEEELi256ENS_10bfloat16_tEfNS_4arch4Sm90ELb1ELb0ELb1ELb1ELb1ELb1ELb0ELb1ELb0ELb1ELb0ELb0EEENS1_21CollectiveEpilogueFwdINS6_IJSA_NS7_ILi256EEESB_EEES9_SE_SG_Li256ELb1ELb1ELb0ELb0EEENS1_36VarlenDynamicPersistentTileSchedulerILi128ELi96ELi256ELi128ELb0ELb1ELb1ELb1ELb1ELb1EEEEEEEEEvNT_6ParamsE)
        .other          _ZN7cutlass13device_kernelIN5flash11enable_sm90INS1_16FlashAttnFwdSm90INS1_25CollectiveMainloopFwdSm90ILi2EN4cute5tupleIJNS5_1CILi1EEES8_S8_EEENS6_IJNS7_ILi128EEENS7_ILi96EEENS7_ILi64EEEEEELi256ENS_10bfloat16_tEfNS_4arch4Sm90ELb1ELb0ELb1ELb1ELb1ELb1ELb0ELb1ELb0ELb1ELb0ELb0EEENS1_21CollectiveEpilogueFwdINS6_IJSA_NS7_ILi256EEESB_EEES9_SE_SG_Li256ELb1ELb1ELb0ELb0EEENS1_36VarlenDynamicPersistentTileSchedulerILi128ELi96ELi256ELi128ELb0ELb1ELb1ELb1ELb1ELb1EEEEEEEEEvNT_6ParamsE,@"STO_CUDA_ENTRY STV_DEFAULT"
_ZN7cutlass13device_kernelIN5flash11enable_sm90INS1_16FlashAttnFwdSm90INS1_25CollectiveMainloopFwdSm90ILi2EN4cute5tupleIJNS5_1CILi1EEES8_S8_EEENS6_IJNS7_ILi128EEENS7_ILi96EEENS7_ILi64EEEEEELi256ENS_10bfloat16_tEfNS_4arch4Sm90ELb1ELb0ELb1ELb1ELb1ELb1ELb0ELb1ELb0ELb1ELb0ELb0EEENS1_21CollectiveEpilogueFwdINS6_IJSA_NS7_ILi256EEESB_EEES9_SE_SG_Li256ELb1ELb1ELb0ELb0EEENS1_36VarlenDynamicPersistentTileSchedulerILi128ELi96ELi256ELi128ELb0ELb1ELb1ELb1ELb1ELb1EEEEEEEEEvNT_6ParamsE:
[----:B------:R-:W-:Y:S01]  /*0000*/  LDC R1, c[0x0][0x37c] ;  /* 0x0000df00ff017b82 */ /* 0x000fe20000000800 */
[----:B------:R-:W-:Y:S05]  /*0010*/  EXIT ;  /* 0x000000000000794d */ /* 0x000fea0003800000 */
.L_x_42:
        /* <DEDUP_REMOVED lines=14> */
.L_x_87:


//--------------------- .text._ZN7cutlass13device_kernelIN5flash11enable_sm90INS1_16FlashAttnFwdSm90INS1_25CollectiveMainloopFwdSm90ILi2EN4cute5tupleIJNS5_1CILi1EEES8_S8_EEENS6_IJNS7_ILi128EEENS7_ILi96EEENS7_ILi64EEEEEELi256ENS_10bfloat16_tEfNS_4arch4Sm90ELb1ELb0ELb1ELb1ELb1ELb0ELb1ELb1ELb0ELb1ELb0ELb0EEENS1_21CollectiveEpilogueFwdINS6_IJSA_NS7_ILi256EEESB_EEES9_SE_SG_Li256ELb1ELb1ELb0ELb0EEENS1_36VarlenDynamicPersistentTileSchedulerILi128ELi96ELi256ELi128ELb0ELb1ELb1ELb1ELb1ELb1EEEEEEEEEvNT_6ParamsE --------------------------
	.section	.text._ZN7cutlass13device_kernelIN5flash11enable_sm90INS1_16FlashAttnFwdSm90INS1_25CollectiveMainloopFwdSm90ILi2EN4cute5tupleIJNS5_1CILi1EEES8_S8_EEENS6_IJNS7_ILi128EEENS7_ILi96EEENS7_ILi64EEEEEELi256ENS_10bfloat16_tEfNS_4arch4Sm90ELb1ELb0ELb1ELb1ELb1ELb0ELb1ELb1ELb0ELb1ELb0ELb0EEENS1_21CollectiveEpilogueFwdINS6_IJSA_NS7_ILi256EEESB_EEES9_SE_SG_Li256ELb1ELb1ELb0ELb0EEENS1_36VarlenDynamicPersistentTileSchedulerILi128ELi96ELi256ELi128ELb0ELb1ELb1ELb1ELb1ELb1EEEEEEEEEvNT_6ParamsE,"ax",@progbits
	.align	128
.text._ZN7cutlass13device_kernelIN5flash11enable_sm90INS1_16FlashAttnFwdSm90INS1_25CollectiveMainloopFwdSm90ILi2EN4cute5tupleIJNS5_1CILi1EEES8_S8_EEENS6_IJNS7_ILi128EEENS7_ILi96EEENS7_ILi64EEEEEELi256ENS_10bfloat16_tEfNS_4arch4Sm90ELb1ELb0ELb1ELb1ELb1ELb0ELb1ELb1ELb0ELb1ELb0ELb0EEENS1_21CollectiveEpilogueFwdINS6_IJSA_NS7_ILi256EEESB_EEES9_SE_SG_Li256ELb1ELb1ELb0ELb0EEENS1_36VarlenDynamicPersistentTileSchedulerILi128ELi96ELi256ELi128ELb0ELb1ELb1ELb1ELb1ELb1EEEEEEEEEvNT_6ParamsE:
        .type           _ZN7cutlass13device_kernelIN5flash11enable_sm90INS1_16FlashAttnFwdSm90INS1_25CollectiveMainloopFwdSm90ILi2EN4cute5tupleIJNS5_1CILi1EEES8_S8_EEENS6_IJNS7_ILi128EEENS7_ILi96EEENS7_ILi64EEEEEELi256ENS_10bfloat16_tEfNS_4arch4Sm90ELb1ELb0ELb1ELb1ELb1ELb0ELb1ELb1ELb0ELb1ELb0ELb0EEENS1_21CollectiveEpilogueFwdINS6_IJSA_NS7_ILi256EEESB_EEES9_SE_SG_Li256ELb1ELb1ELb0ELb0EEENS1_36VarlenDynamicPersistentTileSchedulerILi128ELi96ELi256ELi128ELb0ELb1ELb1ELb1ELb1ELb1EEEEEEEEEvNT_6ParamsE,@function
        .size           _ZN7cutlass13device_kernelIN5flash11enable_sm90INS1_16FlashAttnFwdSm90INS1_25CollectiveMainloopFwdSm90ILi2EN4cute5tupleIJNS5_1CILi1EEES8_S8_EEENS6_IJNS7_ILi128EEENS7_ILi96EEENS7_ILi64EEEEEELi256ENS_10bfloat16_tEfNS_4arch4Sm90ELb1ELb0ELb1ELb1ELb1ELb0ELb1ELb1ELb0ELb1ELb0ELb0EEENS1_21CollectiveEpilogueFwdINS6_IJSA_NS7_ILi256EEESB_EEES9_SE_SG_Li256ELb1ELb1ELb0ELb0EEENS1_36VarlenDynamicPersistentTileSchedulerILi128ELi96ELi256ELi128ELb0ELb1ELb1ELb1ELb1ELb1EEEEEEEEEvNT_6ParamsE,(.L_x_88 - _ZN7cutlass13device_kernelIN5flash11enable_sm90INS1_16FlashAttnFwdSm90INS1_25CollectiveMainloopFwdSm90ILi2EN4cute5tupleIJNS5_1CILi1EEES8_S8_EEENS6_IJNS7_ILi128EEENS7_ILi96EEENS7_ILi64EEEEEELi256ENS_10bfloat16_tEfNS_4arch4Sm90ELb1ELb0ELb1ELb1ELb1ELb0ELb1ELb1ELb0ELb1ELb0ELb0EEENS1_21CollectiveEpilogueFwdINS6_IJSA_NS7_ILi256EEESB_EEES9_SE_SG_Li256ELb1ELb1ELb0ELb0EEENS1_36VarlenDynamicPersistentTileSchedulerILi128ELi96ELi256ELi128ELb0ELb1ELb1ELb1ELb1ELb1EEEEEEEEEvNT_6ParamsE)
        .other          _ZN7cutlass13device_kernelIN5flash11enable_sm90INS1_16FlashAttnFwdSm90INS1_25CollectiveMainloopFwdSm90ILi2EN4cute5tupleIJNS5_1CILi1EEES8_S8_EEENS6_IJNS7_ILi128EEENS7_ILi96EEENS7_ILi64EEEEEELi256ENS_10bfloat16_tEfNS_4arch4Sm90ELb1ELb0ELb1ELb1ELb1ELb0ELb1ELb1ELb0ELb1ELb0ELb0EEENS1_21CollectiveEpilogueFwdINS6_IJSA_NS7_ILi256EEESB_EEES9_SE_SG_Li256ELb1ELb1ELb0ELb0EEENS1_36VarlenDynamicPersistentTileSchedulerILi128ELi96ELi256ELi128ELb0ELb1ELb1ELb1ELb1ELb1EEEEEEEEEvNT_6ParamsE,@"STO_CUDA_ENTRY STV_DEFAULT"
_ZN7cutlass13device_kernelIN5flash11enable_sm90INS1_16FlashAttnFwdSm90INS1_25CollectiveMainloopFwdSm90ILi2EN4cute5tupleIJNS5_1CILi1EEES8_S8_EEENS6_IJNS7_ILi128EEENS7_ILi96EEENS7_ILi64EEEEEELi256ENS_10bfloat16_tEfNS_4arch4Sm90ELb1ELb0ELb1ELb1ELb1ELb0ELb1ELb1ELb0ELb1ELb0ELb0EEENS1_21CollectiveEpilogueFwdINS6_IJSA_NS7_ILi256EEESB_EEES9_SE_SG_Li256ELb1ELb1ELb0ELb0EEENS1_36VarlenDynamicPersistentTileSchedulerILi128ELi96ELi256ELi128ELb0ELb1ELb1ELb1ELb1ELb1EEEEEEEEEvNT_6ParamsE:
[----:B------:R-:W-:Y:S01]  /*0000*/  LDC R1, c[0x0][0x37c] ;  /* 0x0000df00ff017b82 */ /* 0x000fe20000000800 */
[----:B------:R-:W-:Y:S05]  /*0010*/  EXIT ;  /* 0x000000000000794d */ /* 0x000fea0003800000 */
.L_x_43:
        /* <DEDUP_REMOVED lines=14> */
.L_x_88:


//--------------------- .text._ZN7cutlass13device_kernelIN5flash11enable_sm90INS1_16FlashAttnFwdSm90INS1_25CollectiveMainloopFwdSm90ILi2EN4cute5tupleIJNS5_1CILi1EEES8_S8_EEENS6_IJNS7_ILi128EEENS7_ILi96EEENS7_ILi64EEEEEELi256ENS_10bfloat16_tEfNS_4arch4Sm90ELb1ELb0ELb1ELb1ELb1ELb1ELb1ELb1ELb0ELb1ELb0ELb0EEENS1_21CollectiveEpilogueFwdINS6_IJSA_NS7_ILi256EEESB_EEES9_SE_SG_Li256ELb1ELb1ELb0ELb0EEENS1_36VarlenDynamicPersistentTileSchedulerILi128ELi96ELi256ELi128ELb0ELb1ELb1ELb1ELb1ELb1EEEEEEEEEvNT_6ParamsE --------------------------
	.section	.text._ZN7cutlass13device_kernelIN5flash11enable_sm90INS1_16FlashAttnFwdSm90INS1_25CollectiveMainloopFwdSm90ILi2EN4cute5tupleIJNS5_1CILi1EEES8_S8_EEENS6_IJNS7_ILi128EEENS7_ILi96EEENS7_ILi64EEEEEELi256ENS_10bfloat16_tEfNS_4arch4Sm90ELb1ELb0ELb1ELb1ELb1ELb1ELb1ELb1ELb0ELb1ELb0ELb0EEENS1_21CollectiveEpilogueFwdINS6_IJSA_NS7_ILi256EEESB_EEES9_SE_SG_Li256ELb1ELb1ELb0ELb0EEENS1_36VarlenDynamicPersistentTileSchedulerILi128ELi96ELi256ELi128ELb0ELb1ELb1ELb1ELb1ELb1EEEEEEEEEvNT_6ParamsE,"ax",@progbits
	.align	128
.text._ZN7cutlass13device_kernelIN5flash11enable_sm90INS1_16FlashAttnFwdSm90INS1_25CollectiveMainloopFwdSm90ILi2EN4cute5tupleIJNS5_1CILi1EEES8_S8_EEENS6_IJNS7_ILi128EEENS7_ILi96EEENS7_ILi64EEEEEELi256ENS_10bfloat16_tEfNS_4arch4Sm90ELb1ELb0ELb1ELb1ELb1ELb1ELb1ELb1ELb0ELb1ELb0ELb0EEENS1_21CollectiveEpilogueFwdINS6_IJSA_NS7_ILi256EEESB_EEES9_SE_SG_Li256ELb1ELb1ELb0ELb0EEENS1_36VarlenDynamicPersistentTileSchedulerILi128ELi96ELi256ELi128ELb0ELb1ELb1ELb1ELb1ELb1EEEEEEEEEvNT_6ParamsE:
        .type           _ZN7cutlass13device_kernelIN5flash11enable_sm90INS1_16FlashAttnFwdSm90INS1_25CollectiveMainloopFwdSm90ILi2EN4cute5tupleIJNS5_1CILi1EEES8_S8_EEENS6_IJNS7_ILi128EEENS7_ILi96EEENS7_ILi64EEEEEELi256ENS_10bfloat16_tEfNS_4arch4Sm90ELb1ELb0ELb1ELb1ELb1ELb1ELb1ELb1ELb0ELb1ELb0ELb0EEENS1_21CollectiveEpilogueFwdINS6_IJSA_NS7_ILi256EEESB_EEES9_SE_SG_Li256ELb1ELb1ELb0ELb0EEENS1_36VarlenDynamicPersistentTileSchedulerILi128ELi96ELi256ELi128ELb0ELb1ELb1ELb1ELb1ELb1EEEEEEEEEvNT_6ParamsE,@function
        .size           _ZN7cutlass13device_kernelIN5flash11enable_sm90INS1_16FlashAttnFwdSm90INS1_25CollectiveMainloopFwdSm90ILi2EN4cute5tupleIJNS5_1CILi1EEES8_S8_EEENS6_IJNS7_ILi128EEENS7_ILi96EEENS7_ILi64EEEEEELi256ENS_10bfloat16_tEfNS_4arch4Sm90ELb1ELb0ELb1ELb1ELb1ELb1ELb1ELb1ELb0ELb1ELb0ELb0EEENS1_21CollectiveEpilogueFwdINS6_IJSA_NS7_ILi256EEESB_EEES9_SE_SG_Li256ELb1ELb1ELb0ELb0EEENS1_36VarlenDynamicPersistentTileSchedulerILi128ELi96ELi256ELi128ELb0ELb1ELb1ELb1ELb1ELb1EEEEEEEEEvNT_6ParamsE,(.L_x_89 - _ZN7cutlass13device_kernelIN5flash11enable_sm90INS1_16FlashAttnFwdSm90INS1_25CollectiveMainloopFwdSm90ILi2EN4cute5tupleIJNS5_1CILi1EEES8_S8_EEENS6_IJNS7_ILi128EEENS7_ILi96EEENS7_ILi64EEEEEELi256ENS_10bfloat16_tEfNS_4arch4Sm90ELb1ELb0ELb1ELb1ELb1ELb1ELb1ELb1ELb0ELb1ELb0ELb0EEENS1_21CollectiveEpilogueFwdINS6_IJSA_NS7_ILi256EEESB_EEES9_SE_SG_Li256ELb1ELb1ELb0ELb0EEENS1_36VarlenDynamicPersistentTileSchedulerILi128ELi96ELi256ELi128ELb0ELb1ELb1ELb1ELb1ELb1EEEEEEEEEvNT_6ParamsE)
        .other          _ZN7cutlass13device_kernelIN5flash11enable_sm90INS1_16FlashAttnFwdSm90INS1_25CollectiveMainloopFwdSm90ILi2EN4cute5tupleIJNS5_1CILi1EEES8_S8_EEENS6_IJNS7_ILi128EEENS7_ILi96EEENS7_ILi64EEEEEELi256ENS_10bfloat16_tEfNS_4arch4Sm90ELb1ELb0ELb1ELb1ELb1ELb1ELb1ELb1ELb0ELb1ELb0ELb0EEENS1_21CollectiveEpilogueFwdINS6_IJSA_NS7_ILi256EEESB_EEES9_SE_SG_Li256ELb1ELb1ELb0ELb0EEENS1_36VarlenDynamicPersistentTileSchedulerILi128ELi96ELi256ELi128ELb0ELb1ELb1ELb1ELb1ELb1EEEEEEEEEvNT_6ParamsE,@"STO_CUDA_ENTRY STV_DEFAULT"
_ZN7cutlass13device_kernelIN5flash11enable_sm90INS1_16FlashAttnFwdSm90INS1_25CollectiveMainloopFwdSm90ILi2EN4cute5tupleIJNS5_1CILi1EEES8_S8_EEENS6_IJNS7_ILi128EEENS7_ILi96EEENS7_ILi64EEEEEELi256ENS_10bfloat16_tEfNS_4arch4Sm90ELb1ELb0ELb1ELb1ELb1ELb1ELb1ELb1ELb0ELb1ELb0ELb0EEENS1_21CollectiveEpilogueFwdINS6_IJSA_NS7_ILi256EEESB_EEES9_SE_SG_Li256ELb1ELb1ELb0ELb0EEENS1_36VarlenDynamicPersistentTileSchedulerILi128ELi96ELi256ELi128ELb0ELb1ELb1ELb1ELb1ELb1EEEEEEEEEvNT_6ParamsE:
[----:B------:R-:W-:Y:S01]  /*0000*/  LDC R1, c[0x0][0x37c] ;  /* 0x0000df00ff017b82 */ /* 0x000fe20000000800 */
[----:B------:R-:W-:Y:S05]  /*0010*/  EXIT ;  /* 0x000000000000794d */ /* 0x000fea0003800000 */
.L_x_44:
        /* <DEDUP_REMOVED lines=14> */
.L_x_89:


//--------------------- .nv.shared.reserved.0     --------------------------
	.section	.nv.shared.reserved.0,"aw",@nobits
	.weak		__nv_reservedSMEM_offset_0_alias
	.size		__nv_reservedSMEM_offset_0_alias, 0, 64
	.other		__nv_reservedSMEM_offset_0_alias,@"STO_CUDA_RESERVED_SHARED STV_DEFAULT"
__nv_reservedSMEM_offset_0_alias:
	.zero		0
	.zero		64


//--------------------- .nv.global                --------------------------
	.section	.nv.global,"aw",@nobits
.nv.global:
	.type		_ZN81_INTERNAL_6d694d51_45_flash_fwd_hdimdiff_bf16_paged_softcap_sm90_cu_a6473388_37804cute1_E,@object
	.size		_ZN81_INTERNAL_6d694d51_45_flash_fwd_hdimdiff_bf16_paged_softcap_sm90_cu_a6473388_37804cute1_E,(_ZN81_INTERNAL_6d694d51_45_flash_fwd_hdimdiff_bf16_paged_softcap_sm90_cu_a6473388_37804cuda3std3__45__cpo6cbeginE - _ZN81_INTERNAL_6d694d51_45_flash_fwd_hdimdiff_bf16_paged_softcap_sm90_cu_a6473388_37804cute1_E)
_ZN81_INTERNAL_6d694d51_45_flash_fwd_hdimdiff_bf16_paged_softcap_sm90_cu_a6473388_37804cute1_E:
	.zero		1
	.type		_ZN81_INTERNAL_6d694d51_45_flash_fwd_hdimdiff_bf16_paged_softcap_sm90_cu_a6473388_37804cuda3std3__45__cpo6cbeginE,@object
	.size		_ZN81_INTERNAL_6d694d51_45_flash_fwd_hdimdiff_bf16_paged_softcap_sm90_cu_a6473388_37804cuda3std3__45__cpo6cbeginE,(_ZN81_INTERNAL_6d694d51_45_flash_fwd_hdimdiff_bf16_paged_softcap_sm90_cu_a6473388_37804cuda3std3__48in_placeE - _ZN81_INTERNAL_6d694d51_45_flash_fwd_hdimdiff_bf16_paged_softcap_sm90_cu_a6473388_37804cuda3std3__45__cpo6cbeginE)
_ZN81_INTERNAL_6d694d51_45_flash_fwd_hdimdiff_bf16_paged_softcap_sm90_cu_a6473388_37804cuda3std3__45__cpo6cbeginE:
	.zero		1
	.type		_ZN81_INTERNAL_6d694d51_45_flash_fwd_hdimdiff_bf16_paged_softcap_sm90_cu_a6473388_37804cuda3std3__48in_placeE,@object
	.size		_ZN81_INTERNAL_6d694d51_45_flash_fwd_hdimdiff_bf16_paged_softcap_sm90_cu_a6473388_37804cuda3std3__48in_placeE,(_ZN81_INTERNAL_6d694d51_45_flash_fwd_hdimdiff_bf16_paged_softcap_sm90_cu_a6473388_37804cuda3std6ranges3__45__cpo9iter_moveE - _ZN81_INTERNAL_6d694d51_45_flash_fwd_hdimdiff_bf16_paged_softcap_sm90_cu_a6473388_37804cuda3std3__48in_placeE)
_ZN81_INTERNAL_6d694d51_45_flash_fwd_hdimdiff_bf16_paged_softcap_sm90_cu_a6473388_37804cuda3std3__48in_placeE:
	.zero		1
	.type		_ZN81_INTERNAL_6d694d51_45_flash_fwd_hdimdiff_bf16_paged_softcap_sm90_cu_a6473388_37804cuda3std6ranges3__45__cpo9iter_moveE,@object
	.size		_ZN81_INTERNAL_6d694d51_45_flash_fwd_hdimdiff_bf16_paged_softcap_sm90_cu_a6473388_37804cuda3std6ranges3__45__cpo9iter_moveE,(_ZN81_INTERNAL_6d694d51_45_flash_fwd_hdimdiff_bf16_paged_softcap_sm90_cu_a6473388_37804cuda3std3__45__cpo5beginE - _ZN81_INTERNAL_6d694d51_45_flash_fwd_hdimdiff_bf16_paged_softcap_sm90_cu_a6473388_37804cuda3std6ranges3__45__cpo9iter_moveE)
_ZN81_INTERNAL_6d694d51_45_flash_fwd_hdimdiff_bf16_paged_softcap_sm90_cu_a6473388_37804cuda3std6ranges3__45__cpo9iter_moveE:
	.zero		1
	.type		_ZN81_INTERNAL_6d694d51_45_flash_fwd_hdimdiff_bf16_paged_softcap_sm90_cu_a6473388_37804cuda3std3__45__cpo5beginE,@object
	.size		_ZN81_INTERNAL_6d694d51_45_flash_fwd_hdimdiff_bf16_paged_softcap_sm90_cu_a6473388_37804cuda3std3__45__cpo5beginE,(_ZN81_INTERNAL_6d694d51_45_flash_fwd_hdimdiff_bf16_paged_softcap_sm90_cu_a6473388_37804cuda3std3__483_GLOBAL__N__6d694d51_45_flash_fwd_hdimdiff_bf16_paged_softcap_sm90_cu_a6473388_37806ignoreE - _ZN81_INTERNAL_6d694d51_45_flash_fwd_hdimdiff_bf16_paged_softcap_sm90_cu_a6473388_37804cuda3std3__45__cpo5beginE)
_ZN81_INTERNAL_6d694d51_45_flash_fwd_hdimdiff_bf16_paged_softcap_sm90_cu_a6473388_37804cuda3std3__45__cpo5beginE:
	.zero		1
	.type		_ZN81_INTERNAL_6d694d51_45_flash_fwd_hdimdiff_bf16_paged_softcap_sm90_cu_a6473388_37804cuda3std3__483_GLOBAL__N__6d694d51_45_flash_fwd_hdimdiff_bf16_paged_softcap_sm90_cu_a6473388_37806ignoreE,@object
	.size		_ZN81_INTERNAL_6d694d51_45_flash_fwd_hdimdiff_bf16_paged_softcap_sm90_cu_a6473388_37804cuda3std3__483_GLOBAL__N__6d694d51_45_flash_fwd_hdimdiff_bf16_paged_softcap_sm90_cu_a6473388_37806ignoreE,(_ZN81_INTERNAL_6d694d51_45_flash_fwd_hdimdiff_bf16_paged_softcap_sm90_cu_a6473388_37804cute7productE - _ZN81_INTERNAL_6d694d51_45_flash_fwd_hdimdiff_bf16_paged_softcap_sm90_cu_a6473388_37804cuda3std3__483_GLOBAL__N__6d694d51_45_flash_fwd_hdimdiff_bf16_paged_softcap_sm90_cu_a6473388_37806ignoreE)
_ZN81_INTERNAL_6d694d51_45_flash_fwd_hdimdiff_bf16_paged_softcap_sm90_cu_a6473388_37804cuda3std3__483_GLOBAL__N__6d694d51_45_flash_fwd_hdimdiff_bf16_paged_softcap_sm90_cu_a6473388_37806ignoreE:
	.zero		1
	.type		_ZN81_INTERNAL_6d694d51_45_flash_fwd_hdimdiff_bf16_paged_softcap_sm90_cu_a6473388_37804cute7productE,@object
	.size		_ZN81_INTERNAL_6d694d51_45_flash_fwd_hdimdiff_bf16_paged_softcap_sm90_cu_a6473388_37804cute7productE,(_ZN81_INTERNAL_6d694d51_45_flash_fwd_hdimdiff_bf16_paged_softcap_sm90_cu_a6473388_37804cuda3std3__45__cpo3endE - _ZN81_INTERNAL_6d694d51_45_flash_fwd_hdimdiff_bf16_paged_softcap_sm90_cu_a6473388_37804cute7productE)
_ZN81_INTERNAL_6d694d51_45_flash_fwd_hdimdiff_bf16_paged_softcap_sm90_cu_a6473388_37804cute7productE:
	.zero		1
	.type		_ZN81_INTERNAL_6d694d51_45_flash_fwd_hdimdiff_bf16_paged_softcap_sm90_cu_a6473388_37804cuda3std3__45__cpo3endE,@object
	.size		_ZN81_INTERNAL_6d694d51_45_flash_fwd_hdimdiff_bf16_paged_softcap_sm90_cu_a6473388_37804cuda3std3__45__cpo3endE,(_ZN81_INTERNAL_6d694d51_45_flash_fwd_hdimdiff_bf16_paged_softcap_sm90_cu_a6473388_37804cuda3std3__419piecewise_constructE - _ZN81_INTERNAL_6d694d51_45_flash_fwd_hdimdiff_bf16_paged_softcap_sm90_cu_a6473388_37804cuda3std3__45__cpo3endE)
_ZN81_INTERNAL_6d694d51_45_flash_fwd_hdimdiff_bf16_paged_softcap_sm90_cu_a6473388_37804cuda3std3__45__cpo3endE:
	.zero		1
	.type		_ZN81_INTERNAL_6d694d51_45_flash_fwd_hdimdiff_bf16_paged_softcap_sm90_cu_a6473388_37804cuda3std3__419piecewise_constructE,@object
	.size		_ZN81_INTERNAL_6d694d51_45_flash_fwd_hdimdiff_bf16_paged_softcap_sm90_cu_a6473388_37804cuda3std3__419piecewise_constructE,(_ZN81_INTERNAL_6d694d51_45_flash_fwd_hdimdiff_bf16_paged_softcap_sm90_cu_a6473388_37804cuda3std3__45__cpo4cendE - _ZN81_INTERNAL_6d694d51_45_flash_fwd_hdimdiff_bf16_paged_softcap_sm90_cu_a6473388_37804cuda3std3__419piecewise_constructE)
_ZN81_INTERNAL_6d694d51_45_flash_fwd_hdimdiff_bf16_paged_softcap_sm90_cu_a6473388_37804cuda3std3__419piecewise_constructE:
	.zero		1
	.type		_ZN81_INTERNAL_6d694d51_45_flash_fwd_hdimdiff_bf16_paged_softcap_sm90_cu_a6473388_37804cuda3std3__45__cpo4cendE,@object
	.size		_ZN81_INTERNAL_6d694d51_45_flash_fwd_hdimdiff_bf16_paged_softcap_sm90_cu_a6473388_37804cuda3std3__45__cpo4cendE,(_ZN81_INTERNAL_6d694d51_45_flash_fwd_hdimdiff_bf16_paged_softcap_sm90_cu_a6473388_37804cuda3std6ranges3__45__cpo4swapE - _ZN81_INTERNAL_6d694d51_45_flash_fwd_hdimdiff_bf16_paged_softcap_sm90_cu_a6473388_37804cuda3std3__45__cpo4cendE)
_ZN81_INTERNAL_6d694d51_45_flash_fwd_hdimdiff_bf16_paged_softcap_sm90_cu_a6473388_37804cuda3std3__45__cpo4cendE:
	.zero		1
	.type		_ZN81_INTERNAL_6d694d51_45_flash_fwd_hdimdiff_bf16_paged_softcap_sm90_cu_a6473388_37804cuda3std6ranges3__45__cpo4swapE,@object
	.size		_ZN81_INTERNAL_6d694d51_45_flash_fwd_hdimdiff_bf16_paged_softcap_sm90_cu_a6473388_37804cuda3std6ranges3__45__cpo4swapE,(.L_7 - _ZN81_INTERNAL_6d694d51_45_flash_fwd_hdimdiff_bf16_paged_softcap_sm90_cu_a6473388_37804cuda3std6ranges3__45__cpo4swapE)
_ZN81_INTERNAL_6d694d51_45_flash_fwd_hdimdiff_bf16_paged_softcap_sm90_cu_a6473388_37804cuda3std6ranges3__45__cpo4swapE:
	.zero		1
.L_7:


//--------------------- .nv.constant0._ZN7cutlass13device_kernelIN5flash11enable_sm90INS1_16FlashAttnFwdSm90INS1_25CollectiveMainloopFwdSm90ILi2EN4cute5tupleIJNS5_1CILi1EEES8_S8_EEENS6_IJNS7_ILi128EEENS7_ILi96EEENS7_ILi192EEEEEELi128ENS_10bfloat16_tEfNS_4arch4Sm90ELb0ELb0ELb1ELb0ELb1ELb0ELb0ELb1ELb1ELb1ELb0ELb0EEENS1_21CollectiveEpilogueFwdINS6_IJSA_SA_SB_EEES9_SE_SG_Li256ELb0ELb1ELb0ELb0EEENS1_29StaticPersistentTileSchedulerILb0EEEEEEEEEvNT_6ParamsE --------------------------
	.section	.nv.constant0._ZN7cutlass13device_kernelIN5flash11enable_sm90INS1_16FlashAttnFwdSm90INS1_25CollectiveMainloopFwdSm90ILi2EN4cute5tupleIJNS5_1CILi1EEES8_S8_EEENS6_IJNS7_ILi128EEENS7_ILi96EEENS7_ILi192EEEEEELi128ENS_10bfloat16_tEfNS_4arch4Sm90ELb0ELb0ELb1ELb0ELb1ELb0ELb0ELb1ELb1ELb1ELb0ELb0EEENS1_21CollectiveEpilogueFwdINS6_IJSA_SA_SB_EEES9_SE_SG_Li256ELb0ELb1ELb0ELb0EEENS1_29StaticPersistentTileSchedulerILb0EEEEEEEEEvNT_6ParamsE,"a",@progbits
	.sectionflags	@""
	.align	4
.nv.constant0._ZN7cutlass13device_kernelIN5flash11enable_sm90INS1_16FlashAttnFwdSm90INS1_25CollectiveMainloopFwdSm90ILi2EN4cute5tupleIJNS5_1CILi1EEES8_S8_EEENS6_IJNS7_ILi128EEENS7_ILi96EEENS7_ILi192EEEEEELi128ENS_10bfloat16_tEfNS_4arch4Sm90ELb0ELb0ELb1ELb0ELb1ELb0ELb0ELb1ELb1ELb1ELb0ELb0EEENS1_21CollectiveEpilogueFwdINS6_IJSA_SA_SB_EEES9_SE_SG_Li256ELb0ELb1ELb0ELb0EEENS1_29StaticPersistentTileSchedulerILb0EEEEEEEEEvNT_6ParamsE:
	.zero		3456


//--------------------- .nv.constant0._ZN7cutlass13device_kernelIN5flash11enable_sm90INS1_16FlashAttnFwdSm90INS1_25CollectiveMainloopFwdSm90ILi2EN4cute5tupleIJNS5_1CILi1EEES8_S8_EEENS6_IJNS7_ILi128EEENS7_ILi96EEENS7_ILi192EEEEEELi128ENS_10bfloat16_tEfNS_4arch4Sm90ELb0ELb0ELb1ELb1ELb1ELb0ELb0ELb1ELb1ELb1ELb0ELb0EEENS1_21CollectiveEpilogueFwdINS6_IJSA_SA_SB_EEES9_SE_SG_Li256ELb1ELb1ELb0ELb0EEENS1_36VarlenDynamicPersistentTileSchedulerILi128ELi96ELi256ELi128ELb0ELb1ELb1ELb0ELb1ELb1EEEEEEEEEvNT_6ParamsE --------------------------
	.section	.nv.constant0._ZN7cutlass13device_kernelIN5flash11enable_sm90INS1_16FlashAttnFwdSm90INS1_25CollectiveMainloopFwdSm90ILi2EN4cute5tupleIJNS5_1CILi1EEES8_S8_EEENS6_IJNS7_ILi128EEENS7_ILi96EEENS7_ILi192EEEEEELi128ENS_10bfloat16_tEfNS_4arch4Sm90ELb0ELb0ELb1ELb1ELb1ELb0ELb0ELb1ELb1ELb1ELb0ELb0EEENS1_21CollectiveEpilogueFwdINS6_IJSA_SA_SB_EEES9_SE_SG_Li256ELb1ELb1ELb0ELb0EEENS1_36VarlenDynamicPersistentTileSchedulerILi128ELi96ELi256ELi128ELb0ELb1ELb1ELb0ELb1ELb1EEEEEEEEEvNT_6ParamsE,"a",@progbits
	.sectionflags	@""
	.align	4
.nv.constant0._ZN7cutlass13device_kernelIN5flash11enable_sm90INS1_16FlashAttnFwdSm90INS1_25CollectiveMainloopFwdSm90ILi2EN4cute5tupleIJNS5_1CILi1EEES8_S8_EEENS6_IJNS7_ILi128EEENS7_ILi96EEENS7_ILi192EEEEEELi128ENS_10bfloat16_tEfNS_4arch4Sm90ELb0ELb0ELb1ELb1ELb1ELb0ELb0ELb1ELb1ELb1ELb0ELb0EEENS1_21CollectiveEpilogueFwdINS6_IJSA_SA_SB_EEES9_SE_SG_Li256ELb1ELb1ELb0ELb0EEENS1_36VarlenDynamicPersistentTileSchedulerILi128ELi96ELi256ELi128ELb0ELb1ELb1ELb0ELb1ELb1EEEEEEEEEvNT_6ParamsE:
	.zero		3584


//--------------------- .nv.constant0._ZN7cutlass13device_kernelIN5flash11enable_sm90INS1_16FlashAttnFwdSm90INS1_25CollectiveMainloopFwdSm90ILi2EN4cute5tupleIJNS5_1CILi1EEES8_S8_EEENS6_IJNS7_ILi128EEENS7_ILi96EEENS7_ILi192EEEEEELi128ENS_10bfloat16_tEfNS_4arch4Sm90ELb0ELb0ELb1ELb1ELb1ELb1ELb0ELb1ELb1ELb1ELb0ELb0EEENS1_21CollectiveEpilogueFwdINS6_IJSA_SA_SB_EEES9_SE_SG_Li256ELb1ELb1ELb0ELb0EEENS1_36VarlenDynamicPersistentTileSchedulerILi128ELi96ELi256ELi128ELb0ELb1ELb1ELb0ELb1ELb1EEEEEEEEEvNT_6ParamsE --------------------------
	.section	.nv.constant0._ZN7cutlass13device_kernelIN5flash11enable_sm90INS1_16FlashAttnFwdSm90INS1_25CollectiveMainloopFwdSm90ILi2EN4cute5tupleIJNS5_1CILi1EEES8_S8_EEENS6_IJNS7_ILi128EEENS7_ILi96EEENS7_ILi192EEEEEELi128ENS_10bfloat16_tEfNS_4arch4Sm90ELb0ELb0ELb1ELb1ELb1ELb1ELb0ELb1ELb1ELb1ELb0ELb0EEENS1_21CollectiveEpilogueFwdINS6_IJSA_SA_SB_EEES9_SE_SG_Li256ELb1ELb1ELb0ELb0EEENS1_36VarlenDynamicPersistentTileSchedulerILi128ELi96ELi256ELi128ELb0ELb1ELb1ELb0ELb1ELb1EEEEEEEEEvNT_6ParamsE,"a",@progbits
	.sectionflags	@""
	.align	4
.nv.constant0._ZN7cutlass13device_kernelIN5flash11enable_sm90INS1_16FlashAttnFwdSm90INS1_25CollectiveMainloopFwdSm90ILi2EN4cute5tupleIJNS5_1CILi1EEES8_S8_EEENS6_IJNS7_ILi128EEENS7_ILi96EEENS7_ILi192EEEEEELi128ENS_10bfloat16_tEfNS_4arch4Sm90ELb0ELb0ELb1ELb1ELb1ELb1ELb0ELb1ELb1ELb1ELb0ELb0EEENS1_21CollectiveEpilogueFwdINS6_IJSA_SA_SB_EEES9_SE_SG_Li256ELb1ELb1ELb0ELb0EEENS1_36VarlenDynamicPersistentTileSchedulerILi128ELi96ELi256ELi128ELb0ELb1ELb1ELb0ELb1ELb1EEEEEEEEEvNT_6ParamsE:
	.zero		3584


//--------------------- .nv.constant0._ZN7cutlass13device_kernelIN5flash11enable_sm90INS1_16FlashAttnFwdSm90INS1_25CollectiveMainloopFwdSm90ILi2EN4cute5tupleIJNS5_1CILi1EEES8_S8_EEENS6_IJNS7_ILi128EEENS7_ILi96EEENS7_ILi192EEEEEELi128ENS_10bfloat16_tEfNS_4arch4Sm90ELb0ELb1ELb1ELb0ELb1ELb0ELb0ELb1ELb1ELb1ELb0ELb0EEENS1_21CollectiveEpilogueFwdINS6_IJSA_SA_SB_EEES9_SE_SG_Li256ELb0ELb1ELb0ELb0EEENS1_30DynamicPersistentTileSchedulerILi256ELi128ELb0ELb1ELb1EEEEEEEEEvNT_6ParamsE --------------------------
	.section	.nv.constant0._ZN7cutlass13device_kernelIN5flash11enable_sm90INS1_16FlashAttnFwdSm90INS1_25CollectiveMainloopFwdSm90ILi2EN4cute5tupleIJNS5_1CILi1EEES8_S8_EEENS6_IJNS7_ILi128EEENS7_ILi96EEENS7_ILi192EEEEEELi128ENS_10bfloat16_tEfNS_4arch4Sm90ELb0ELb1ELb1ELb0ELb1ELb0ELb0ELb1ELb1ELb1ELb0ELb0EEENS1_21CollectiveEpilogueFwdINS6_IJSA_SA_SB_EEES9_SE_SG_Li256ELb0ELb1ELb0ELb0EEENS1_30DynamicPersistentTileSchedulerILi256ELi128ELb0ELb1ELb1EEEEEEEEEvNT_6ParamsE,"a",@progbits
	.sectionflags	@""
	.align	4
.nv.constant0._ZN7cutlass13device_kernelIN5flash11enable_sm90INS1_16FlashAttnFwdSm90INS1_25CollectiveMainloopFwdSm90ILi2EN4cute5tupleIJNS5_1CILi1EEES8_S8_EEENS6_IJNS7_ILi128EEENS7_ILi96EEENS7_ILi192EEEEEELi128ENS_10bfloat16_tEfNS_4arch4Sm90ELb0ELb1ELb1ELb0ELb1ELb0ELb0ELb1ELb1ELb1ELb0ELb0EEENS1_21CollectiveEpilogueFwdINS6_IJSA_SA_SB_EEES9_SE_SG_Li256ELb0ELb1ELb0ELb0EEENS1_30DynamicPersistentTileSchedulerILi256ELi128ELb0ELb1ELb1EEEEEEEEEvNT_6ParamsE:
	.zero		3584


//--------------------- .nv.constant0._ZN7cutlass13device_kernelIN5flash11enable_sm90INS1_16FlashAttnFwdSm90INS1_25CollectiveMainloopFwdSm90ILi2EN4cute5tupleIJNS5_1CILi1EEES8_S8_EEENS6_IJNS7_ILi128EEENS7_ILi96EEENS7_ILi192EEEEEELi128ENS_10bfloat16_tEfNS_4arch4Sm90ELb0ELb1ELb1ELb1ELb1ELb0ELb0ELb1ELb1ELb1ELb0ELb0EEENS1_21CollectiveEpilogueFwdINS6_IJSA_SA_SB_EEES9_SE_SG_Li256ELb1ELb1ELb0ELb0EEENS1_36VarlenDynamicPersistentTileSchedulerILi128ELi96ELi256ELi128ELb0ELb1ELb1ELb1ELb0ELb1EEEEEEEEEvNT_6ParamsE --------------------------
	.section	.nv.constant0._ZN7cutlass13device_kernelIN5flash11enable_sm90INS1_16FlashAttnFwdSm90INS1_25CollectiveMainloopFwdSm90ILi2EN4cute5tupleIJNS5_1CILi1EEES8_S8_EEENS6_IJNS7_ILi128EEENS7_ILi96EEENS7_ILi192EEEEEELi128ENS_10bfloat16_tEfNS_4arch4Sm90ELb0ELb1ELb1ELb1ELb1ELb0ELb0ELb1ELb1ELb1ELb0ELb0EEENS1_21CollectiveEpilogueFwdINS6_IJSA_SA_SB_EEES9_SE_SG_Li256ELb1ELb1ELb0ELb0EEENS1_36VarlenDynamicPersistentTileSchedulerILi128ELi96ELi256ELi128ELb0ELb1ELb1ELb1ELb0ELb1EEEEEEEEEvNT_6ParamsE,"a",@progbits
	.sectionflags	@""
	.align	4
.nv.constant0._ZN7cutlass13device_kernelIN5flash11enable_sm90INS1_16FlashAttnFwdSm90INS1_25CollectiveMainloopFwdSm90ILi2EN4cute5tupleIJNS5_1CILi1EEES8_S8_EEENS6_IJNS7_ILi128EEENS7_ILi96EEENS7_ILi192EEEEEELi128ENS_10bfloat16_tEfNS_4arch4Sm90ELb0ELb1ELb1ELb1ELb1ELb0ELb0ELb1ELb1ELb1ELb0ELb0EEENS1_21CollectiveEpilogueFwdINS6_IJSA_SA_SB_EEES9_SE_SG_Li256ELb1ELb1ELb0ELb0EEENS1_36VarlenDynamicPersistentTileSchedulerILi128ELi96ELi256ELi128ELb0ELb1ELb1ELb1ELb0ELb1EEEEEEEEEvNT_6ParamsE:
	.zero		3584


//--------------------- .nv.constant0._ZN7cutlass13device_kernelIN5flash11enable_sm90INS1_16FlashAttnFwdSm90INS1_25CollectiveMainloopFwdSm90ILi2EN4cute5tupleIJNS5_1CILi1EEES8_S8_EEENS6_IJNS7_ILi128EEENS7_ILi96EEENS7_ILi192EEEEEELi128ENS_10bfloat16_tEfNS_4arch4Sm90ELb0ELb1ELb1ELb1ELb1ELb1ELb0ELb1ELb1ELb1ELb0ELb0EEENS1_21CollectiveEpilogueFwdINS6_IJSA_SA_SB_EEES9_SE_SG_Li256ELb1ELb1ELb0ELb0EEENS1_36VarlenDynamicPersistentTileSchedulerILi128ELi96ELi256ELi128ELb0ELb1ELb1ELb1ELb0ELb1EEEEEEEEEvNT_6ParamsE --------------------------
	.section	.nv.constant0._ZN7cutlass13device_kernelIN5flash11enable_sm90INS1_16FlashAttnFwdSm90INS1_25CollectiveMainloopFwdSm90ILi2EN4cute5tupleIJNS5_1CILi1EEES8_S8_EEENS6_IJNS7_ILi128EEENS7_ILi96EEENS7_ILi192EEEEEELi128ENS_10bfloat16_tEfNS_4arch4Sm90ELb0ELb1ELb1ELb1ELb1ELb1ELb0ELb1ELb1ELb1ELb0ELb0EEENS1_21CollectiveEpilogueFwdINS6_IJSA_SA_SB_EEES9_SE_SG_Li256ELb1ELb1ELb0ELb0EEENS1_36VarlenDynamicPersistentTileSchedulerILi128ELi96ELi256ELi128ELb0ELb1ELb1ELb1ELb0ELb1EEEEEEEEEvNT_6ParamsE,"a",@progbits
	.sectionflags	@""
	.align	4
.nv.constant0._ZN7cutlass13device_kernelIN5flash11enable_sm90INS1_16FlashAttnFwdSm90INS1_25CollectiveMainloopFwdSm90ILi2EN4cute5tupleIJNS5_1CILi1EEES8_S8_EEENS6_IJNS7_ILi128EEENS7_ILi96EEENS7_ILi192EEEEEELi128ENS_10bfloat16_tEfNS_4arch4Sm90ELb0ELb1ELb1ELb1ELb1ELb1ELb0ELb1ELb1ELb1ELb0ELb0EEENS1_21CollectiveEpilogueFwdINS6_IJSA_SA_SB_EEES9_SE_SG_Li256ELb1ELb1ELb0ELb0EEENS1_36VarlenDynamicPersistentTileSchedulerILi128ELi96ELi256ELi128ELb0ELb1ELb1ELb1ELb0ELb1EEEEEEEEEvNT_6ParamsE:
	.zero		3584


//--------------------- .nv.constant0._ZN7cutlass13device_kernelIN5flash11enable_sm90INS1_16FlashAttnFwdSm90INS1_25CollectiveMainloopFwdSm90ILi2EN4cute5tupleIJNS5_1CILi1EEES8_S8_EEENS6_IJNS7_ILi128EEENS7_ILi96EEENS7_ILi192EEEEEELi128ENS_10bfloat16_tEfNS_4arch4Sm90ELb1ELb0ELb1ELb0ELb1ELb0ELb0ELb1ELb1ELb1ELb0ELb0EEENS1_21CollectiveEpilogueFwdINS6_IJSA_SA_SB_EEES9_SE_SG_Li256ELb0ELb1ELb0ELb0EEENS1_30DynamicPersistentTileSchedulerILi256ELi128ELb0ELb1ELb1EEEEEEEEEvNT_6ParamsE --------------------------
	.section	.nv.constant0._ZN7cutlass13device_kernelIN5flash11enable_sm90INS1_16FlashAttnFwdSm90INS1_25CollectiveMainloopFwdSm90ILi2EN4cute5tupleIJNS5_1CILi1EEES8_S8_EEENS6_IJNS7_ILi128EEENS7_ILi96EEENS7_ILi192EEEEEELi128ENS_10bfloat16_tEfNS_4arch4Sm90ELb1ELb0ELb1ELb0ELb1ELb0ELb0ELb1ELb1ELb1ELb0ELb0EEENS1_21CollectiveEpilogueFwdINS6_IJSA_SA_SB_EEES9_SE_SG_Li256ELb0ELb1ELb0ELb0EEENS1_30DynamicPersistentTileSchedulerILi256ELi128ELb0ELb1ELb1EEEEEEEEEvNT_6ParamsE,"a",@progbits
	.sectionflags	@""
	.align	4
.nv.constant0._ZN7cutlass13device_kernelIN5flash11enable_sm90INS1_16FlashAttnFwdSm90INS1_25CollectiveMainloopFwdSm90ILi2EN4cute5tupleIJNS5_1CILi1EEES8_S8_EEENS6_IJNS7_ILi128EEENS7_ILi96EEENS7_ILi192EEEEEELi128ENS_10bfloat16_tEfNS_4arch4Sm90ELb1ELb0ELb1ELb0ELb1ELb0ELb0ELb1ELb1ELb1ELb0ELb0EEENS1_21CollectiveEpilogueFwdINS6_IJSA_SA_SB_EEES9_SE_SG_Li256ELb0ELb1ELb0ELb0EEENS1_30DynamicPersistentTileSchedulerILi256ELi128ELb0ELb1ELb1EEEEEEEEEvNT_6ParamsE:
	.zero		3584


//--------------------- .nv.constant0._ZN7cutlass13device_kernelIN5flash11enable_sm90INS1_16FlashAttnFwdSm90INS1_25CollectiveMainloopFwdSm90ILi2EN4cute5tupleIJNS5_1CILi1EEES8_S8_EEENS6_IJNS7_ILi128EEENS7_ILi96EEENS7_ILi192EEEEEELi128ENS_10bfloat16_tEfNS_4arch4Sm90ELb1ELb0ELb1ELb1ELb1ELb0ELb0ELb1ELb1ELb1ELb0ELb0EEENS1_21CollectiveEpilogueFwdINS6_IJSA_SA_SB_EEES9_SE_SG_Li256ELb1ELb1ELb0ELb0EEENS1_36VarlenDynamicPersistentTileSchedulerILi128ELi96ELi256ELi128ELb0ELb1ELb1ELb1ELb1ELb1EEEEEEEEEvNT_6ParamsE --------------------------
	.section	.nv.constant0._ZN7cutlass13device_kernelIN5flash11enable_sm90INS1_16FlashAttnFwdSm90INS1_25CollectiveMainloopFwdSm90ILi2EN4cute5tupleIJNS5_1CILi1EEES8_S8_EEENS6_IJNS7_ILi128EEENS7_ILi96EEENS7_ILi192EEEEEELi128ENS_10bfloat16_tEfNS_4arch4Sm90ELb1ELb0ELb1ELb1ELb1ELb0ELb0ELb1ELb1ELb1ELb0ELb0EEENS1_21CollectiveEpilogueFwdINS6_IJSA_SA_SB_EEES9_SE_SG_Li256ELb1ELb1ELb0ELb0EEENS1_36VarlenDynamicPersistentTileSchedulerILi128ELi96ELi256ELi128ELb0ELb1ELb1ELb1ELb1ELb1EEEEEEEEEvNT_6ParamsE,"a",@progbits
	.sectionflags	@""
	.align	4
.nv.constant0._ZN7cutlass13device_kernelIN5flash11enable_sm90INS1_16FlashAttnFwdSm90INS1_25CollectiveMainloopFwdSm90ILi2EN4cute5tupleIJNS5_1CILi1EEES8_S8_EEENS6_IJNS7_ILi128EEENS7_ILi96EEENS7_ILi192EEEEEELi128ENS_10bfloat16_tEfNS_4arch4Sm90ELb1ELb0ELb1ELb1ELb1ELb0ELb0ELb1ELb1ELb1ELb0ELb0EEENS1_21CollectiveEpilogueFwdINS6_IJSA_SA_SB_EEES9_SE_SG_Li256ELb1ELb1ELb0ELb0EEENS1_36VarlenDynamicPersistentTileSchedulerILi128ELi96ELi256ELi128ELb0ELb1ELb1ELb1ELb1ELb1EEEEEEEEEvNT_6ParamsE:
	.zero		3584


//--------------------- .nv.constant0._ZN7cutlass13device_kernelIN5flash11enable_sm90INS1_16FlashAttnFwdSm90INS1_25CollectiveMainloopFwdSm90ILi2EN4cute5tupleIJNS5_1CILi1EEES8_S8_EEENS6_IJNS7_ILi128EEENS7_ILi96EEENS7_ILi192EEEEEELi128ENS_10bfloat16_tEfNS_4arch4Sm90ELb1ELb0ELb1ELb1ELb1ELb1ELb0ELb1ELb1ELb1ELb0ELb0EEENS1_21CollectiveEpilogueFwdINS6_IJSA_SA_SB_EEES9_SE_SG_Li256ELb1ELb1ELb0ELb0EEENS1_36VarlenDynamicPersistentTileSchedulerILi128ELi96ELi256ELi128ELb0ELb1ELb1ELb1ELb1ELb1EEEEEEEEEvNT_6ParamsE --------------------------
	.section	.nv.constant0._ZN7cutlass13device_kernelIN5flash11enable_sm90INS1_16FlashAttnFwdSm90INS1_25CollectiveMainloopFwdSm90ILi2EN4cute5tupleIJNS5_1CILi1EEES8_S8_EEENS6_IJNS7_ILi128EEENS7_ILi96EEENS7_ILi192EEEEEELi128ENS_10bfloat16_tEfNS_4arch4Sm90ELb1ELb0ELb1ELb1ELb1ELb1ELb0ELb1ELb1ELb1ELb0ELb0EEENS1_21CollectiveEpilogueFwdINS6_IJSA_SA_SB_EEES9_SE_SG_Li256ELb1ELb1ELb0ELb0EEENS1_36VarlenDynamicPersistentTileSchedulerILi128ELi96ELi256ELi128ELb0ELb1ELb1ELb1ELb1ELb1EEEEEEEEEvNT_6ParamsE,"a",@progbits
	.sectionflags	@""
	.align	4
.nv.constant0._ZN7cutlass13device_kernelIN5flash11enable_sm90INS1_16FlashAttnFwdSm90INS1_25CollectiveMainloopFwdSm90ILi2EN4cute5tupleIJNS5_1CILi1EEES8_S8_EEENS6_IJNS7_ILi128EEENS7_ILi96EEENS7_ILi192EEEEEELi128ENS_10bfloat16_tEfNS_4arch4Sm90ELb1ELb0ELb1ELb1ELb1ELb1ELb0ELb1ELb1ELb1ELb0ELb0EEENS1_21CollectiveEpilogueFwdINS6_IJSA_SA_SB_EEES9_SE_SG_Li256ELb1ELb1ELb0ELb0EEENS1_36VarlenDynamicPersistentTileSchedulerILi128ELi96ELi256ELi128ELb0ELb1ELb1ELb1ELb1ELb1EEEEEEEEEvNT_6ParamsE:
	.zero		3584


//--------------------- .nv.constant0._ZN7cutlass13device_kernelIN5flash11enable_sm90INS1_16FlashAttnFwdSm90INS1_25CollectiveMainloopFwdSm90ILi2EN4cute5tupleIJNS5_1CILi1EEES8_S8_EEENS6_IJNS7_ILi64EEESA_SA_EEELi512ENS_10bfloat16_tEfNS_4arch4Sm90ELb0ELb0ELb1ELb0ELb1ELb0ELb0ELb0ELb0ELb1ELb0ELb0EEENS1_21CollectiveEpilogueFwdINS6_IJSA_NS7_ILi512EEESA_EEES9_SC_SE_Li256ELb0ELb1ELb0ELb0EEENS1_29StaticPersistentTileSchedulerILb0EEEEEEEEEvNT_6ParamsE --------------------------
	.section	.nv.constant0._ZN7cutlass13device_kernelIN5flash11enable_sm90INS1_16FlashAttnFwdSm90INS1_25CollectiveMainloopFwdSm90ILi2EN4cute5tupleIJNS5_1CILi1EEES8_S8_EEENS6_IJNS7_ILi64EEESA_SA_EEELi512ENS_10bfloat16_tEfNS_4arch4Sm90ELb0ELb0ELb1ELb0ELb1ELb0ELb0ELb0ELb0ELb1ELb0ELb0EEENS1_21CollectiveEpilogueFwdINS6_IJSA_NS7_ILi512EEESA_EEES9_SC_SE_Li256ELb0ELb1ELb0ELb0EEENS1_29StaticPersistentTileSchedulerILb0EEEEEEEEEvNT_6ParamsE,"a",@progbits
	.sectionflags	@""
	.align	4
.nv.constant0._ZN7cutlass13device_kernelIN5flash11enable_sm90INS1_16FlashAttnFwdSm90INS1_25CollectiveMainloopFwdSm90ILi2EN4cute5tupleIJNS5_1CILi1EEES8_S8_EEENS6_IJNS7_ILi64EEESA_SA_EEELi512ENS_10bfloat16_tEfNS_4arch4Sm90ELb0ELb0ELb1ELb0ELb1ELb0ELb0ELb0ELb0ELb1ELb0ELb0EEENS1_21CollectiveEpilogueFwdINS6_IJSA_NS7_ILi512EEESA_EEES9_SC_SE_Li256ELb0ELb1ELb0ELb0EEENS1_29StaticPersistentTileSchedulerILb0EEEEEEEEEvNT_6ParamsE:
	.zero		3456


//--------------------- .nv.constant0._ZN7cutlass13device_kernelIN5flash11enable_sm90INS1_16FlashAttnFwdSm90INS1_25CollectiveMainloopFwdSm90ILi2EN4cute5tupleIJNS5_1CILi1EEES8_S8_EEENS6_IJNS7_ILi64EEESA_SA_EEELi512ENS_10bfloat16_tEfNS_4arch4Sm90ELb0ELb0ELb1ELb0ELb1ELb0ELb1ELb0ELb0ELb1ELb0ELb0EEENS1_21CollectiveEpilogueFwdINS6_IJSA_NS7_ILi512EEESA_EEES9_SC_SE_Li256ELb0ELb1ELb0ELb0EEENS1_29StaticPersistentTileSchedulerILb0EEEEEEEEEvNT_6ParamsE --------------------------
	.section	.nv.constant0._ZN7cutlass13device_kernelIN5flash11enable_sm90INS1_16FlashAttnFwdSm90INS1_25CollectiveMainloopFwdSm90ILi2EN4cute5tupleIJNS5_1CILi1EEES8_S8_EEENS6_IJNS7_ILi64EEESA_SA_EEELi512ENS_10bfloat16_tEfNS_4arch4Sm90ELb0ELb0ELb1ELb0ELb1ELb0ELb1ELb0ELb0ELb1ELb0ELb0EEENS1_21CollectiveEpilogueFwdINS6_IJSA_NS7_ILi512EEESA_EEES9_SC_SE_Li256ELb0ELb1ELb0ELb0EEENS1_29StaticPersistentTileSchedulerILb0EEEEEEEEEvNT_6ParamsE,"a",@progbits
	.sectionflags	@""
	.align	4
.nv.constant0._ZN7cutlass13device_kernelIN5flash11enable_sm90INS1_16FlashAttnFwdSm90INS1_25CollectiveMainloopFwdSm90ILi2EN4cute5tupleIJNS5_1CILi1EEES8_S8_EEENS6_IJNS7_ILi64EEESA_SA_EEELi512ENS_10bfloat16_tEfNS_4arch4Sm90ELb0ELb0ELb1ELb0ELb1ELb0ELb1ELb0ELb0ELb1ELb0ELb0EEENS1_21CollectiveEpilogueFwdINS6_IJSA_NS7_ILi512EEESA_EEES9_SC_SE_Li256ELb0ELb1ELb0ELb0EEENS1_29StaticPersistentTileSchedulerILb0EEEEEEEEEvNT_6ParamsE:
	.zero		3712


//--------------------- .nv.constant0._ZN7cutlass13device_kernelIN5flash11enable_sm90INS1_16FlashAttnFwdSm90INS1_25CollectiveMainloopFwdSm90ILi2EN4cute5tupleIJNS5_1CILi1EEES8_S8_EEENS6_IJNS7_ILi64EEESA_SA_EEELi512ENS_10bfloat16_tEfNS_4arch4Sm90ELb0ELb0ELb1ELb1ELb1ELb0ELb0ELb0ELb0ELb1ELb0ELb0EEENS1_21CollectiveEpilogueFwdINS6_IJSA_NS7_ILi512EEESA_EEES9_SC_SE_Li256ELb1ELb1ELb0ELb0EEENS1_36VarlenDynamicPersistentTileSchedulerILi64ELi64ELi256ELi128ELb0ELb1ELb1ELb0ELb1ELb1EEEEEEEEEvNT_6ParamsE --------------------------
	.section	.nv.constant0._ZN7cutlass13device_kernelIN5flash11enable_sm90INS1_16FlashAttnFwdSm90INS1_25CollectiveMainloopFwdSm90ILi2EN4cute5tupleIJNS5_1CILi1EEES8_S8_EEENS6_IJNS7_ILi64EEESA_SA_EEELi512ENS_10bfloat16_tEfNS_4arch4Sm90ELb0ELb0ELb1ELb1ELb1ELb0ELb0ELb0ELb0ELb1ELb0ELb0EEENS1_21CollectiveEpilogueFwdINS6_IJSA_NS7_ILi512EEESA_EEES9_SC_SE_Li256ELb1ELb1ELb0ELb0EEENS1_36VarlenDynamicPersistentTileSchedulerILi64ELi64ELi256ELi128ELb0ELb1ELb1ELb0ELb1ELb1EEEEEEEEEvNT_6ParamsE,"a",@progbits
	.sectionflags	@""
	.align	4
.nv.constant0._ZN7cutlass13device_kernelIN5flash11enable_sm90INS1_16FlashAttnFwdSm90INS1_25CollectiveMainloopFwdSm90ILi2EN4cute5tupleIJNS5_1CILi1EEES8_S8_EEENS6_IJNS7_ILi64EEESA_SA_EEELi512ENS_10bfloat16_tEfNS_4arch4Sm90ELb0ELb0ELb1ELb1ELb1ELb0ELb0ELb0ELb0ELb1ELb0ELb0EEENS1_21CollectiveEpilogueFwdINS6_IJSA_NS7_ILi512EEESA_EEES9_SC_SE_Li256ELb1ELb1ELb0ELb0EEENS1_36VarlenDynamicPersistentTileSchedulerILi64ELi64ELi256ELi128ELb0ELb1ELb1ELb0ELb1ELb1EEEEEEEEEvNT_6ParamsE:
	.zero		3584


//--------------------- .nv.constant0._ZN7cutlass13device_kernelIN5flash11enable_sm90INS1_16FlashAttnFwdSm90INS1_25CollectiveMainloopFwdSm90ILi2EN4cute5tupleIJNS5_1CILi1EEES8_S8_EEENS6_IJNS7_ILi64EEESA_SA_EEELi512ENS_10bfloat16_tEfNS_4arch4Sm90ELb0ELb0ELb1ELb1ELb1ELb1ELb0ELb0ELb0ELb1ELb0ELb0EEENS1_21CollectiveEpilogueFwdINS6_IJSA_NS7_ILi512EEESA_EEES9_SC_SE_Li256ELb1ELb1ELb0ELb0EEENS1_36VarlenDynamicPersistentTileSchedulerILi64ELi64ELi256ELi128ELb0ELb1ELb1ELb0ELb1ELb1EEEEEEEEEvNT_6ParamsE --------------------------
	.section	.nv.constant0._ZN7cutlass13device_kernelIN5flash11enable_sm90INS1_16FlashAttnFwdSm90INS1_25CollectiveMainloopFwdSm90ILi2EN4cute5tupleIJNS5_1CILi1EEES8_S8_EEENS6_IJNS7_ILi64EEESA_SA_EEELi512ENS_10bfloat16_tEfNS_4arch4Sm90ELb0ELb0ELb1ELb1ELb1ELb1ELb0ELb0ELb0ELb1ELb0ELb0EEENS1_21CollectiveEpilogueFwdINS6_IJSA_NS7_ILi512EEESA_EEES9_SC_SE_Li256ELb1ELb1ELb0ELb0EEENS1_36VarlenDynamicPersistentTileSchedulerILi64ELi64ELi256ELi128ELb0ELb1ELb1ELb0ELb1ELb1EEEEEEEEEvNT_6ParamsE,"a",@progbits
	.sectionflags	@""
	.align	4
.nv.constant0._ZN7cutlass13device_kernelIN5flash11enable_sm90INS1_16FlashAttnFwdSm90INS1_25CollectiveMainloopFwdSm90ILi2EN4cute5tupleIJNS5_1CILi1EEES8_S8_EEENS6_IJNS7_ILi64EEESA_SA_EEELi512ENS_10bfloat16_tEfNS_4arch4Sm90ELb0ELb0ELb1ELb1ELb1ELb1ELb0ELb0ELb0ELb1ELb0ELb0EEENS1_21CollectiveEpilogueFwdINS6_IJSA_NS7_ILi512EEESA_EEES9_SC_SE_Li256ELb1ELb1ELb0ELb0EEENS1_36VarlenDynamicPersistentTileSchedulerILi64ELi64ELi256ELi128ELb0ELb1ELb1ELb0ELb1ELb1EEEEEEEEEvNT_6ParamsE:
	.zero		3584


//--------------------- .nv.constant0._ZN7cutlass13device_kernelIN5flash11enable_sm90INS1_16FlashAttnFwdSm90INS1_25CollectiveMainloopFwdSm90ILi2EN4cute5tupleIJNS5_1CILi1EEES8_S8_EEENS6_IJNS7_ILi64EEESA_SA_EEELi512ENS_10bfloat16_tEfNS_4arch4Sm90ELb0ELb0ELb1ELb1ELb1ELb0ELb1ELb0ELb0ELb1ELb0ELb0EEENS1_21CollectiveEpilogueFwdINS6_IJSA_NS7_ILi512EEESA_EEES9_SC_SE_Li256ELb1ELb1ELb0ELb0EEENS1_36VarlenDynamicPersistentTileSchedulerILi64ELi64ELi256ELi128ELb0ELb1ELb1ELb0ELb1ELb1EEEEEEEEEvNT_6ParamsE --------------------------
	.section	.nv.constant0._ZN7cutlass13device_kernelIN5flash11enable_sm90INS1_16FlashAttnFwdSm90INS1_25CollectiveMainloopFwdSm90ILi2EN4cute5tupleIJNS5_1CILi1EEES8_S8_EEENS6_IJNS7_ILi64EEESA_SA_EEELi512ENS_10bfloat16_tEfNS_4arch4Sm90ELb0ELb0ELb1ELb1ELb1ELb0ELb1ELb0ELb0ELb1ELb0ELb0EEENS1_21CollectiveEpilogueFwdINS6_IJSA_NS7_ILi512EEESA_EEES9_SC_SE_Li256ELb1ELb1ELb0ELb0EEENS1_36VarlenDynamicPersistentTileSchedulerILi64ELi64ELi256ELi128ELb0ELb1ELb1ELb0ELb1ELb1EEEEEEEEEvNT_6ParamsE,"a",@progbits
	.sectionflags	@""
	.align	4
.nv.constant0._ZN7cutlass13device_kernelIN5flash11enable_sm90INS1_16FlashAttnFwdSm90INS1_25CollectiveMainloopFwdSm90ILi2EN4cute5tupleIJNS5_1CILi1EEES8_S8_EEENS6_IJNS7_ILi64EEESA_SA_EEELi512ENS_10bfloat16_tEfNS_4arch4Sm90ELb0ELb0ELb1ELb1ELb1ELb0ELb1ELb0ELb0ELb1ELb0ELb0EEENS1_21CollectiveEpilogueFwdINS6_IJSA_NS7_ILi512EEESA_EEES9_SC_SE_Li256ELb1ELb1ELb0ELb0EEENS1_36VarlenDynamicPersistentTileSchedulerILi64ELi64ELi256ELi128ELb0ELb1ELb1ELb0ELb1ELb1EEEEEEEEEvNT_6ParamsE:
	.zero		3840


//--------------------- .nv.constant0._ZN7cutlass13device_kernelIN5flash11enable_sm90INS1_16FlashAttnFwdSm90INS1_25CollectiveMainloopFwdSm90ILi2EN4cute5tupleIJNS5_1CILi1EEES8_S8_EEENS6_IJNS7_ILi64EEESA_SA_EEELi512ENS_10bfloat16_tEfNS_4arch4Sm90ELb0ELb0ELb1ELb1ELb1ELb1ELb1ELb0ELb0ELb1ELb0ELb0EEENS1_21CollectiveEpilogueFwdINS6_IJSA_NS7_ILi512EEESA_EEES9_SC_SE_Li256ELb1ELb1ELb0ELb0EEENS1_36VarlenDynamicPersistentTileSchedulerILi64ELi64ELi256ELi128ELb0ELb1ELb1ELb0ELb1ELb1EEEEEEEEEvNT_6ParamsE --------------------------
	.section	.nv.constant0._ZN7cutlass13device_kernelIN5flash11enable_sm90INS1_16FlashAttnFwdSm90INS1_25CollectiveMainloopFwdSm90ILi2EN4cute5tupleIJNS5_1CILi1EEES8_S8_EEENS6_IJNS7_ILi64EEESA_SA_EEELi512ENS_10bfloat16_tEfNS_4arch4Sm90ELb0ELb0ELb1ELb1ELb1ELb1ELb1ELb0ELb0ELb1ELb0ELb0EEENS1_21CollectiveEpilogueFwdINS6_IJSA_NS7_ILi512EEESA_EEES9_SC_SE_Li256ELb1ELb1ELb0ELb0EEENS1_36VarlenDynamicPersistentTileSchedulerILi64ELi64ELi256ELi128ELb0ELb1ELb1ELb0ELb1ELb1EEEEEEEEEvNT_6ParamsE,"a",@progbits
	.sectionflags	@""
	.align	4
.nv.constant0._ZN7cutlass13device_kernelIN5flash11enable_sm90INS1_16FlashAttnFwdSm90INS1_25CollectiveMainloopFwdSm90ILi2EN4cute5tupleIJNS5_1CILi1EEES8_S8_EEENS6_IJNS7_ILi64EEESA_SA_EEELi512ENS_10bfloat16_tEfNS_4arch4Sm90ELb0ELb0ELb1ELb1ELb1ELb1ELb1ELb0ELb0ELb1ELb0ELb0EEENS1_21CollectiveEpilogueFwdINS6_IJSA_NS7_ILi512EEESA_EEES9_SC_SE_Li256ELb1ELb1ELb0ELb0EEENS1_36VarlenDynamicPersistentTileSchedulerILi64ELi64ELi256ELi128ELb0ELb1ELb1ELb0ELb1ELb1EEEEEEEEEvNT_6ParamsE:
	.zero		3840


//--------------------- .nv.constant0._ZN7cutlass13device_kernelIN5flash11enable_sm90INS1_16FlashAttnFwdSm90INS1_25CollectiveMainloopFwdSm90ILi2EN4cute5tupleIJNS5_1CILi1EEES8_S8_EEENS6_IJNS7_ILi64EEESA_SA_EEELi512ENS_10bfloat16_tEfNS_4arch4Sm90ELb0ELb1ELb1ELb0ELb1ELb0ELb0ELb0ELb0ELb1ELb0ELb0EEENS1_21CollectiveEpilogueFwdINS6_IJSA_NS7_ILi512EEESA_EEES9_SC_SE_Li256ELb0ELb1ELb0ELb0EEENS1_30DynamicPersistentTileSchedulerILi256ELi128ELb0ELb1ELb1EEEEEEEEEvNT_6ParamsE --------------------------
	.section	.nv.constant0._ZN7cutlass13device_kernelIN5flash11enable_sm90INS1_16FlashAttnFwdSm90INS1_25CollectiveMainloopFwdSm90ILi2EN4cute5tupleIJNS5_1CILi1EEES8_S8_EEENS6_IJNS7_ILi64EEESA_SA_EEELi512ENS_10bfloat16_tEfNS_4arch4Sm90ELb0ELb1ELb1ELb0ELb1ELb0ELb0ELb0ELb0ELb1ELb0ELb0EEENS1_21CollectiveEpilogueFwdINS6_IJSA_NS7_ILi512EEESA_EEES9_SC_SE_Li256ELb0ELb1ELb0ELb0EEENS1_30DynamicPersistentTileSchedulerILi256ELi128ELb0ELb1ELb1EEEEEEEEEvNT_6ParamsE,"a",@progbits
	.sectionflags	@""
	.align	4
.nv.constant0._ZN7cutlass13device_kernelIN5flash11enable_sm90INS1_16FlashAttnFwdSm90INS1_25CollectiveMainloopFwdSm90ILi2EN4cute5tupleIJNS5_1CILi1EEES8_S8_EEENS6_IJNS7_ILi64EEESA_SA_EEELi512ENS_10bfloat16_tEfNS_4arch4Sm90ELb0ELb1ELb1ELb0ELb1ELb0ELb0ELb0ELb0ELb1ELb0ELb0EEENS1_21CollectiveEpilogueFwdINS6_IJSA_NS7_ILi512EEESA_EEES9_SC_SE_Li256ELb0ELb1ELb0ELb0EEENS1_30DynamicPersistentTileSchedulerILi256ELi128ELb0ELb1ELb1EEEEEEEEEvNT_6ParamsE:
	.zero		3584


//--------------------- .nv.constant0._ZN7cutlass13device_kernelIN5flash11enable_sm90INS1_16FlashAttnFwdSm90INS1_25CollectiveMainloopFwdSm90ILi2EN4cute5tupleIJNS5_1CILi1EEES8_S8_EEENS6_IJNS7_ILi64EEESA_SA_EEELi512ENS_10bfloat16_tEfNS_4arch4Sm90ELb0ELb1ELb1ELb0ELb1ELb0ELb1ELb0ELb0ELb1ELb0ELb0EEENS1_21CollectiveEpilogueFwdINS6_IJSA_NS7_ILi512EEESA_EEES9_SC_SE_Li256ELb0ELb1ELb0ELb0EEENS1_30DynamicPersistentTileSchedulerILi256ELi128ELb0ELb1ELb1EEEEEEEEEvNT_6ParamsE --------------------------
	.section	.nv.constant0._ZN7cutlass13device_kernelIN5flash11enable_sm90INS1_16FlashAttnFwdSm90INS1_25CollectiveMainloopFwdSm90ILi2EN4cute5tupleIJNS5_1CILi1EEES8_S8_EEENS6_IJNS7_ILi64EEESA_SA_EEELi512ENS_10bfloat16_tEfNS_4arch4Sm90ELb0ELb1ELb1ELb0ELb1ELb0ELb1ELb0ELb0ELb1ELb0ELb0EEENS1_21CollectiveEpilogueFwdINS6_IJSA_NS7_ILi512EEESA_EEES9_SC_SE_Li256ELb0ELb1ELb0ELb0EEENS1_30DynamicPersistentTileSchedulerILi256ELi128ELb0ELb1ELb1EEEEEEEEEvNT_6ParamsE,"a",@progbits
	.sectionflags	@""
	.align	4
.nv.constant0._ZN7cutlass13device_kernelIN5flash11enable_sm90INS1_16FlashAttnFwdSm90INS1_25CollectiveMainloopFwdSm90ILi2EN4cute5tupleIJNS5_1CILi1EEES8_S8_EEENS6_IJNS7_ILi64EEESA_SA_EEELi512ENS_10bfloat16_tEfNS_4arch4Sm90ELb0ELb1ELb1ELb0ELb1ELb0ELb1ELb0ELb0ELb1ELb0ELb0EEENS1_21CollectiveEpilogueFwdINS6_IJSA_NS7_ILi512EEESA_EEES9_SC_SE_Li256ELb0ELb1ELb0ELb0EEENS1_30DynamicPersistentTileSchedulerILi256ELi128ELb0ELb1ELb1EEEEEEEEEvNT_6ParamsE:
	.zero		3840


//--------------------- .nv.constant0._ZN7cutlass13device_kernelIN5flash11enable_sm90INS1_16FlashAttnFwdSm90INS1_25CollectiveMainloopFwdSm90ILi2EN4cute5tupleIJNS5_1CILi1EEES8_S8_EEENS6_IJNS7_ILi64EEESA_SA_EEELi512ENS_10bfloat16_tEfNS_4arch4Sm90ELb0ELb1ELb1ELb1ELb1ELb0ELb0ELb0ELb0ELb1ELb0ELb0EEENS1_21CollectiveEpilogueFwdINS6_IJSA_NS7_ILi512EEESA_EEES9_SC_SE_Li256ELb1ELb1ELb0ELb0EEENS1_36VarlenDynamicPersistentTileSchedulerILi64ELi64ELi256ELi128ELb0ELb1ELb1ELb1ELb0ELb1EEEEEEEEEvNT_6ParamsE --------------------------
	.section	.nv.constant0._ZN7cutlass13device_kernelIN5flash11enable_sm90INS1_16FlashAttnFwdSm90INS1_25CollectiveMainloopFwdSm90ILi2EN4cute5tupleIJNS5_1CILi1EEES8_S8_EEENS6_IJNS7_ILi64EEESA_SA_EEELi512ENS_10bfloat16_tEfNS_4arch4Sm90ELb0ELb1ELb1ELb1ELb1ELb0ELb0ELb0ELb0ELb1ELb0ELb0EEENS1_21CollectiveEpilogueFwdINS6_IJSA_NS7_ILi512EEESA_EEES9_SC_SE_Li256ELb1ELb1ELb0ELb0EEENS1_36VarlenDynamicPersistentTileSchedulerILi64ELi64ELi256ELi128ELb0ELb1ELb1ELb1ELb0ELb1EEEEEEEEEvNT_6ParamsE,"a",@progbits
	.sectionflags	@""
	.align	4
.nv.constant0._ZN7cutlass13device_kernelIN5flash11enable_sm90INS1_16FlashAttnFwdSm90INS1_25CollectiveMainloopFwdSm90ILi2EN4cute5tupleIJNS5_1CILi1EEES8_S8_EEENS6_IJNS7_ILi64EEESA_SA_EEELi512ENS_10bfloat16_tEfNS_4arch4Sm90ELb0ELb1ELb1ELb1ELb1ELb0ELb0ELb0ELb0ELb1ELb0ELb0EEENS1_21CollectiveEpilogueFwdINS6_IJSA_NS7_ILi512EEESA_EEES9_SC_SE_Li256ELb1ELb1ELb0ELb0EEENS1_36VarlenDynamicPersistentTileSchedulerILi64ELi64ELi256ELi128ELb0ELb1ELb1ELb1ELb0ELb1EEEEEEEEEvNT_6ParamsE:
	.zero		3584


//--------------------- .nv.constant0._ZN7cutlass13device_kernelIN5flash11enable_sm90INS1_16FlashAttnFwdSm90INS1_25CollectiveMainloopFwdSm90ILi2EN4cute5tupleIJNS5_1CILi1EEES8_S8_EEENS6_IJNS7_ILi64EEESA_SA_EEELi512ENS_10bfloat16_tEfNS_4arch4Sm90ELb0ELb1ELb1ELb1ELb1ELb1ELb0ELb0ELb0ELb1ELb0ELb0EEENS1_21CollectiveEpilogueFwdINS6_IJSA_NS7_ILi512EEESA_EEES9_SC_SE_Li256ELb1ELb1ELb0ELb0EEENS1_36VarlenDynamicPersistentTileSchedulerILi64ELi64ELi256ELi128ELb0ELb1ELb1ELb1ELb0ELb1EEEEEEEEEvNT_6ParamsE --------------------------
	.section	.nv.constant0._ZN7cutlass13device_kernelIN5flash11enable_sm90INS1_16FlashAttnFwdSm90INS1_25CollectiveMainloopFwdSm90ILi2EN4cute5tupleIJNS5_1CILi1EEES8_S8_EEENS6_IJNS7_ILi64EEESA_SA_EEELi512ENS_10bfloat16_tEfNS_4arch4Sm90ELb0ELb1ELb1ELb1ELb1ELb1ELb0ELb0ELb0ELb1ELb0ELb0EEENS1_21CollectiveEpilogueFwdINS6_IJSA_NS7_ILi512EEESA_EEES9_SC_SE_Li256ELb1ELb1ELb0ELb0EEENS1_36VarlenDynamicPersistentTileSchedulerILi64ELi64ELi256ELi128ELb0ELb1ELb1ELb1ELb0ELb1EEEEEEEEEvNT_6ParamsE,"a",@progbits
	.sectionflags	@""
	.align	4
.nv.constant0._ZN7cutlass13device_kernelIN5flash11enable_sm90INS1_16FlashAttnFwdSm90INS1_25CollectiveMainloopFwdSm90ILi2EN4cute5tupleIJNS5_1CILi1EEES8_S8_EEENS6_IJNS7_ILi64EEESA_SA_EEELi512ENS_10bfloat16_tEfNS_4arch4Sm90ELb0ELb1ELb1ELb1ELb1ELb1ELb0ELb0ELb0ELb1ELb0ELb0EEENS1_21CollectiveEpilogueFwdINS6_IJSA_NS7_ILi512EEESA_EEES9_SC_SE_Li256ELb1ELb1ELb0ELb0EEENS1_36VarlenDynamicPersistentTileSchedulerILi64ELi64ELi256ELi128ELb0ELb1ELb1ELb1ELb0ELb1EEEEEEEEEvNT_6ParamsE:
	.zero		3584


//--------------------- .nv.constant0._ZN7cutlass13device_kernelIN5flash11enable_sm90INS1_16FlashAttnFwdSm90INS1_25CollectiveMainloopFwdSm90ILi2EN4cute5tupleIJNS5_1CILi1EEES8_S8_EEENS6_IJNS7_ILi64EEESA_SA_EEELi512ENS_10bfloat16_tEfNS_4arch4Sm90ELb0ELb1ELb1ELb1ELb1ELb0ELb1ELb0ELb0ELb1ELb0ELb0EEENS1_21CollectiveEpilogueFwdINS6_IJSA_NS7_ILi512EEESA_EEES9_SC_SE_Li256ELb1ELb1ELb0ELb0EEENS1_36VarlenDynamicPersistentTileSchedulerILi64ELi64ELi256ELi128ELb0ELb1ELb1ELb1ELb0ELb1EEEEEEEEEvNT_6ParamsE --------------------------
	.section	.nv.constant0._ZN7cutlass13device_kernelIN5flash11enable_sm90INS1_16FlashAttnFwdSm90INS1_25CollectiveMainloopFwdSm90ILi2EN4cute5tupleIJNS5_1CILi1EEES8_S8_EEENS6_IJNS7_ILi64EEESA_SA_EEELi512ENS_10bfloat16_tEfNS_4arch4Sm90ELb0ELb1ELb1ELb1ELb1ELb0ELb1ELb0ELb0ELb1ELb0ELb0EEENS1_21CollectiveEpilogueFwdINS6_IJSA_NS7_ILi512EEESA_EEES9_SC_SE_Li256ELb1ELb1ELb0ELb0EEENS1_36VarlenDynamicPersistentTileSchedulerILi64ELi64ELi256ELi128ELb0ELb1ELb1ELb1ELb0ELb1EEEEEEEEEvNT_6ParamsE,"a",@progbits
	.sectionflags	@""
	.align	4
.nv.constant0._ZN7cutlass13device_kernelIN5flash11enable_sm90INS1_16FlashAttnFwdSm90INS1_25CollectiveMainloopFwdSm90ILi2EN4cute5tupleIJNS5_1CILi1EEES8_S8_EEENS6_IJNS7_ILi64EEESA_SA_EEELi512ENS_10bfloat16_tEfNS_4arch4Sm90ELb0ELb1ELb1ELb1ELb1ELb0ELb1ELb0ELb0ELb1ELb0ELb0EEENS1_21CollectiveEpilogueFwdINS6_IJSA_NS7_ILi512EEESA_EEES9_SC_SE_Li256ELb1ELb1ELb0ELb0EEENS1_36VarlenDynamicPersistentTileSchedulerILi64ELi64ELi256ELi128ELb0ELb1ELb1ELb1ELb0ELb1EEEEEEEEEvNT_6ParamsE:
	.zero		3840


//--------------------- .nv.constant0._ZN7cutlass13device_kernelIN5flash11enable_sm90INS1_16FlashAttnFwdSm90INS1_25CollectiveMainloopFwdSm90ILi2EN4cute5tupleIJNS5_1CILi1EEES8_S8_EEENS6_IJNS7_ILi64EEESA_SA_EEELi512ENS_10bfloat16_tEfNS_4arch4Sm90ELb0ELb1ELb1ELb1ELb1ELb1ELb1ELb0ELb0ELb1ELb0ELb0EEENS1_21CollectiveEpilogueFwdINS6_IJSA_NS7_ILi512EEESA_EEES9_SC_SE_Li256ELb1ELb1ELb0ELb0EEENS1_36VarlenDynamicPersistentTileSchedulerILi64ELi64ELi256ELi128ELb0ELb1ELb1ELb1ELb0ELb1EEEEEEEEEvNT_6ParamsE --------------------------
	.section	.nv.constant0._ZN7cutlass13device_kernelIN5flash11enable_sm90INS1_16FlashAttnFwdSm90INS1_25CollectiveMainloopFwdSm90ILi2EN4cute5tupleIJNS5_1CILi1EEES8_S8_EEENS6_IJNS7_ILi64EEESA_SA_EEELi512ENS_10bfloat16_tEfNS_4arch4Sm90ELb0ELb1ELb1ELb1ELb1ELb1ELb1ELb0ELb0ELb1ELb0ELb0EEENS1_21CollectiveEpilogueFwdINS6_IJSA_NS7_ILi512EEESA_EEES9_SC_SE_Li256ELb1ELb1ELb0ELb0EEENS1_36VarlenDynamicPersistentTileSchedulerILi64ELi64ELi256ELi128ELb0ELb1ELb1ELb1ELb0ELb1EEEEEEEEEvNT_6ParamsE,"a",@progbits
	.sectionflags	@""
	.align	4
.nv.constant0._ZN7cutlass13device_kernelIN5flash11enable_sm90INS1_16FlashAttnFwdSm90INS1_25CollectiveMainloopFwdSm90ILi2EN4cute5tupleIJNS5_1CILi1EEES8_S8_EEENS6_IJNS7_ILi64EEESA_SA_EEELi512ENS_10bfloat16_tEfNS_4arch4Sm90ELb0ELb1ELb1ELb1ELb1ELb1ELb1ELb0ELb0ELb1ELb0ELb0EEENS1_21CollectiveEpilogueFwdINS6_IJSA_NS7_ILi512EEESA_EEES9_SC_SE_Li256ELb1ELb1ELb0ELb0EEENS1_36VarlenDynamicPersistentTileSchedulerILi64ELi64ELi256ELi128ELb0ELb1ELb1ELb1ELb0ELb1EEEEEEEEEvNT_6ParamsE:
	.zero		3840


//--------------------- .nv.constant0._ZN7cutlass13device_kernelIN5flash11enable_sm90INS1_16FlashAttnFwdSm90INS1_25CollectiveMainloopFwdSm90ILi2EN4cute5tupleIJNS5_1CILi1EEES8_S8_EEENS6_IJNS7_ILi64EEESA_SA_EEELi512ENS_10bfloat16_tEfNS_4arch4Sm90ELb1ELb0ELb1ELb0ELb1ELb0ELb0ELb0ELb0ELb1ELb0ELb0EEENS1_21CollectiveEpilogueFwdINS6_IJSA_NS7_ILi512EEESA_EEES9_SC_SE_Li256ELb0ELb1ELb0ELb0EEENS1_30DynamicPersistentTileSchedulerILi256ELi128ELb0ELb1ELb1EEEEEEEEEvNT_6ParamsE --------------------------
	.section	.nv.constant0._ZN7cutlass13device_kernelIN5flash11enable_sm90INS1_16FlashAttnFwdSm90INS1_25CollectiveMainloopFwdSm90ILi2EN4cute5tupleIJNS5_1CILi1EEES8_S8_EEENS6_IJNS7_ILi64EEESA_SA_EEELi512ENS_10bfloat16_tEfNS_4arch4Sm90ELb1ELb0ELb1ELb0ELb1ELb0ELb0ELb0ELb0ELb1ELb0ELb0EEENS1_21CollectiveEpilogueFwdINS6_IJSA_NS7_ILi512EEESA_EEES9_SC_SE_Li256ELb0ELb1ELb0ELb0EEENS1_30DynamicPersistentTileSchedulerILi256ELi128ELb0ELb1ELb1EEEEEEEEEvNT_6ParamsE,"a",@progbits
	.sectionflags	@""
	.align	4
.nv.constant0._ZN7cutlass13device_kernelIN5flash11enable_sm90INS1_16FlashAttnFwdSm90INS1_25CollectiveMainloopFwdSm90ILi2EN4cute5tupleIJNS5_1CILi1EEES8_S8_EEENS6_IJNS7_ILi64EEESA_SA_EEELi512ENS_10bfloat16_tEfNS_4arch4Sm90ELb1ELb0ELb1ELb0ELb1ELb0ELb0ELb0ELb0ELb1ELb0ELb0EEENS1_21CollectiveEpilogueFwdINS6_IJSA_NS7_ILi512EEESA_EEES9_SC_SE_Li256ELb0ELb1ELb0ELb0EEENS1_30DynamicPersistentTileSchedulerILi256ELi128ELb0ELb1ELb1EEEEEEEEEvNT_6ParamsE:
	.zero		3584


//--------------------- .nv.constant0._ZN7cutlass13device_kernelIN5flash11enable_sm90INS1_16FlashAttnFwdSm90INS1_25CollectiveMainloopFwdSm90ILi2EN4cute5tupleIJNS5_1CILi1EEES8_S8_EEENS6_IJNS7_ILi64EEESA_SA_EEELi512ENS_10bfloat16_tEfNS_4arch4Sm90ELb1ELb0ELb1ELb0ELb1ELb0ELb1ELb0ELb0ELb1ELb0ELb0EEENS1_21CollectiveEpilogueFwdINS6_IJSA_NS7_ILi512EEESA_EEES9_SC_SE_Li256ELb0ELb1ELb0ELb0EEENS1_30DynamicPersistentTileSchedulerILi256ELi128ELb0ELb1ELb1EEEEEEEEEvNT_6ParamsE --------------------------
	.section	.nv.constant0._ZN7cutlass13device_kernelIN5flash11enable_sm90INS1_16FlashAttnFwdSm90INS1_25CollectiveMainloopFwdSm90ILi2EN4cute5tupleIJNS5_1CILi1EEES8_S8_EEENS6_IJNS7_ILi64EEESA_SA_EEELi512ENS_10bfloat16_tEfNS_4arch4Sm90ELb1ELb0ELb1ELb0ELb1ELb0ELb1ELb0ELb0ELb1ELb0ELb0EEENS1_21CollectiveEpilogueFwdINS6_IJSA_NS7_ILi512EEESA_EEES9_SC_SE_Li256ELb0ELb1ELb0ELb0EEENS1_30DynamicPersistentTileSchedulerILi256ELi128ELb0ELb1ELb1EEEEEEEEEvNT_6ParamsE,"a",@progbits
	.sectionflags	@""
	.align	4
.nv.constant0._ZN7cutlass13device_kernelIN5flash11enable_sm90INS1_16FlashAttnFwdSm90INS1_25CollectiveMainloopFwdSm90ILi2EN4cute5tupleIJNS5_1CILi1EEES8_S8_EEENS6_IJNS7_ILi64EEESA_SA_EEELi512ENS_10bfloat16_tEfNS_4arch4Sm90ELb1ELb0ELb1ELb0ELb1ELb0ELb1ELb0ELb0ELb1ELb0ELb0EEENS1_21CollectiveEpilogueFwdINS6_IJSA_NS7_ILi512EEESA_EEES9_SC_SE_Li256ELb0ELb1ELb0ELb0EEENS1_30DynamicPersistentTileSchedulerILi256ELi128ELb0ELb1ELb1EEEEEEEEEvNT_6ParamsE:
	.zero		3840


//--------------------- .nv.constant0._ZN7cutlass13device_kernelIN5flash11enable_sm90INS1_16FlashAttnFwdSm90INS1_25CollectiveMainloopFwdSm90ILi2EN4cute5tupleIJNS5_1CILi1EEES8_S8_EEENS6_IJNS7_ILi64EEESA_SA_EEELi512ENS_10bfloat16_tEfNS_4arch4Sm90ELb1ELb0ELb1ELb1ELb1ELb0ELb0ELb0ELb0ELb1ELb0ELb0EEENS1_21CollectiveEpilogueFwdINS6_IJSA_NS7_ILi512EEESA_EEES9_SC_SE_Li256ELb1ELb1ELb0ELb0EEENS1_36VarlenDynamicPersistentTileSchedulerILi64ELi64ELi256ELi128ELb0ELb1ELb1ELb1ELb1ELb1EEEEEEEEEvNT_6ParamsE --------------------------
	.section	.nv.constant0._ZN7cutlass13device_kernelIN5flash11enable_sm90INS1_16FlashAttnFwdSm90INS1_25CollectiveMainloopFwdSm90ILi2EN4cute5tupleIJNS5_1CILi1EEES8_S8_EEENS6_IJNS7_ILi64EEESA_SA_EEELi512ENS_10bfloat16_tEfNS_4arch4Sm90ELb1ELb0ELb1ELb1ELb1ELb0ELb0ELb0ELb0ELb1ELb0ELb0EEENS1_21CollectiveEpilogueFwdINS6_IJSA_NS7_ILi512EEESA_EEES9_SC_SE_Li256ELb1ELb1ELb0ELb0EEENS1_36VarlenDynamicPersistentTileSchedulerILi64ELi64ELi256ELi128ELb0ELb1ELb1ELb1ELb1ELb1EEEEEEEEEvNT_6ParamsE,"a",@progbits
	.sectionflags	@""
	.align	4
.nv.constant0._ZN7cutlass13device_kernelIN5flash11enable_sm90INS1_16FlashAttnFwdSm90INS1_25CollectiveMainloopFwdSm90ILi2EN4cute5tupleIJNS5_1CILi1EEES8_S8_EEENS6_IJNS7_ILi64EEESA_SA_EEELi512ENS_10bfloat16_tEfNS_4arch4Sm90ELb1ELb0ELb1ELb1ELb1ELb0ELb0ELb0ELb0ELb1ELb0ELb0EEENS1_21CollectiveEpilogueFwdINS6_IJSA_NS7_ILi512EEESA_EEES9_SC_SE_Li256ELb1ELb1ELb0ELb0EEENS1_36VarlenDynamicPersistentTileSchedulerILi64ELi64ELi256ELi128ELb0ELb1ELb1ELb1ELb1ELb1EEEEEEEEEvNT_6ParamsE:
	.zero		3584


//--------------------- .nv.constant0._ZN7cutlass13device_kernelIN5flash11enable_sm90INS1_16FlashAttnFwdSm90INS1_25CollectiveMainloopFwdSm90ILi2EN4cute5tupleIJNS5_1CILi1EEES8_S8_EEENS6_IJNS7_ILi64EEESA_SA_EEELi512ENS_10bfloat16_tEfNS_4arch4Sm90ELb1ELb0ELb1ELb1ELb1ELb1ELb0ELb0ELb0ELb1ELb0ELb0EEENS1_21CollectiveEpilogueFwdINS6_IJSA_NS7_ILi512EEESA_EEES9_SC_SE_Li256ELb1ELb1ELb0ELb0EEENS1_36VarlenDynamicPersistentTileSchedulerILi64ELi64ELi256ELi128ELb0ELb1ELb1ELb1ELb1ELb1EEEEEEEEEvNT_6ParamsE --------------------------
	.section	.nv.constant0._ZN7cutlass13device_kernelIN5flash11enable_sm90INS1_16FlashAttnFwdSm90INS1_25CollectiveMainloopFwdSm90ILi2EN4cute5tupleIJNS5_1CILi1EEES8_S8_EEENS6_IJNS7_ILi64EEESA_SA_EEELi512ENS_10bfloat16_tEfNS_4arch4Sm90ELb1ELb0ELb1ELb1ELb1ELb1ELb0ELb0ELb0ELb1ELb0ELb0EEENS1_21CollectiveEpilogueFwdINS6_IJSA_NS7_ILi512EEESA_EEES9_SC_SE_Li256ELb1ELb1ELb0ELb0EEENS1_36VarlenDynamicPersistentTileSchedulerILi64ELi64ELi256ELi128ELb0ELb1ELb1ELb1ELb1ELb1EEEEEEEEEvNT_6ParamsE,"a",@progbits
	.sectionflags	@""
	.align	4
.nv.constant0._ZN7cutlass13device_kernelIN5flash11enable_sm90INS1_16FlashAttnFwdSm90INS1_25CollectiveMainloopFwdSm90ILi2EN4cute5tupleIJNS5_1CILi1EEES8_S8_EEENS6_IJNS7_ILi64EEESA_SA_EEELi512ENS_10bfloat16_tEfNS_4arch4Sm90ELb1ELb0ELb1ELb1ELb1ELb1ELb0ELb0ELb0ELb1ELb0ELb0EEENS1_21CollectiveEpilogueFwdINS6_IJSA_NS7_ILi512EEESA_EEES9_SC_SE_Li256ELb1ELb1ELb0ELb0EEENS1_36VarlenDynamicPersistentTileSchedulerILi64ELi64ELi256ELi128ELb0ELb1ELb1ELb1ELb1ELb1EEEEEEEEEvNT_6ParamsE:
	.zero		3584


//--------------------- .nv.constant0._ZN7cutlass13device_kernelIN5flash11enable_sm90INS1_16FlashAttnFwdSm90INS1_25CollectiveMainloopFwdSm90ILi2EN4cute5tupleIJNS5_1CILi1EEES8_S8_EEENS6_IJNS7_ILi64EEESA_SA_EEELi512ENS_10bfloat16_tEfNS_4arch4Sm90ELb1ELb0ELb1ELb1ELb1ELb0ELb1ELb0ELb0ELb1ELb0ELb0EEENS1_21CollectiveEpilogueFwdINS6_IJSA_NS7_ILi512EEESA_EEES9_SC_SE_Li256ELb1ELb1ELb0ELb0EEENS1_36VarlenDynamicPersistentTileSchedulerILi64ELi64ELi256ELi128ELb0ELb1ELb1ELb1ELb1ELb1EEEEEEEEEvNT_6ParamsE --------------------------
	.section	.nv.constant0._ZN7cutlass13device_kernelIN5flash11enable_sm90INS1_16FlashAttnFwdSm90INS1_25CollectiveMainloopFwdSm90ILi2EN4cute5tupleIJNS5_1CILi1EEES8_S8_EEENS6_IJNS7_ILi64EEESA_SA_EEELi512ENS_10bfloat16_tEfNS_4arch4Sm90ELb1ELb0ELb1ELb1ELb1ELb0ELb1ELb0ELb0ELb1ELb0ELb0EEENS1_21CollectiveEpilogueFwdINS6_IJSA_NS7_ILi512EEESA_EEES9_SC_SE_Li256ELb1ELb1ELb0ELb0EEENS1_36VarlenDynamicPersistentTileSchedulerILi64ELi64ELi256ELi128ELb0ELb1ELb1ELb1ELb1ELb1EEEEEEEEEvNT_6ParamsE,"a",@progbits
	.sectionflags	@""
	.align	4
.nv.constant0._ZN7cutlass13device_kernelIN5flash11enable_sm90INS1_16FlashAttnFwdSm90INS1_25CollectiveMainloopFwdSm90ILi2EN4cute5tupleIJNS5_1CILi1EEES8_S8_EEENS6_IJNS7_ILi64EEESA_SA_EEELi512ENS_10bfloat16_tEfNS_4arch4Sm90ELb1ELb0ELb1ELb1ELb1ELb0ELb1ELb0ELb0ELb1ELb0ELb0EEENS1_21CollectiveEpilogueFwdINS6_IJSA_NS7_ILi512EEESA_EEES9_SC_SE_Li256ELb1ELb1ELb0ELb0EEENS1_36VarlenDynamicPersistentTileSchedulerILi64ELi64ELi256ELi128ELb0ELb1ELb1ELb1ELb1ELb1EEEEEEEEEvNT_6ParamsE:
	.zero		3840


//--------------------- .nv.constant0._ZN7cutlass13device_kernelIN5flash11enable_sm90INS1_16FlashAttnFwdSm90INS1_25CollectiveMainloopFwdSm90ILi2EN4cute5tupleIJNS5_1CILi1EEES8_S8_EEENS6_IJNS7_ILi64EEESA_SA_EEELi512ENS_10bfloat16_tEfNS_4arch4Sm90ELb1ELb0ELb1ELb1ELb1ELb1ELb1ELb0ELb0ELb1ELb0ELb0EEENS1_21CollectiveEpilogueFwdINS6_IJSA_NS7_ILi512EEESA_EEES9_SC_SE_Li256ELb1ELb1ELb0ELb0EEENS1_36VarlenDynamicPersistentTileSchedulerILi64ELi64ELi256ELi128ELb0ELb1ELb1ELb1ELb1ELb1EEEEEEEEEvNT_6ParamsE --------------------------
	.section	.nv.constant0._ZN7cutlass13device_kernelIN5flash11enable_sm90INS1_16FlashAttnFwdSm90INS1_25CollectiveMainloopFwdSm90ILi2EN4cute5tupleIJNS5_1CILi1EEES8_S8_EEENS6_IJNS7_ILi64EEESA_SA_EEELi512ENS_10bfloat16_tEfNS_4arch4Sm90ELb1ELb0ELb1ELb1ELb1ELb1ELb1ELb0ELb0ELb1ELb0ELb0EEENS1_21CollectiveEpilogueFwdINS6_IJSA_NS7_ILi512EEESA_EEES9_SC_SE_Li256ELb1ELb1ELb0ELb0EEENS1_36VarlenDynamicPersistentTileSchedulerILi64ELi64ELi256ELi128ELb0ELb1ELb1ELb1ELb1ELb1EEEEEEEEEvNT_6ParamsE,"a",@progbits
	.sectionflags	@""
	.align	4
.nv.constant0._ZN7cutlass13device_kernelIN5flash11enable_sm90INS1_16FlashAttnFwdSm90INS1_25CollectiveMainloopFwdSm90ILi2EN4cute5tupleIJNS5_1CILi1EEES8_S8_EEENS6_IJNS7_ILi64EEESA_SA_EEELi512ENS_10bfloat16_tEfNS_4arch4Sm90ELb1ELb0ELb1ELb1ELb1ELb1ELb1ELb0ELb0ELb1ELb0ELb0EEENS1_21CollectiveEpilogueFwdINS6_IJSA_NS7_ILi512EEESA_EEES9_SC_SE_Li256ELb1ELb1ELb0ELb0EEENS1_36VarlenDynamicPersistentTileSchedulerILi64ELi64ELi256ELi128ELb0ELb1ELb1ELb1ELb1ELb1EEEEEEEEEvNT_6ParamsE:
	.zero		3840


//--------------------- .nv.constant0._ZN7cutlass13device_kernelIN5flash11enable_sm90INS1_16FlashAttnFwdSm90INS1_25CollectiveMainloopFwdSm90ILi2EN4cute5tupleIJNS5_1CILi1EEES8_S8_EEENS6_IJNS7_ILi128EEENS7_ILi96EEENS7_ILi64EEEEEELi256ENS_10bfloat16_tEfNS_4arch4Sm90ELb0ELb0ELb1ELb0ELb1ELb0ELb0ELb1ELb0ELb1ELb0ELb0EEENS1_21CollectiveEpilogueFwdINS6_IJSA_NS7_ILi256EEESB_EEES9_SE_SG_Li256ELb0ELb1ELb0ELb0EEENS1_29StaticPersistentTileSchedulerILb0EEEEEEEEEvNT_6ParamsE --------------------------
	.section	.nv.constant0._ZN7cutlass13device_kernelIN5flash11enable_sm90INS1_16FlashAttnFwdSm90INS1_25CollectiveMainloopFwdSm90ILi2EN4cute5tupleIJNS5_1CILi1EEES8_S8_EEENS6_IJNS7_ILi128EEENS7_ILi96EEENS7_ILi64EEEEEELi256ENS_10bfloat16_tEfNS_4arch4Sm90ELb0ELb0ELb1ELb0ELb1ELb0ELb0ELb1ELb0ELb1ELb0ELb0EEENS1_21CollectiveEpilogueFwdINS6_IJSA_NS7_ILi256EEESB_EEES9_SE_SG_Li256ELb0ELb1ELb0ELb0EEENS1_29StaticPersistentTileSchedulerILb0EEEEEEEEEvNT_6ParamsE,"a",@progbits
	.sectionflags	@""
	.align	4
.nv.constant0._ZN7cutlass13device_kernelIN5flash11enable_sm90INS1_16FlashAttnFwdSm90INS1_25CollectiveMainloopFwdSm90ILi2EN4cute5tupleIJNS5_1CILi1EEES8_S8_EEENS6_IJNS7_ILi128EEENS7_ILi96EEENS7_ILi64EEEEEELi256ENS_10bfloat16_tEfNS_4arch4Sm90ELb0ELb0ELb1ELb0ELb1ELb0ELb0ELb1ELb0ELb1ELb0ELb0EEENS1_21CollectiveEpilogueFwdINS6_IJSA_NS7_ILi256EEESB_EEES9_SE_SG_Li256ELb0ELb1ELb0ELb0EEENS1_29StaticPersistentTileSchedulerILb0EEEEEEEEEvNT_6ParamsE:
	.zero		3456


//--------------------- .nv.constant0._ZN7cutlass13device_kernelIN5flash11enable_sm90INS1_16FlashAttnFwdSm90INS1_25CollectiveMainloopFwdSm90ILi2EN4cute5tupleIJNS5_1CILi1EEES8_S8_EEENS6_IJNS7_ILi128EEENS7_ILi96EEENS7_ILi64EEEEEELi256ENS_10bfloat16_tEfNS_4arch4Sm90ELb0ELb0ELb1ELb0ELb1ELb0ELb1ELb1ELb0ELb1ELb0ELb0EEENS1_21CollectiveEpilogueFwdINS6_IJSA_NS7_ILi256EEESB_EEES9_SE_SG_Li256ELb0ELb1ELb0ELb0EEENS1_29StaticPersistentTileSchedulerILb0EEEEEEEEEvNT_6ParamsE --------------------------
	.section	.nv.constant0._ZN7cutlass13device_kernelIN5flash11enable_sm90INS1_16FlashAttnFwdSm90INS1_25CollectiveMainloopFwdSm90ILi2EN4cute5tupleIJNS5_1CILi1EEES8_S8_EEENS6_IJNS7_ILi128EEENS7_ILi96EEENS7_ILi64EEEEEELi256ENS_10bfloat16_tEfNS_4arch4Sm90ELb0ELb0ELb1ELb0ELb1ELb0ELb1ELb1ELb0ELb1ELb0ELb0EEENS1_21CollectiveEpilogueFwdINS6_IJSA_NS7_ILi256EEESB_EEES9_SE_SG_Li256ELb0ELb1ELb0ELb0EEENS1_29StaticPersistentTileSchedulerILb0EEEEEEEEEvNT_6ParamsE,"a",@progbits
	.sectionflags	@""
	.align	4
.nv.constant0._ZN7cutlass13device_kernelIN5flash11enable_sm90INS1_16FlashAttnFwdSm90INS1_25CollectiveMainloopFwdSm90ILi2EN4cute5tupleIJNS5_1CILi1EEES8_S8_EEENS6_IJNS7_ILi128EEENS7_ILi96EEENS7_ILi64EEEEEELi256ENS_10bfloat16_tEfNS_4arch4Sm90ELb0ELb0ELb1ELb0ELb1ELb0ELb1ELb1ELb0ELb1ELb0ELb0EEENS1_21CollectiveEpilogueFwdINS6_IJSA_NS7_ILi256EEESB_EEES9_SE_SG_Li256ELb0ELb1ELb0ELb0EEENS1_29StaticPersistentTileSchedulerILb0EEEEEEEEEvNT_6ParamsE:
	.zero		3712


//--------------------- .nv.constant0._ZN7cutlass13device_kernelIN5flash11enable_sm90INS1_16FlashAttnFwdSm90INS1_25CollectiveMainloopFwdSm90ILi2EN4cute5tupleIJNS5_1CILi1EEES8_S8_EEENS6_IJNS7_ILi128EEENS7_ILi96EEENS7_ILi64EEEEEELi256ENS_10bfloat16_tEfNS_4arch4Sm90ELb0ELb0ELb1ELb1ELb1ELb0ELb0ELb1ELb0ELb1ELb0ELb0EEENS1_21CollectiveEpilogueFwdINS6_IJSA_NS7_ILi256EEESB_EEES9_SE_SG_Li256ELb1ELb1ELb0ELb0EEENS1_36VarlenDynamicPersistentTileSchedulerILi128ELi96ELi256ELi128ELb0ELb1ELb1ELb0ELb1ELb1EEEEEEEEEvNT_6ParamsE --------------------------
	.section	.nv.constant0._ZN7cutlass13device_kernelIN5flash11enable_sm90INS1_16FlashAttnFwdSm90INS1_25CollectiveMainloopFwdSm90ILi2EN4cute5tupleIJNS5_1CILi1EEES8_S8_EEENS6_IJNS7_ILi128EEENS7_ILi96EEENS7_ILi64EEEEEELi256ENS_10bfloat16_tEfNS_4arch4Sm90ELb0ELb0ELb1ELb1ELb1ELb0ELb0ELb1ELb0ELb1ELb0ELb0EEENS1_21CollectiveEpilogueFwdINS6_IJSA_NS7_ILi256EEESB_EEES9_SE_SG_Li256ELb1ELb1ELb0ELb0EEENS1_36VarlenDynamicPersistentTileSchedulerILi128ELi96ELi256ELi128ELb0ELb1ELb1ELb0ELb1ELb1EEEEEEEEEvNT_6ParamsE,"a",@progbits
	.sectionflags	@""
	.align	4
.nv.constant0._ZN7cutlass13device_kernelIN5flash11enable_sm90INS1_16FlashAttnFwdSm90INS1_25CollectiveMainloopFwdSm90ILi2EN4cute5tupleIJNS5_1CILi1EEES8_S8_EEENS6_IJNS7_ILi128EEENS7_ILi96EEENS7_ILi64EEEEEELi256ENS_10bfloat16_tEfNS_4arch4Sm90ELb0ELb0ELb1ELb1ELb1ELb0ELb0ELb1ELb0ELb1ELb0ELb0EEENS1_21CollectiveEpilogueFwdINS6_IJSA_NS7_ILi256EEESB_EEES9_SE_SG_Li256ELb1ELb1ELb0ELb0EEENS1_36VarlenDynamicPersistentTileSchedulerILi128ELi96ELi256ELi128ELb0ELb1ELb1ELb0ELb1ELb1EEEEEEEEEvNT_6ParamsE:
	.zero		3584


//--------------------- .nv.constant0._ZN7cutlass13device_kernelIN5flash11enable_sm90INS1_16FlashAttnFwdSm90INS1_25CollectiveMainloopFwdSm90ILi2EN4cute5tupleIJNS5_1CILi1EEES8_S8_EEENS6_IJNS7_ILi128EEENS7_ILi96EEENS7_ILi64EEEEEELi256ENS_10bfloat16_tEfNS_4arch4Sm90ELb0ELb0ELb1ELb1ELb1ELb1ELb0ELb1ELb0ELb1ELb0ELb0EEENS1_21CollectiveEpilogueFwdINS6_IJSA_NS7_ILi256EEESB_EEES9_SE_SG_Li256ELb1ELb1ELb0ELb0EEENS1_36VarlenDynamicPersistentTileSchedulerILi128ELi96ELi256ELi128ELb0ELb1ELb1ELb0ELb1ELb1EEEEEEEEEvNT_6ParamsE --------------------------
	.section	.nv.constant0._ZN7cutlass13device_kernelIN5flash11enable_sm90INS1_16FlashAttnFwdSm90INS1_25CollectiveMainloopFwdSm90ILi2EN4cute5tupleIJNS5_1CILi1EEES8_S8_EEENS6_IJNS7_ILi128EEENS7_ILi96EEENS7_ILi64EEEEEELi256ENS_10bfloat16_tEfNS_4arch4Sm90ELb0ELb0ELb1ELb1ELb1ELb1ELb0ELb1ELb0ELb1ELb0ELb0EEENS1_21CollectiveEpilogueFwdINS6_IJSA_NS7_ILi256EEESB_EEES9_SE_SG_Li256ELb1ELb1ELb0ELb0EEENS1_36VarlenDynamicPersistentTileSchedulerILi128ELi96ELi256ELi128ELb0ELb1ELb1ELb0ELb1ELb1EEEEEEEEEvNT_6ParamsE,"a",@progbits
	.sectionflags	@""
	.align	4
.nv.constant0._ZN7cutlass13device_kernelIN5flash11enable_sm90INS1_16FlashAttnFwdSm90INS1_25CollectiveMainloopFwdSm90ILi2EN4cute5tupleIJNS5_1CILi1EEES8_S8_EEENS6_IJNS7_ILi128EEENS7_ILi96EEENS7_ILi64EEEEEELi256ENS_10bfloat16_tEfNS_4arch4Sm90ELb0ELb0ELb1ELb1ELb1ELb1ELb0ELb1ELb0ELb1ELb0ELb0EEENS1_21CollectiveEpilogueFwdINS6_IJSA_NS7_ILi256EEESB_EEES9_SE_SG_Li256ELb1ELb1ELb0ELb0EEENS1_36VarlenDynamicPersistentTileSchedulerILi128ELi96ELi256ELi128ELb0ELb1ELb1ELb0ELb1ELb1EEEEEEEEEvNT_6ParamsE:
	.zero		3584


//--------------------- .nv.constant0._ZN7cutlass13device_kernelIN5flash11enable_sm90INS1_16FlashAttnFwdSm90INS1_25CollectiveMainloopFwdSm90ILi2EN4cute5tupleIJNS5_1CILi1EEES8_S8_EEENS6_IJNS7_ILi128EEENS7_ILi96EEENS7_ILi64EEEEEELi256ENS_10bfloat16_tEfNS_4arch4Sm90ELb0ELb0ELb1ELb1ELb1ELb0ELb1ELb1ELb0ELb1ELb0ELb0EEENS1_21CollectiveEpilogueFwdINS6_IJSA_NS7_ILi256EEESB_EEES9_SE_SG_Li256ELb1ELb1ELb0ELb0EEENS1_36VarlenDynamicPersistentTileSchedulerILi128ELi96ELi256ELi128ELb0ELb1ELb1ELb0ELb1ELb1EEEEEEEEEvNT_6ParamsE --------------------------
	.section	.nv.constant0._ZN7cutlass13device_kernelIN5flash11enable_sm90INS1_16FlashAttnFwdSm90INS1_25CollectiveMainloopFwdSm90ILi2EN4cute5tupleIJNS5_1CILi1EEES8_S8_EEENS6_IJNS7_ILi128EEENS7_ILi96EEENS7_ILi64EEEEEELi256ENS_10bfloat16_tEfNS_4arch4Sm90ELb0ELb0ELb1ELb1ELb1ELb0ELb1ELb1ELb0ELb1ELb0ELb0EEENS1_21CollectiveEpilogueFwdINS6_IJSA_NS7_ILi256EEESB_EEES9_SE_SG_Li256ELb1ELb1ELb0ELb0EEENS1_36VarlenDynamicPersistentTileSchedulerILi128ELi96ELi256ELi128ELb0ELb1ELb1ELb0ELb1ELb1EEEEEEEEEvNT_6ParamsE,"a",@progbits
	.sectionflags	@""
	.align	4
.nv.constant0._ZN7cutlass13device_kernelIN5flash11enable_sm90INS1_16FlashAttnFwdSm90INS1_25CollectiveMainloopFwdSm90ILi2EN4cute5tupleIJNS5_1CILi1EEES8_S8_EEENS6_IJNS7_ILi128EEENS7_ILi96EEENS7_ILi64EEEEEELi256ENS_10bfloat16_tEfNS_4arch4Sm90ELb0ELb0ELb1ELb1ELb1ELb0ELb1ELb1ELb0ELb1ELb0ELb0EEENS1_21CollectiveEpilogueFwdINS6_IJSA_NS7_ILi256EEESB_EEES9_SE_SG_Li256ELb1ELb1ELb0ELb0EEENS1_36VarlenDynamicPersistentTileSchedulerILi128ELi96ELi256ELi128ELb0ELb1ELb1ELb0ELb1ELb1EEEEEEEEEvNT_6ParamsE:
	.zero		3840


//--------------------- .nv.constant0._ZN7cutlass13device_kernelIN5flash11enable_sm90INS1_16FlashAttnFwdSm90INS1_25CollectiveMainloopFwdSm90ILi2EN4cute5tupleIJNS5_1CILi1EEES8_S8_EEENS6_IJNS7_ILi128EEENS7_ILi96EEENS7_ILi64EEEEEELi256ENS_10bfloat16_tEfNS_4arch4Sm90ELb0ELb0ELb1ELb1ELb1ELb1ELb1ELb1ELb0ELb1ELb0ELb0EEENS1_21CollectiveEpilogueFwdINS6_IJSA_NS7_ILi256EEESB_EEES9_SE_SG_Li256ELb1ELb1ELb0ELb0EEENS1_36VarlenDynamicPersistentTileSchedulerILi128ELi96ELi256ELi128ELb0ELb1ELb1ELb0ELb1ELb1EEEEEEEEEvNT_6ParamsE --------------------------
	.section	.nv.constant0._ZN7cutlass13device_kernelIN5flash11enable_sm90INS1_16FlashAttnFwdSm90INS1_25CollectiveMainloopFwdSm90ILi2EN4cute5tupleIJNS5_1CILi1EEES8_S8_EEENS6_IJNS7_ILi128EEENS7_ILi96EEENS7_ILi64EEEEEELi256ENS_10bfloat16_tEfNS_4arch4Sm90ELb0ELb0ELb1ELb1ELb1ELb1ELb1ELb1ELb0ELb1ELb0ELb0EEENS1_21CollectiveEpilogueFwdINS6_IJSA_NS7_ILi256EEESB_EEES9_SE_SG_Li256ELb1ELb1ELb0ELb0EEENS1_36VarlenDynamicPersistentTileSchedulerILi128ELi96ELi256ELi128ELb0ELb1ELb1ELb0ELb1ELb1EEEEEEEEEvNT_6ParamsE,"a",@progbits
	.sectionflags	@""
	.align	4
.nv.constant0._ZN7cutlass13device_kernelIN5flash11enable_sm90INS1_16FlashAttnFwdSm90INS1_25CollectiveMainloopFwdSm90ILi2EN4cute5tupleIJNS5_1CILi1EEES8_S8_EEENS6_IJNS7_ILi128EEENS7_ILi96EEENS7_ILi64EEEEEELi256ENS_10bfloat16_tEfNS_4arch4Sm90ELb0ELb0ELb1ELb1ELb1ELb1ELb1ELb1ELb0ELb1ELb0ELb0EEENS1_21CollectiveEpilogueFwdINS6_IJSA_NS7_ILi256EEESB_EEES9_SE_SG_Li256ELb1ELb1ELb0ELb0EEENS1_36VarlenDynamicPersistentTileSchedulerILi128ELi96ELi256ELi128ELb0ELb1ELb1ELb0ELb1ELb1EEEEEEEEEvNT_6ParamsE:
	.zero		3840


//--------------------- .nv.constant0._ZN7cutlass13device_kernelIN5flash11enable_sm90INS1_16FlashAttnFwdSm90INS1_25CollectiveMainloopFwdSm90ILi2EN4cute5tupleIJNS5_1CILi1EEES8_S8_EEENS6_IJNS7_ILi128EEENS7_ILi96EEENS7_ILi64EEEEEELi256ENS_10bfloat16_tEfNS_4arch4Sm90ELb0ELb1ELb1ELb0ELb1ELb0ELb0ELb1ELb0ELb1ELb0ELb0EEENS1_21CollectiveEpilogueFwdINS6_IJSA_NS7_ILi256EEESB_EEES9_SE_SG_Li256ELb0ELb1ELb0ELb0EEENS1_30DynamicPersistentTileSchedulerILi256ELi128ELb0ELb1ELb1EEEEEEEEEvNT_6ParamsE --------------------------
	.section	.nv.constant0._ZN7cutlass13device_kernelIN5flash11enable_sm90INS1_16FlashAttnFwdSm90INS1_25CollectiveMainloopFwdSm90ILi2EN4cute5tupleIJNS5_1CILi1EEES8_S8_EEENS6_IJNS7_ILi128EEENS7_ILi96EEENS7_ILi64EEEEEELi256ENS_10bfloat16_tEfNS_4arch4Sm90ELb0ELb1ELb1ELb0ELb1ELb0ELb0ELb1ELb0ELb1ELb0ELb0EEENS1_21CollectiveEpilogueFwdINS6_IJSA_NS7_ILi256EEESB_EEES9_SE_SG_Li256ELb0ELb1ELb0ELb0EEENS1_30DynamicPersistentTileSchedulerILi256ELi128ELb0ELb1ELb1EEEEEEEEEvNT_6ParamsE,"a",@progbits
	.sectionflags	@""
	.align	4
.nv.constant0._ZN7cutlass13device_kernelIN5flash11enable_sm90INS1_16FlashAttnFwdSm90INS1_25CollectiveMainloopFwdSm90ILi2EN4cute5tupleIJNS5_1CILi1EEES8_S8_EEENS6_IJNS7_ILi128EEENS7_ILi96EEENS7_ILi64EEEEEELi256ENS_10bfloat16_tEfNS_4arch4Sm90ELb0ELb1ELb1ELb0ELb1ELb0ELb0ELb1ELb0ELb1ELb0ELb0EEENS1_21CollectiveEpilogueFwdINS6_IJSA_NS7_ILi256EEESB_EEES9_SE_SG_Li256ELb0ELb1ELb0ELb0EEENS1_30DynamicPersistentTileSchedulerILi256ELi128ELb0ELb1ELb1EEEEEEEEEvNT_6ParamsE:
	.zero		3584


//--------------------- .nv.constant0._ZN7cutlass13device_kernelIN5flash11enable_sm90INS1_16FlashAttnFwdSm90INS1_25CollectiveMainloopFwdSm90ILi2EN4cute5tupleIJNS5_1CILi1EEES8_S8_EEENS6_IJNS7_ILi128EEENS7_ILi96EEENS7_ILi64EEEEEELi256ENS_10bfloat16_tEfNS_4arch4Sm90ELb0ELb1ELb1ELb0ELb1ELb0ELb1ELb1ELb0ELb1ELb0ELb0EEENS1_21CollectiveEpilogueFwdINS6_IJSA_NS7_ILi256EEESB_EEES9_SE_SG_Li256ELb0ELb1ELb0ELb0EEENS1_30DynamicPersistentTileSchedulerILi256ELi128ELb0ELb1ELb1EEEEEEEEEvNT_6ParamsE --------------------------
	.section	.nv.constant0._ZN7cutlass13device_kernelIN5flash11enable_sm90INS1_16FlashAttnFwdSm90INS1_25CollectiveMainloopFwdSm90ILi2EN4cute5tupleIJNS5_1CILi1EEES8_S8_EEENS6_IJNS7_ILi128EEENS7_ILi96EEENS7_ILi64EEEEEELi256ENS_10bfloat16_tEfNS_4arch4Sm90ELb0ELb1ELb1ELb0ELb1ELb0ELb1ELb1ELb0ELb1ELb0ELb0EEENS1_21CollectiveEpilogueFwdINS6_IJSA_NS7_ILi256EEESB_EEES9_SE_SG_Li256ELb0ELb1ELb0ELb0EEENS1_30DynamicPersistentTileSchedulerILi256ELi128ELb0ELb1ELb1EEEEEEEEEvNT_6ParamsE,"a",@progbits
	.sectionflags	@""
	.align	4
.nv.constant0._ZN7cutlass13device_kernelIN5flash11enable_sm90INS1_16FlashAttnFwdSm90INS1_25CollectiveMainloopFwdSm90ILi2EN4cute5tupleIJNS5_1CILi1EEES8_S8_EEENS6_IJNS7_ILi128EEENS7_ILi96EEENS7_ILi64EEEEEELi256ENS_10bfloat16_tEfNS_4arch4Sm90ELb0ELb1ELb1ELb0ELb1ELb0ELb1ELb1ELb0ELb1ELb0ELb0EEENS1_21CollectiveEpilogueFwdINS6_IJSA_NS7_ILi256EEESB_EEES9_SE_SG_Li256ELb0ELb1ELb0ELb0EEENS1_30DynamicPersistentTileSchedulerILi256ELi128ELb0ELb1ELb1EEEEEEEEEvNT_6ParamsE:
	.zero		3840


//--------------------- .nv.constant0._ZN7cutlass13device_kernelIN5flash11enable_sm90INS1_16FlashAttnFwdSm90INS1_25CollectiveMainloopFwdSm90ILi2EN4cute5tupleIJNS5_1CILi1EEES8_S8_EEENS6_IJNS7_ILi128EEENS7_ILi96EEENS7_ILi64EEEEEELi256ENS_10bfloat16_tEfNS_4arch4Sm90ELb0ELb1ELb1ELb1ELb1ELb0ELb0ELb1ELb0ELb1ELb0ELb0EEENS1_21CollectiveEpilogueFwdINS6_IJSA_NS7_ILi256EEESB_EEES9_SE_SG_Li256ELb1ELb1ELb0ELb0EEENS1_36VarlenDynamicPersistentTileSchedulerILi128ELi96ELi256ELi128ELb0ELb1ELb1ELb1ELb0ELb1EEEEEEEEEvNT_6ParamsE --------------------------
	.section	.nv.constant0._ZN7cutlass13device_kernelIN5flash11enable_sm90INS1_16FlashAttnFwdSm90INS1_25CollectiveMainloopFwdSm90ILi2EN4cute5tupleIJNS5_1CILi1EEES8_S8_EEENS6_IJNS7_ILi128EEENS7_ILi96EEENS7_ILi64EEEEEELi256ENS_10bfloat16_tEfNS_4arch4Sm90ELb0ELb1ELb1ELb1ELb1ELb0ELb0ELb1ELb0ELb1ELb0ELb0EEENS1_21CollectiveEpilogueFwdINS6_IJSA_NS7_ILi256EEESB_EEES9_SE_SG_Li256ELb1ELb1ELb0ELb0EEENS1_36VarlenDynamicPersistentTileSchedulerILi128ELi96ELi256ELi128ELb0ELb1ELb1ELb1ELb0ELb1EEEEEEEEEvNT_6ParamsE,"a",@progbits
	.sectionflags	@""
	.align	4
.nv.constant0._ZN7cutlass13device_kernelIN5flash11enable_sm90INS1_16FlashAttnFwdSm90INS1_25CollectiveMainloopFwdSm90ILi2EN4cute5tupleIJNS5_1CILi1EEES8_S8_EEENS6_IJNS7_ILi128EEENS7_ILi96EEENS7_ILi64EEEEEELi256ENS_10bfloat16_tEfNS_4arch4Sm90ELb0ELb1ELb1ELb1ELb1ELb0ELb0ELb1ELb0ELb1ELb0ELb0EEENS1_21CollectiveEpilogueFwdINS6_IJSA_NS7_ILi256EEESB_EEES9_SE_SG_Li256ELb1ELb1ELb0ELb0EEENS1_36VarlenDynamicPersistentTileSchedulerILi128ELi96ELi256ELi128ELb0ELb1ELb1ELb1ELb0ELb1EEEEEEEEEvNT_6ParamsE:
	.zero		3584


//--------------------- .nv.constant0._ZN7cutlass13device_kernelIN5flash11enable_sm90INS1_16FlashAttnFwdSm90INS1_25CollectiveMainloopFwdSm90ILi2EN4cute5tupleIJNS5_1CILi1EEES8_S8_EEENS6_IJNS7_ILi128EEENS7_ILi96EEENS7_ILi64EEEEEELi256ENS_10bfloat16_tEfNS_4arch4Sm90ELb0ELb1ELb1ELb1ELb1ELb1ELb0ELb1ELb0ELb1ELb0ELb0EEENS1_21CollectiveEpilogueFwdINS6_IJSA_NS7_ILi256EEESB_EEES9_SE_SG_Li256ELb1ELb1ELb0ELb0EEENS1_36VarlenDynamicPersistentTileSchedulerILi128ELi96ELi256ELi128ELb0ELb1ELb1ELb1ELb0ELb1EEEEEEEEEvNT_6ParamsE --------------------------
	.section	.nv.constant0._ZN7cutlass13device_kernelIN5flash11enable_sm90INS1_16FlashAttnFwdSm90INS1_25CollectiveMainloopFwdSm90ILi2EN4cute5tupleIJNS5_1CILi1EEES8_S8_EEENS6_IJNS7_ILi128EEENS7_ILi96EEENS7_ILi64EEEEEELi256ENS_10bfloat16_tEfNS_4arch4Sm90ELb0ELb1ELb1ELb1ELb1ELb1ELb0ELb1ELb0ELb1ELb0ELb0EEENS1_21CollectiveEpilogueFwdINS6_IJSA_NS7_ILi256EEESB_EEES9_SE_SG_Li256ELb1ELb1ELb0ELb0EEENS1_36VarlenDynamicPersistentTileSchedulerILi128ELi96ELi256ELi128ELb0ELb1ELb1ELb1ELb0ELb1EEEEEEEEEvNT_6ParamsE,"a",@progbits
	.sectionflags	@""
	.align	4
.nv.constant0._ZN7cutlass13device_kernelIN5flash11enable_sm90INS1_16FlashAttnFwdSm90INS1_25CollectiveMainloopFwdSm90ILi2EN4cute5tupleIJNS5_1CILi1EEES8_S8_EEENS6_IJNS7_ILi128EEENS7_ILi96EEENS7_ILi64EEEEEELi256ENS_10bfloat16_tEfNS_4arch4Sm90ELb0ELb1ELb1ELb1ELb1ELb1ELb0ELb1ELb0ELb1ELb0ELb0EEENS1_21CollectiveEpilogueFwdINS6_IJSA_NS7_ILi256EEESB_EEES9_SE_SG_Li256ELb1ELb1ELb0ELb0EEENS1_36VarlenDynamicPersistentTileSchedulerILi128ELi96ELi256ELi128ELb0ELb1ELb1ELb1ELb0ELb1EEEEEEEEEvNT_6ParamsE:
	.zero		3584


//--------------------- .nv.constant0._ZN7cutlass13device_kernelIN5flash11enable_sm90INS1_16FlashAttnFwdSm90INS1_25CollectiveMainloopFwdSm90ILi2EN4cute5tupleIJNS5_1CILi1EEES8_S8_EEENS6_IJNS7_ILi128EEENS7_ILi96EEENS7_ILi64EEEEEELi256ENS_10bfloat16_tEfNS_4arch4Sm90ELb0ELb1ELb1ELb1ELb1ELb0ELb1ELb1ELb0ELb1ELb0ELb0EEENS1_21CollectiveEpilogueFwdINS6_IJSA_NS7_ILi256EEESB_EEES9_SE_SG_Li256ELb1ELb1ELb0ELb0EEENS1_36VarlenDynamicPersistentTileSchedulerILi128ELi96ELi256ELi128ELb0ELb1ELb1ELb1ELb0ELb1EEEEEEEEEvNT_6ParamsE --------------------------
	.section	.nv.constant0._ZN7cutlass13device_kernelIN5flash11enable_sm90INS1_16FlashAttnFwdSm90INS1_25CollectiveMainloopFwdSm90ILi2EN4cute5tupleIJNS5_1CILi1EEES8_S8_EEENS6_IJNS7_ILi128EEENS7_ILi96EEENS7_ILi64EEEEEELi256ENS_10bfloat16_tEfNS_4arch4Sm90ELb0ELb1ELb1ELb1ELb1ELb0ELb1ELb1ELb0ELb1ELb0ELb0EEENS1_21CollectiveEpilogueFwdINS6_IJSA_NS7_ILi256EEESB_EEES9_SE_SG_Li256ELb1ELb1ELb0ELb0EEENS1_36VarlenDynamicPersistentTileSchedulerILi128ELi96ELi256ELi128ELb0ELb1ELb1ELb1ELb0ELb1EEEEEEEEEvNT_6ParamsE,"a",@progbits
	.sectionflags	@""
	.align	4
.nv.constant0._ZN7cutlass13device_kernelIN5flash11enable_sm90INS1_16FlashAttnFwdSm90INS1_25CollectiveMainloopFwdSm90ILi2EN4cute5tupleIJNS5_1CILi1EEES8_S8_EEENS6_IJNS7_ILi128EEENS7_ILi96EEENS7_ILi64EEEEEELi256ENS_10bfloat16_tEfNS_4arch4Sm90ELb0ELb1ELb1ELb1ELb1ELb0ELb1ELb1ELb0ELb1ELb0ELb0EEENS1_21CollectiveEpilogueFwdINS6_IJSA_NS7_ILi256EEESB_EEES9_SE_SG_Li256ELb1ELb1ELb0ELb0EEENS1_36VarlenDynamicPersistentTileSchedulerILi128ELi96ELi256ELi128ELb0ELb1ELb1ELb1ELb0ELb1EEEEEEEEEvNT_6ParamsE:
	.zero		3840


//--------------------- .nv.constant0._ZN7cutlass13device_kernelIN5flash11enable_sm90INS1_16FlashAttnFwdSm90INS1_25CollectiveMainloopFwdSm90ILi2EN4cute5tupleIJNS5_1CILi1EEES8_S8_EEENS6_IJNS7_ILi128EEENS7_ILi96EEENS7_ILi64EEEEEELi256ENS_10bfloat16_tEfNS_4arch4Sm90ELb0ELb1ELb1ELb1ELb1ELb1ELb1ELb1ELb0ELb1ELb0ELb0EEENS1_21CollectiveEpilogueFwdINS6_IJSA_NS7_ILi256EEESB_EEES9_SE_SG_Li256ELb1ELb1ELb0ELb0EEENS1_36VarlenDynamicPersistentTileSchedulerILi128ELi96ELi256ELi128ELb0ELb1ELb1ELb1ELb0ELb1EEEEEEEEEvNT_6ParamsE --------------------------
	.section	.nv.constant0._ZN7cutlass13device_kernelIN5flash11enable_sm90INS1_16FlashAttnFwdSm90INS1_25CollectiveMainloopFwdSm90ILi2EN4cute5tupleIJNS5_1CILi1EEES8_S8_EEENS6_IJNS7_ILi128EEENS7_ILi96EEENS7_ILi64EEEEEELi256ENS_10bfloat16_tEfNS_4arch4Sm90ELb0ELb1ELb1ELb1ELb1ELb1ELb1ELb1ELb0ELb1ELb0ELb0EEENS1_21CollectiveEpilogueFwdINS6_IJSA_NS7_ILi256EEESB_EEES9_SE_SG_Li256ELb1ELb1ELb0ELb0EEENS1_36VarlenDynamicPersistentTileSchedulerILi128ELi96ELi256ELi128ELb0ELb1ELb1ELb1ELb0ELb1EEEEEEEEEvNT_6ParamsE,"a",@progbits
	.sectionflags	@""
	.align	4
.nv.constant0._ZN7cutlass13device_kernelIN5flash11enable_sm90INS1_16FlashAttnFwdSm90INS1_25CollectiveMainloopFwdSm90ILi2EN4cute5tupleIJNS5_1CILi1EEES8_S8_EEENS6_IJNS7_ILi128EEENS7_ILi96EEENS7_ILi64EEEEEELi256ENS_10bfloat16_tEfNS_4arch4Sm90ELb0ELb1ELb1ELb1ELb1ELb1ELb1ELb1ELb0ELb1ELb0ELb0EEENS1_21CollectiveEpilogueFwdINS6_IJSA_NS7_ILi256EEESB_EEES9_SE_SG_Li256ELb1ELb1ELb0ELb0EEENS1_36VarlenDynamicPersistentTileSchedulerILi128ELi96ELi256ELi128ELb0ELb1ELb1ELb1ELb0ELb1EEEEEEEEEvNT_6ParamsE:
	.zero		3840


//--------------------- .nv.constant0._ZN7cutlass13device_kernelIN5flash11enable_sm90INS1_16FlashAttnFwdSm90INS1_25CollectiveMainloopFwdSm90ILi2EN4cute5tupleIJNS5_1CILi1EEES8_S8_EEENS6_IJNS7_ILi128EEENS7_ILi96EEENS7_ILi64EEEEEELi256ENS_10bfloat16_tEfNS_4arch4Sm90ELb1ELb0ELb1ELb0ELb1ELb0ELb0ELb1ELb0ELb1ELb0ELb0EEENS1_21CollectiveEpilogueFwdINS6_IJSA_NS7_ILi256EEESB_EEES9_SE_SG_Li256ELb0ELb1ELb0ELb0EEENS1_30DynamicPersistentTileSchedulerILi256ELi128ELb0ELb1ELb1EEEEEEEEEvNT_6ParamsE --------------------------
	.section	.nv.constant0._ZN7cutlass13device_kernelIN5flash11enable_sm90INS1_16FlashAttnFwdSm90INS1_25CollectiveMainloopFwdSm90ILi2EN4cute5tupleIJNS5_1CILi1EEES8_S8_EEENS6_IJNS7_ILi128EEENS7_ILi96EEENS7_ILi64EEEEEELi256ENS_10bfloat16_tEfNS_4arch4Sm90ELb1ELb0ELb1ELb0ELb1ELb0ELb0ELb1ELb0ELb1ELb0ELb0EEENS1_21CollectiveEpilogueFwdINS6_IJSA_NS7_ILi256EEESB_EEES9_SE_SG_Li256ELb0ELb1ELb0ELb0EEENS1_30DynamicPersistentTileSchedulerILi256ELi128ELb0ELb1ELb1EEEEEEEEEvNT_6ParamsE,"a",@progbits
	.sectionflags	@""
	.align	4
.nv.constant0._ZN7cutlass13device_kernelIN5flash11enable_sm90INS1_16FlashAttnFwdSm90INS1_25CollectiveMainloopFwdSm90ILi2EN4cute5tupleIJNS5_1CILi1EEES8_S8_EEENS6_IJNS7_ILi128EEENS7_ILi96EEENS7_ILi64EEEEEELi256ENS_10bfloat16_tEfNS_4arch4Sm90ELb1ELb0ELb1ELb0ELb1ELb0ELb0ELb1ELb0ELb1ELb0ELb0EEENS1_21CollectiveEpilogueFwdINS6_IJSA_NS7_ILi256EEESB_EEES9_SE_SG_Li256ELb0ELb1ELb0ELb0EEENS1_30DynamicPersistentTileSchedulerILi256ELi128ELb0ELb1ELb1EEEEEEEEEvNT_6ParamsE:
	.zero		3584


//--------------------- .nv.constant0._ZN7cutlass13device_kernelIN5flash11enable_sm90INS1_16FlashAttnFwdSm90INS1_25CollectiveMainloopFwdSm90ILi2EN4cute5tupleIJNS5_1CILi1EEES8_S8_EEENS6_IJNS7_ILi128EEENS7_ILi96EEENS7_ILi64EEEEEELi256ENS_10bfloat16_tEfNS_4arch4Sm90ELb1ELb0ELb1ELb0ELb1ELb0ELb1ELb1ELb0ELb1ELb0ELb0EEENS1_21CollectiveEpilogueFwdINS6_IJSA_NS7_ILi256EEESB_EEES9_SE_SG_Li256ELb0ELb1ELb0ELb0EEENS1_30DynamicPersistentTileSchedulerILi256ELi128ELb0ELb1ELb1EEEEEEEEEvNT_6ParamsE --------------------------
	.section	.nv.constant0._ZN7cutlass13device_kernelIN5flash11enable_sm90INS1_16FlashAttnFwdSm90INS1_25CollectiveMainloopFwdSm90ILi2EN4cute5tupleIJNS5_1CILi1EEES8_S8_EEENS6_IJNS7_ILi128EEENS7_ILi96EEENS7_ILi64EEEEEELi256ENS_10bfloat16_tEfNS_4arch4Sm90ELb1ELb0ELb1ELb0ELb1ELb0ELb1ELb1ELb0ELb1ELb0ELb0EEENS1_21CollectiveEpilogueFwdINS6_IJSA_NS7_ILi256EEESB_EEES9_SE_SG_Li256ELb0ELb1ELb0ELb0EEENS1_30DynamicPersistentTileSchedulerILi256ELi128ELb0ELb1ELb1EEEEEEEEEvNT_6ParamsE,"a",@progbits
	.sectionflags	@""
	.align	4
.nv.constant0._ZN7cutlass13device_kernelIN5flash11enable_sm90INS1_16FlashAttnFwdSm90INS1_25CollectiveMainloopFwdSm90ILi2EN4cute5tupleIJNS5_1CILi1EEES8_S8_EEENS6_IJNS7_ILi128EEENS7_ILi96EEENS7_ILi64EEEEEELi256ENS_10bfloat16_tEfNS_4arch4Sm90ELb1ELb0ELb1ELb0ELb1ELb0ELb1ELb1ELb0ELb1ELb0ELb0EEENS1_21CollectiveEpilogueFwdINS6_IJSA_NS7_ILi256EEESB_EEES9_SE_SG_Li256ELb0ELb1ELb0ELb0EEENS1_30DynamicPersistentTileSchedulerILi256ELi128ELb0ELb1ELb1EEEEEEEEEvNT_6ParamsE:
	.zero		3840


//--------------------- .nv.constant0._ZN7cutlass13device_kernelIN5flash11enable_sm90INS1_16FlashAttnFwdSm90INS1_25CollectiveMainloopFwdSm90ILi2EN4cute5tupleIJNS5_1CILi1EEES8_S8_EEENS6_IJNS7_ILi128EEENS7_ILi96EEENS7_ILi64EEEEEELi256ENS_10bfloat16_tEfNS_4arch4Sm90ELb1ELb0ELb1ELb1ELb1ELb0ELb0ELb1ELb0ELb1ELb0ELb0EEENS1_21CollectiveEpilogueFwdINS6_IJSA_NS7_ILi256EEESB_EEES9_SE_SG_Li256ELb1ELb1ELb0ELb0EEENS1_36VarlenDynamicPersistentTileSchedulerILi128ELi96ELi256ELi128ELb0ELb1ELb1ELb1ELb1ELb1EEEEEEEEEvNT_6ParamsE --------------------------
	.section	.nv.constant0._ZN7cutlass13device_kernelIN5flash11enable_sm90INS1_16FlashAttnFwdSm90INS1_25CollectiveMainloopFwdSm90ILi2EN4cute5tupleIJNS5_1CILi1EEES8_S8_EEENS6_IJNS7_ILi128EEENS7_ILi96EEENS7_ILi64EEEEEELi256ENS_10bfloat16_tEfNS_4arch4Sm90ELb1ELb0ELb1ELb1ELb1ELb0ELb0ELb1ELb0ELb1ELb0ELb0EEENS1_21CollectiveEpilogueFwdINS6_IJSA_NS7_ILi256EEESB_EEES9_SE_SG_Li256ELb1ELb1ELb0ELb0EEENS1_36VarlenDynamicPersistentTileSchedulerILi128ELi96ELi256ELi128ELb0ELb1ELb1ELb1ELb1ELb1EEEEEEEEEvNT_6ParamsE,"a",@progbits
	.sectionflags	@""
	.align	4
.nv.constant0._ZN7cutlass13device_kernelIN5flash11enable_sm90INS1_16FlashAttnFwdSm90INS1_25CollectiveMainloopFwdSm90ILi2EN4cute5tupleIJNS5_1CILi1EEES8_S8_EEENS6_IJNS7_ILi128EEENS7_ILi96EEENS7_ILi64EEEEEELi256ENS_10bfloat16_tEfNS_4arch4Sm90ELb1ELb0ELb1ELb1ELb1ELb0ELb0ELb1ELb0ELb1ELb0ELb0EEENS1_21CollectiveEpilogueFwdINS6_IJSA_NS7_ILi256EEESB_EEES9_SE_SG_Li256ELb1ELb1ELb0ELb0EEENS1_36VarlenDynamicPersistentTileSchedulerILi128ELi96ELi256ELi128ELb0ELb1ELb1ELb1ELb1ELb1EEEEEEEEEvNT_6ParamsE:
	.zero		3584


//--------------------- .nv.constant0._ZN7cutlass13device_kernelIN5flash11enable_sm90INS1_16FlashAttnFwdSm90INS1_25CollectiveMainloopFwdSm90ILi2EN4cute5tupleIJNS5_1CILi1EEES8_S8_EEENS6_IJNS7_ILi128EEENS7_ILi96EEENS7_ILi64EEEEEELi256ENS_10bfloat16_tEfNS_4arch4Sm90ELb1ELb0ELb1ELb1ELb1ELb1ELb0ELb1ELb0ELb1ELb0ELb0EEENS1_21CollectiveEpilogueFwdINS6_IJSA_NS7_ILi256EEESB_EEES9_SE_SG_Li256ELb1ELb1ELb0ELb0EEENS1_36VarlenDynamicPersistentTileSchedulerILi128ELi96ELi256ELi128ELb0ELb1ELb1ELb1ELb1ELb1EEEEEEEEEvNT_6ParamsE --------------------------
	.section	.nv.constant0._ZN7cutlass13device_kernelIN5flash11enable_sm90INS1_16FlashAttnFwdSm90INS1_25CollectiveMainloopFwdSm90ILi2EN4cute5tupleIJNS5_1CILi1EEES8_S8_EEENS6_IJNS7_ILi128EEENS7_ILi96EEENS7_ILi64EEEEEELi256ENS_10bfloat16_tEfNS_4arch4Sm90ELb1ELb0ELb1ELb1ELb1ELb1ELb0ELb1ELb0ELb1ELb0ELb0EEENS1_21CollectiveEpilogueFwdINS6_IJSA_NS7_ILi256EEESB_EEES9_SE_SG_Li256ELb1ELb1ELb0ELb0EEENS1_36VarlenDynamicPersistentTileSchedulerILi128ELi96ELi256ELi128ELb0ELb1ELb1ELb1ELb1ELb1EEEEEEEEEvNT_6ParamsE,"a",@progbits
	.sectionflags	@""
	.align	4
.nv.constant0._ZN7cutlass13device_kernelIN5flash11enable_sm90INS1_16FlashAttnFwdSm90INS1_25CollectiveMainloopFwdSm90ILi2EN4cute5tupleIJNS5_1CILi1EEES8_S8_EEENS6_IJNS7_ILi128EEENS7_ILi96EEENS7_ILi64EEEEEELi256ENS_10bfloat16_tEfNS_4arch4Sm90ELb1ELb0ELb1ELb1ELb1ELb1ELb0ELb1ELb0ELb1ELb0ELb0EEENS1_21CollectiveEpilogueFwdINS6_IJSA_NS7_ILi256EEESB_EEES9_SE_SG_Li256ELb1ELb1ELb0ELb0EEENS1_36VarlenDynamicPersistentTileSchedulerILi128ELi96ELi256ELi128ELb0ELb1ELb1ELb1ELb1ELb1EEEEEEEEEvNT_6ParamsE:
	.zero		3584


//--------------------- .nv.constant0._ZN7cutlass13device_kernelIN5flash11enable_sm90INS1_16FlashAttnFwdSm90INS1_25CollectiveMainloopFwdSm90ILi2EN4cute5tupleIJNS5_1CILi1EEES8_S8_EEENS6_IJNS7_ILi128EEENS7_ILi96EEENS7_ILi64EEEEEELi256ENS_10bfloat16_tEfNS_4arch4Sm90ELb1ELb0ELb1ELb1ELb1ELb0ELb1ELb1ELb0ELb1ELb0ELb0EEENS1_21CollectiveEpilogueFwdINS6_IJSA_NS7_ILi256EEESB_EEES9_SE_SG_Li256ELb1ELb1ELb0ELb0EEENS1_36VarlenDynamicPersistentTileSchedulerILi128ELi96ELi256ELi128ELb0ELb1ELb1ELb1ELb1ELb1EEEEEEEEEvNT_6ParamsE --------------------------
	.section	.nv.constant0._ZN7cutlass13device_kernelIN5flash11enable_sm90INS1_16FlashAttnFwdSm90INS1_25CollectiveMainloopFwdSm90ILi2EN4cute5tupleIJNS5_1CILi1EEES8_S8_EEENS6_IJNS7_ILi128EEENS7_ILi96EEENS7_ILi64EEEEEELi256ENS_10bfloat16_tEfNS_4arch4Sm90ELb1ELb0ELb1ELb1ELb1ELb0ELb1ELb1ELb0ELb1ELb0ELb0EEENS1_21CollectiveEpilogueFwdINS6_IJSA_NS7_ILi256EEESB_EEES9_SE_SG_Li256ELb1ELb1ELb0ELb0EEENS1_36VarlenDynamicPersistentTileSchedulerILi128ELi96ELi256ELi128ELb0ELb1ELb1ELb1ELb1ELb1EEEEEEEEEvNT_6ParamsE,"a",@progbits
	.sectionflags	@""
	.align	4
.nv.constant0._ZN7cutlass13device_kernelIN5flash11enable_sm90INS1_16FlashAttnFwdSm90INS1_25CollectiveMainloopFwdSm90ILi2EN4cute5tupleIJNS5_1CILi1EEES8_S8_EEENS6_IJNS7_ILi128EEENS7_ILi96EEENS7_ILi64EEEEEELi256ENS_10bfloat16_tEfNS_4arch4Sm90ELb1ELb0ELb1ELb1ELb1ELb0ELb1ELb1ELb0ELb1ELb0ELb0EEENS1_21CollectiveEpilogueFwdINS6_IJSA_NS7_ILi256EEESB_EEES9_SE_SG_Li256ELb1ELb1ELb0ELb0EEENS1_36VarlenDynamicPersistentTileSchedulerILi128ELi96ELi256ELi128ELb0ELb1ELb1ELb1ELb1ELb1EEEEEEEEEvNT_6ParamsE:
	.zero		3840


//--------------------- .nv.constant0._ZN7cutlass13device_kernelIN5flash11enable_sm90INS1_16FlashAttnFwdSm90INS1_25CollectiveMainloopFwdSm90ILi2EN4cute5tupleIJNS5_1CILi1EEES8_S8_EEENS6_IJNS7_ILi128EEENS7_ILi96EEENS7_ILi64EEEEEELi256ENS_10bfloat16_tEfNS_4arch4Sm90ELb1ELb0ELb1ELb1ELb1ELb1ELb1ELb1ELb0ELb1ELb0ELb0EEENS1_21CollectiveEpilogueFwdINS6_IJSA_NS7_ILi256EEESB_EEES9_SE_SG_Li256ELb1ELb1ELb0ELb0EEENS1_36VarlenDynamicPersistentTileSchedulerILi128ELi96ELi256ELi128ELb0ELb1ELb1ELb1ELb1ELb1EEEEEEEEEvNT_6ParamsE --------------------------
	.section	.nv.constant0._ZN7cutlass13device_kernelIN5flash11enable_sm90INS1_16FlashAttnFwdSm90INS1_25CollectiveMainloopFwdSm90ILi2EN4cute5tupleIJNS5_1CILi1EEES8_S8_EEENS6_IJNS7_ILi128EEENS7_ILi96EEENS7_ILi64EEEEEELi256ENS_10bfloat16_tEfNS_4arch4Sm90ELb1ELb0ELb1ELb1ELb1ELb1ELb1ELb1ELb0ELb1ELb0ELb0EEENS1_21CollectiveEpilogueFwdINS6_IJSA_NS7_ILi256EEESB_EEES9_SE_SG_Li256ELb1ELb1ELb0ELb0EEENS1_36VarlenDynamicPersistentTileSchedulerILi128ELi96ELi256ELi128ELb0ELb1ELb1ELb1ELb1ELb1EEEEEEEEEvNT_6ParamsE,"a",@progbits
	.sectionflags	@""
	.align	4
.nv.constant0._ZN7cutlass13device_kernelIN5flash11enable_sm90INS1_16FlashAttnFwdSm90INS1_25CollectiveMainloopFwdSm90ILi2EN4cute5tupleIJNS5_1CILi1EEES8_S8_EEENS6_IJNS7_ILi128EEENS7_ILi96EEENS7_ILi64EEEEEELi256ENS_10bfloat16_tEfNS_4arch4Sm90ELb1ELb0ELb1ELb1ELb1ELb1ELb1ELb1ELb0ELb1ELb0ELb0EEENS1_21CollectiveEpilogueFwdINS6_IJSA_NS7_ILi256EEESB_EEES9_SE_SG_Li256ELb1ELb1ELb0ELb0EEENS1_36VarlenDynamicPersistentTileSchedulerILi128ELi96ELi256ELi128ELb0ELb1ELb1ELb1ELb1ELb1EEEEEEEEEvNT_6ParamsE:
	.zero		3840


//--------------------- SYMBOLS --------------------------

	.type		.nv.reservedSmem.offset0,@object
	.size		.nv.reservedSmem.offset0,0x4
